//
// Generated by NVIDIA NVVM Compiler
//
// Compiler Build ID: CL-36424714
// Cuda compilation tools, release 13.0, V13.0.88
// Based on NVVM 20.0.0
//

.version 9.0
.target sm_100
.address_size 64

	// .globl	_Z3GPUPViPiS1_S0_iiiiiiiiiiiiiiiii
.extern .func  (.param .b32 func_retval0) vprintf
(
	.param .b64 vprintf_param_0,
	.param .b64 vprintf_param_1
)
;
.global .align 4 .u32 row = 1;
// _ZZ3GPUPViPiS1_S0_iiiiiiiiiiiiiiiiiE5table has been demoted
.global .align 1 .b8 $str[59] = {99, 117, 114, 66, 97, 116, 99, 104, 58, 32, 37, 100, 44, 32, 116, 105, 108, 101, 58, 32, 37, 100, 44, 32, 108, 105, 109, 105, 116, 58, 32, 37, 100, 44, 32, 100, 101, 118, 95, 108, 111, 99, 107, 91, 99, 117, 114, 66, 97, 116, 99, 104, 93, 58, 32, 37, 100, 10};
.global .align 1 .b8 $str$1[70] = {99, 117, 114, 66, 97, 116, 99, 104, 58, 32, 37, 100, 44, 32, 116, 105, 108, 101, 58, 32, 37, 100, 44, 32, 105, 115, 32, 112, 101, 114, 109, 105, 116, 32, 116, 111, 32, 112, 114, 111, 99, 101, 101, 100, 44, 32, 100, 101, 118, 95, 108, 111, 99, 107, 91, 99, 117, 114, 66, 97, 116, 99, 104, 93, 58, 32, 37, 100, 10};
.global .align 1 .b8 $str$2[59] = {66, 101, 102, 111, 114, 101, 32, 99, 111, 109, 112, 117, 116, 97, 116, 105, 111, 110, 46, 32, 99, 117, 114, 66, 97, 116, 99, 104, 58, 32, 37, 100, 44, 32, 116, 105, 108, 101, 58, 32, 37, 100, 44, 32, 103, 108, 98, 83, 116, 97, 114, 116, 88, 58, 32, 37, 100, 10};
.global .align 1 .b8 $str$3[4] = {37, 100, 32};
.global .align 1 .b8 $str$4[2] = {10};
.global .align 1 .b8 $str$5[37] = {65, 102, 116, 101, 114, 32, 99, 111, 109, 112, 117, 116, 97, 116, 105, 111, 110, 44, 32, 105, 110, 32, 115, 104, 97, 114, 101, 100, 32, 109, 101, 109, 111, 114, 121, 10};
.global .align 1 .b8 $str$6[58] = {65, 102, 116, 101, 114, 32, 99, 111, 109, 112, 117, 116, 97, 116, 105, 111, 110, 46, 32, 99, 117, 114, 66, 97, 116, 99, 104, 58, 32, 37, 100, 44, 32, 116, 105, 108, 101, 58, 32, 37, 100, 44, 32, 103, 108, 98, 83, 116, 97, 114, 116, 88, 58, 32, 37, 100, 10};
.global .align 1 .b8 $str$7[69] = {66, 101, 102, 111, 114, 101, 32, 99, 111, 109, 112, 117, 116, 97, 116, 105, 111, 110, 46, 32, 99, 117, 114, 66, 97, 116, 99, 104, 58, 32, 37, 100, 44, 32, 116, 105, 108, 101, 58, 32, 37, 100, 44, 32, 120, 115, 101, 103, 58, 32, 37, 100, 44, 32, 103, 108, 98, 83, 116, 97, 114, 116, 88, 58, 32, 37, 100, 10};
.global .align 1 .b8 $str$8[50] = {108, 97, 115, 116, 32, 116, 105, 108, 101, 32, 103, 108, 98, 83, 116, 97, 114, 116, 88, 58, 32, 37, 100, 44, 32, 114, 111, 119, 115, 105, 122, 101, 58, 32, 37, 100, 44, 32, 104, 105, 103, 104, 116, 89, 58, 32, 37, 100, 10};

.visible .entry _Z3GPUPViPiS1_S0_iiiiiiiiiiiiiiiii(
	.param .u64 .ptr .align 1 _Z3GPUPViPiS1_S0_iiiiiiiiiiiiiiiii_param_0,
	.param .u64 .ptr .align 1 _Z3GPUPViPiS1_S0_iiiiiiiiiiiiiiiii_param_1,
	.param .u64 .ptr .align 1 _Z3GPUPViPiS1_S0_iiiiiiiiiiiiiiiii_param_2,
	.param .u64 .ptr .align 1 _Z3GPUPViPiS1_S0_iiiiiiiiiiiiiiiii_param_3,
	.param .u32 _Z3GPUPViPiS1_S0_iiiiiiiiiiiiiiiii_param_4,
	.param .u32 _Z3GPUPViPiS1_S0_iiiiiiiiiiiiiiiii_param_5,
	.param .u32 _Z3GPUPViPiS1_S0_iiiiiiiiiiiiiiiii_param_6,
	.param .u32 _Z3GPUPViPiS1_S0_iiiiiiiiiiiiiiiii_param_7,
	.param .u32 _Z3GPUPViPiS1_S0_iiiiiiiiiiiiiiiii_param_8,
	.param .u32 _Z3GPUPViPiS1_S0_iiiiiiiiiiiiiiiii_param_9,
	.param .u32 _Z3GPUPViPiS1_S0_iiiiiiiiiiiiiiiii_param_10,
	.param .u32 _Z3GPUPViPiS1_S0_iiiiiiiiiiiiiiiii_param_11,
	.param .u32 _Z3GPUPViPiS1_S0_iiiiiiiiiiiiiiiii_param_12,
	.param .u32 _Z3GPUPViPiS1_S0_iiiiiiiiiiiiiiiii_param_13,
	.param .u32 _Z3GPUPViPiS1_S0_iiiiiiiiiiiiiiiii_param_14,
	.param .u32 _Z3GPUPViPiS1_S0_iiiiiiiiiiiiiiiii_param_15,
	.param .u32 _Z3GPUPViPiS1_S0_iiiiiiiiiiiiiiiii_param_16,
	.param .u32 _Z3GPUPViPiS1_S0_iiiiiiiiiiiiiiiii_param_17,
	.param .u32 _Z3GPUPViPiS1_S0_iiiiiiiiiiiiiiiii_param_18,
	.param .u32 _Z3GPUPViPiS1_S0_iiiiiiiiiiiiiiiii_param_19,
	.param .u32 _Z3GPUPViPiS1_S0_iiiiiiiiiiiiiiiii_param_20
)
{
	.local .align 16 .b8 	__local_depot0[48];
	.reg .b64 	%SP;
	.reg .b64 	%SPL;
	.reg .pred 	%p<326>;
	.reg .b32 	%r<2470>;
	.reg .b64 	%rd<683>;
	// demoted variable
	.shared .align 4 .b8 _ZZ3GPUPViPiS1_S0_iiiiiiiiiiiiiiiiiE5table[49152];
	mov.u64 	%SPL, __local_depot0;
	cvta.local.u64 	%SP, %SPL;
	ld.param.u64 	%rd26, [_Z3GPUPViPiS1_S0_iiiiiiiiiiiiiiiii_param_0];
	ld.param.u64 	%rd27, [_Z3GPUPViPiS1_S0_iiiiiiiiiiiiiiiii_param_1];
	ld.param.u64 	%rd25, [_Z3GPUPViPiS1_S0_iiiiiiiiiiiiiiiii_param_2];
	ld.param.u64 	%rd28, [_Z3GPUPViPiS1_S0_iiiiiiiiiiiiiiiii_param_3];
	ld.param.u32 	%r460, [_Z3GPUPViPiS1_S0_iiiiiiiiiiiiiiiii_param_4];
	ld.param.u32 	%r461, [_Z3GPUPViPiS1_S0_iiiiiiiiiiiiiiiii_param_5];
	ld.param.u32 	%r462, [_Z3GPUPViPiS1_S0_iiiiiiiiiiiiiiiii_param_7];
	ld.param.u32 	%r463, [_Z3GPUPViPiS1_S0_iiiiiiiiiiiiiiiii_param_9];
	ld.param.u32 	%r2366, [_Z3GPUPViPiS1_S0_iiiiiiiiiiiiiiiii_param_10];
	ld.param.u32 	%r465, [_Z3GPUPViPiS1_S0_iiiiiiiiiiiiiiiii_param_11];
	ld.param.u32 	%r466, [_Z3GPUPViPiS1_S0_iiiiiiiiiiiiiiiii_param_12];
	ld.param.u32 	%r467, [_Z3GPUPViPiS1_S0_iiiiiiiiiiiiiiiii_param_14];
	ld.param.u32 	%r468, [_Z3GPUPViPiS1_S0_iiiiiiiiiiiiiiiii_param_15];
	ld.param.u32 	%r469, [_Z3GPUPViPiS1_S0_iiiiiiiiiiiiiiiii_param_16];
	ld.param.u32 	%r470, [_Z3GPUPViPiS1_S0_iiiiiiiiiiiiiiiii_param_18];
	ld.param.u32 	%r471, [_Z3GPUPViPiS1_S0_iiiiiiiiiiiiiiiii_param_19];
	cvta.to.global.u64 	%rd1, %rd27;
	cvta.to.global.u64 	%rd2, %rd26;
	cvta.to.global.u64 	%rd29, %rd28;
	add.u64 	%rd30, %SP, 16;
	add.u64 	%rd3, %SPL, 16;
	add.u64 	%rd31, %SP, 32;
	add.u64 	%rd4, %SPL, 32;
	mov.u32 	%r1, %tid.x;
	add.s32 	%r2, %r465, %r463;
	add.s32 	%r3, %r466, %r2366;
	setp.ne.s32 	%p3, %r1, 0;
	mul.wide.s32 	%rd32, %r460, 4;
	add.s64 	%rd5, %rd29, %rd32;
	@%p3 bra 	$L__BB0_4;
	add.s32 	%r472, %r470, 1;
	min.s32 	%r4, %r472, %r469;
	ld.volatile.global.u32 	%r473, [%rd5];
	mov.b32 	%r474, 1;
	st.local.v4.u32 	[%rd3], {%r460, %r474, %r4, %r473};
	mov.u64 	%rd33, $str;
	cvta.global.u64 	%rd34, %rd33;
	{ // callseq 0, 0
	.param .b64 param0;
	st.param.b64 	[param0], %rd34;
	.param .b64 param1;
	st.param.b64 	[param1], %rd30;
	.param .b32 retval0;
	call.uni (retval0), 
	vprintf, 
	(
	param0, 
	param1
	);
	ld.param.b32 	%r475, [retval0];
	} // callseq 0
$L__BB0_2:
	ld.volatile.global.u32 	%r477, [%rd5];
	setp.lt.s32 	%p4, %r477, %r4;
	@%p4 bra 	$L__BB0_2;
	ld.volatile.global.u32 	%r478, [%rd5];
	mov.b32 	%r479, 1;
	st.local.v2.u32 	[%rd3], {%r460, %r479};
	st.local.u32 	[%rd3+8], %r478;
	mov.u64 	%rd36, $str$1;
	cvta.global.u64 	%rd37, %rd36;
	{ // callseq 1, 0
	.param .b64 param0;
	st.param.b64 	[param0], %rd37;
	.param .b64 param1;
	st.param.b64 	[param1], %rd30;
	.param .b32 retval0;
	call.uni (retval0), 
	vprintf, 
	(
	param0, 
	param1
	);
	ld.param.b32 	%r480, [retval0];
	} // callseq 1
$L__BB0_4:
	setp.ne.s32 	%p5, %r1, 0;
	bar.sync 	0;
	ld.global.u32 	%r482, [row];
	setp.ne.s32 	%p6, %r460, %r482;
	or.pred  	%p7, %p5, %p6;
	@%p7 bra 	$L__BB0_29;
	mov.b32 	%r484, 1;
	st.local.v2.u32 	[%rd4], {%r460, %r484};
	st.local.u32 	[%rd4+8], %r461;
	mov.u64 	%rd39, $str$2;
	cvta.global.u64 	%rd40, %rd39;
	{ // callseq 2, 0
	.param .b64 param0;
	st.param.b64 	[param0], %rd40;
	.param .b64 param1;
	st.param.b64 	[param1], %rd31;
	.param .b32 retval0;
	call.uni (retval0), 
	vprintf, 
	(
	param0, 
	param1
	);
	ld.param.b32 	%r485, [retval0];
	} // callseq 2
	setp.lt.s32 	%p8, %r468, 1;
	@%p8 bra 	$L__BB0_28;
	setp.lt.s32 	%p9, %r467, 1;
	@%p9 bra 	$L__BB0_22;
	add.s32 	%r5, %r467, -1;
	and.b32  	%r6, %r467, 15;
	add.s32 	%r7, %r6, -1;
	and.b32  	%r8, %r467, 7;
	add.s32 	%r9, %r8, -1;
	and.b32  	%r10, %r467, 2147483632;
	and.b32  	%r11, %r467, 3;
	mov.b32 	%r2312, 0;
	mov.u64 	%rd86, $str$4;
	mov.u64 	%rd73, $str$3;
$L__BB0_8:
	setp.lt.u32 	%p14, %r5, 15;
	mul.lo.s32 	%r13, %r2312, %r467;
	mov.b32 	%r2315, 0;
	@%p14 bra 	$L__BB0_11;
	mov.b32 	%r2313, 0;
$L__BB0_10:
	.pragma "nounroll";
	add.s32 	%r503, %r2313, %r13;
	mul.wide.u32 	%rd46, %r503, 4;
	add.s64 	%rd47, %rd2, %rd46;
	ld.volatile.global.u32 	%r504, [%rd47];
	st.local.u32 	[%rd4], %r504;
	cvta.global.u64 	%rd49, %rd73;
	{ // callseq 8, 0
	.param .b64 param0;
	st.param.b64 	[param0], %rd49;
	.param .b64 param1;
	st.param.b64 	[param1], %rd31;
	.param .b32 retval0;
	call.uni (retval0), 
	vprintf, 
	(
	param0, 
	param1
	);
	ld.param.b32 	%r505, [retval0];
	} // callseq 8
	ld.volatile.global.u32 	%r507, [%rd47+4];
	st.local.u32 	[%rd4], %r507;
	{ // callseq 9, 0
	.param .b64 param0;
	st.param.b64 	[param0], %rd49;
	.param .b64 param1;
	st.param.b64 	[param1], %rd31;
	.param .b32 retval0;
	call.uni (retval0), 
	vprintf, 
	(
	param0, 
	param1
	);
	ld.param.b32 	%r508, [retval0];
	} // callseq 9
	ld.volatile.global.u32 	%r510, [%rd47+8];
	st.local.u32 	[%rd4], %r510;
	{ // callseq 10, 0
	.param .b64 param0;
	st.param.b64 	[param0], %rd49;
	.param .b64 param1;
	st.param.b64 	[param1], %rd31;
	.param .b32 retval0;
	call.uni (retval0), 
	vprintf, 
	(
	param0, 
	param1
	);
	ld.param.b32 	%r511, [retval0];
	} // callseq 10
	ld.volatile.global.u32 	%r513, [%rd47+12];
	st.local.u32 	[%rd4], %r513;
	{ // callseq 11, 0
	.param .b64 param0;
	st.param.b64 	[param0], %rd49;
	.param .b64 param1;
	st.param.b64 	[param1], %rd31;
	.param .b32 retval0;
	call.uni (retval0), 
	vprintf, 
	(
	param0, 
	param1
	);
	ld.param.b32 	%r514, [retval0];
	} // callseq 11
	ld.volatile.global.u32 	%r516, [%rd47+16];
	st.local.u32 	[%rd4], %r516;
	{ // callseq 12, 0
	.param .b64 param0;
	st.param.b64 	[param0], %rd49;
	.param .b64 param1;
	st.param.b64 	[param1], %rd31;
	.param .b32 retval0;
	call.uni (retval0), 
	vprintf, 
	(
	param0, 
	param1
	);
	ld.param.b32 	%r517, [retval0];
	} // callseq 12
	ld.volatile.global.u32 	%r519, [%rd47+20];
	st.local.u32 	[%rd4], %r519;
	{ // callseq 13, 0
	.param .b64 param0;
	st.param.b64 	[param0], %rd49;
	.param .b64 param1;
	st.param.b64 	[param1], %rd31;
	.param .b32 retval0;
	call.uni (retval0), 
	vprintf, 
	(
	param0, 
	param1
	);
	ld.param.b32 	%r520, [retval0];
	} // callseq 13
	ld.volatile.global.u32 	%r522, [%rd47+24];
	st.local.u32 	[%rd4], %r522;
	{ // callseq 14, 0
	.param .b64 param0;
	st.param.b64 	[param0], %rd49;
	.param .b64 param1;
	st.param.b64 	[param1], %rd31;
	.param .b32 retval0;
	call.uni (retval0), 
	vprintf, 
	(
	param0, 
	param1
	);
	ld.param.b32 	%r523, [retval0];
	} // callseq 14
	ld.volatile.global.u32 	%r525, [%rd47+28];
	st.local.u32 	[%rd4], %r525;
	{ // callseq 15, 0
	.param .b64 param0;
	st.param.b64 	[param0], %rd49;
	.param .b64 param1;
	st.param.b64 	[param1], %rd31;
	.param .b32 retval0;
	call.uni (retval0), 
	vprintf, 
	(
	param0, 
	param1
	);
	ld.param.b32 	%r526, [retval0];
	} // callseq 15
	ld.volatile.global.u32 	%r528, [%rd47+32];
	st.local.u32 	[%rd4], %r528;
	{ // callseq 16, 0
	.param .b64 param0;
	st.param.b64 	[param0], %rd49;
	.param .b64 param1;
	st.param.b64 	[param1], %rd31;
	.param .b32 retval0;
	call.uni (retval0), 
	vprintf, 
	(
	param0, 
	param1
	);
	ld.param.b32 	%r529, [retval0];
	} // callseq 16
	ld.volatile.global.u32 	%r531, [%rd47+36];
	st.local.u32 	[%rd4], %r531;
	{ // callseq 17, 0
	.param .b64 param0;
	st.param.b64 	[param0], %rd49;
	.param .b64 param1;
	st.param.b64 	[param1], %rd31;
	.param .b32 retval0;
	call.uni (retval0), 
	vprintf, 
	(
	param0, 
	param1
	);
	ld.param.b32 	%r532, [retval0];
	} // callseq 17
	ld.volatile.global.u32 	%r534, [%rd47+40];
	st.local.u32 	[%rd4], %r534;
	{ // callseq 18, 0
	.param .b64 param0;
	st.param.b64 	[param0], %rd49;
	.param .b64 param1;
	st.param.b64 	[param1], %rd31;
	.param .b32 retval0;
	call.uni (retval0), 
	vprintf, 
	(
	param0, 
	param1
	);
	ld.param.b32 	%r535, [retval0];
	} // callseq 18
	ld.volatile.global.u32 	%r537, [%rd47+44];
	st.local.u32 	[%rd4], %r537;
	{ // callseq 19, 0
	.param .b64 param0;
	st.param.b64 	[param0], %rd49;
	.param .b64 param1;
	st.param.b64 	[param1], %rd31;
	.param .b32 retval0;
	call.uni (retval0), 
	vprintf, 
	(
	param0, 
	param1
	);
	ld.param.b32 	%r538, [retval0];
	} // callseq 19
	ld.volatile.global.u32 	%r540, [%rd47+48];
	st.local.u32 	[%rd4], %r540;
	{ // callseq 20, 0
	.param .b64 param0;
	st.param.b64 	[param0], %rd49;
	.param .b64 param1;
	st.param.b64 	[param1], %rd31;
	.param .b32 retval0;
	call.uni (retval0), 
	vprintf, 
	(
	param0, 
	param1
	);
	ld.param.b32 	%r541, [retval0];
	} // callseq 20
	ld.volatile.global.u32 	%r543, [%rd47+52];
	st.local.u32 	[%rd4], %r543;
	{ // callseq 21, 0
	.param .b64 param0;
	st.param.b64 	[param0], %rd49;
	.param .b64 param1;
	st.param.b64 	[param1], %rd31;
	.param .b32 retval0;
	call.uni (retval0), 
	vprintf, 
	(
	param0, 
	param1
	);
	ld.param.b32 	%r544, [retval0];
	} // callseq 21
	ld.volatile.global.u32 	%r546, [%rd47+56];
	st.local.u32 	[%rd4], %r546;
	{ // callseq 22, 0
	.param .b64 param0;
	st.param.b64 	[param0], %rd49;
	.param .b64 param1;
	st.param.b64 	[param1], %rd31;
	.param .b32 retval0;
	call.uni (retval0), 
	vprintf, 
	(
	param0, 
	param1
	);
	ld.param.b32 	%r547, [retval0];
	} // callseq 22
	ld.volatile.global.u32 	%r549, [%rd47+60];
	st.local.u32 	[%rd4], %r549;
	{ // callseq 23, 0
	.param .b64 param0;
	st.param.b64 	[param0], %rd49;
	.param .b64 param1;
	st.param.b64 	[param1], %rd31;
	.param .b32 retval0;
	call.uni (retval0), 
	vprintf, 
	(
	param0, 
	param1
	);
	ld.param.b32 	%r550, [retval0];
	} // callseq 23
	add.s32 	%r2313, %r2313, 16;
	setp.eq.s32 	%p15, %r2313, %r10;
	mov.u32 	%r2315, %r10;
	@%p15 bra 	$L__BB0_11;
	bra.uni 	$L__BB0_10;
$L__BB0_11:
	setp.eq.s32 	%p16, %r6, 0;
	@%p16 bra 	$L__BB0_21;
	setp.lt.u32 	%p17, %r7, 7;
	@%p17 bra 	$L__BB0_14;
	add.s32 	%r552, %r2315, %r13;
	mul.wide.u32 	%rd51, %r552, 4;
	add.s64 	%rd52, %rd2, %rd51;
	ld.volatile.global.u32 	%r553, [%rd52];
	st.local.u32 	[%rd4], %r553;
	cvta.global.u64 	%rd54, %rd73;
	{ // callseq 24, 0
	.param .b64 param0;
	st.param.b64 	[param0], %rd54;
	.param .b64 param1;
	st.param.b64 	[param1], %rd31;
	.param .b32 retval0;
	call.uni (retval0), 
	vprintf, 
	(
	param0, 
	param1
	);
	ld.param.b32 	%r554, [retval0];
	} // callseq 24
	cvt.u64.u32 	%rd56, %r13;
	cvt.u64.u32 	%rd57, %r2315;
	add.s64 	%rd58, %rd57, %rd56;
	shl.b64 	%rd59, %rd58, 2;
	add.s64 	%rd60, %rd2, %rd59;
	ld.volatile.global.u32 	%r556, [%rd60+4];
	st.local.u32 	[%rd4], %r556;
	{ // callseq 25, 0
	.param .b64 param0;
	st.param.b64 	[param0], %rd54;
	.param .b64 param1;
	st.param.b64 	[param1], %rd31;
	.param .b32 retval0;
	call.uni (retval0), 
	vprintf, 
	(
	param0, 
	param1
	);
	ld.param.b32 	%r557, [retval0];
	} // callseq 25
	ld.volatile.global.u32 	%r559, [%rd60+8];
	st.local.u32 	[%rd4], %r559;
	{ // callseq 26, 0
	.param .b64 param0;
	st.param.b64 	[param0], %rd54;
	.param .b64 param1;
	st.param.b64 	[param1], %rd31;
	.param .b32 retval0;
	call.uni (retval0), 
	vprintf, 
	(
	param0, 
	param1
	);
	ld.param.b32 	%r560, [retval0];
	} // callseq 26
	ld.volatile.global.u32 	%r562, [%rd60+12];
	st.local.u32 	[%rd4], %r562;
	{ // callseq 27, 0
	.param .b64 param0;
	st.param.b64 	[param0], %rd54;
	.param .b64 param1;
	st.param.b64 	[param1], %rd31;
	.param .b32 retval0;
	call.uni (retval0), 
	vprintf, 
	(
	param0, 
	param1
	);
	ld.param.b32 	%r563, [retval0];
	} // callseq 27
	ld.volatile.global.u32 	%r565, [%rd60+16];
	st.local.u32 	[%rd4], %r565;
	{ // callseq 28, 0
	.param .b64 param0;
	st.param.b64 	[param0], %rd54;
	.param .b64 param1;
	st.param.b64 	[param1], %rd31;
	.param .b32 retval0;
	call.uni (retval0), 
	vprintf, 
	(
	param0, 
	param1
	);
	ld.param.b32 	%r566, [retval0];
	} // callseq 28
	ld.volatile.global.u32 	%r568, [%rd60+20];
	st.local.u32 	[%rd4], %r568;
	{ // callseq 29, 0
	.param .b64 param0;
	st.param.b64 	[param0], %rd54;
	.param .b64 param1;
	st.param.b64 	[param1], %rd31;
	.param .b32 retval0;
	call.uni (retval0), 
	vprintf, 
	(
	param0, 
	param1
	);
	ld.param.b32 	%r569, [retval0];
	} // callseq 29
	ld.volatile.global.u32 	%r571, [%rd60+24];
	st.local.u32 	[%rd4], %r571;
	{ // callseq 30, 0
	.param .b64 param0;
	st.param.b64 	[param0], %rd54;
	.param .b64 param1;
	st.param.b64 	[param1], %rd31;
	.param .b32 retval0;
	call.uni (retval0), 
	vprintf, 
	(
	param0, 
	param1
	);
	ld.param.b32 	%r572, [retval0];
	} // callseq 30
	ld.volatile.global.u32 	%r574, [%rd60+28];
	st.local.u32 	[%rd4], %r574;
	{ // callseq 31, 0
	.param .b64 param0;
	st.param.b64 	[param0], %rd54;
	.param .b64 param1;
	st.param.b64 	[param1], %rd31;
	.param .b32 retval0;
	call.uni (retval0), 
	vprintf, 
	(
	param0, 
	param1
	);
	ld.param.b32 	%r575, [retval0];
	} // callseq 31
	add.s32 	%r2315, %r2315, 8;
$L__BB0_14:
	setp.eq.s32 	%p18, %r8, 0;
	@%p18 bra 	$L__BB0_21;
	setp.lt.u32 	%p19, %r9, 3;
	@%p19 bra 	$L__BB0_17;
	add.s32 	%r577, %r2315, %r13;
	mul.wide.u32 	%rd61, %r577, 4;
	add.s64 	%rd62, %rd2, %rd61;
	ld.volatile.global.u32 	%r578, [%rd62];
	st.local.u32 	[%rd4], %r578;
	cvta.global.u64 	%rd64, %rd73;
	{ // callseq 32, 0
	.param .b64 param0;
	st.param.b64 	[param0], %rd64;
	.param .b64 param1;
	st.param.b64 	[param1], %rd31;
	.param .b32 retval0;
	call.uni (retval0), 
	vprintf, 
	(
	param0, 
	param1
	);
	ld.param.b32 	%r579, [retval0];
	} // callseq 32
	cvt.u64.u32 	%rd66, %r13;
	cvt.u64.u32 	%rd67, %r2315;
	add.s64 	%rd68, %rd67, %rd66;
	shl.b64 	%rd69, %rd68, 2;
	add.s64 	%rd70, %rd2, %rd69;
	ld.volatile.global.u32 	%r581, [%rd70+4];
	st.local.u32 	[%rd4], %r581;
	{ // callseq 33, 0
	.param .b64 param0;
	st.param.b64 	[param0], %rd64;
	.param .b64 param1;
	st.param.b64 	[param1], %rd31;
	.param .b32 retval0;
	call.uni (retval0), 
	vprintf, 
	(
	param0, 
	param1
	);
	ld.param.b32 	%r582, [retval0];
	} // callseq 33
	ld.volatile.global.u32 	%r584, [%rd70+8];
	st.local.u32 	[%rd4], %r584;
	{ // callseq 34, 0
	.param .b64 param0;
	st.param.b64 	[param0], %rd64;
	.param .b64 param1;
	st.param.b64 	[param1], %rd31;
	.param .b32 retval0;
	call.uni (retval0), 
	vprintf, 
	(
	param0, 
	param1
	);
	ld.param.b32 	%r585, [retval0];
	} // callseq 34
	ld.volatile.global.u32 	%r587, [%rd70+12];
	st.local.u32 	[%rd4], %r587;
	{ // callseq 35, 0
	.param .b64 param0;
	st.param.b64 	[param0], %rd64;
	.param .b64 param1;
	st.param.b64 	[param1], %rd31;
	.param .b32 retval0;
	call.uni (retval0), 
	vprintf, 
	(
	param0, 
	param1
	);
	ld.param.b32 	%r588, [retval0];
	} // callseq 35
	add.s32 	%r2315, %r2315, 4;
$L__BB0_17:
	setp.eq.s32 	%p20, %r11, 0;
	@%p20 bra 	$L__BB0_21;
	setp.eq.s32 	%p21, %r11, 1;
	add.s32 	%r590, %r2315, %r13;
	mul.wide.u32 	%rd71, %r590, 4;
	add.s64 	%rd72, %rd2, %rd71;
	ld.volatile.global.u32 	%r591, [%rd72];
	st.local.u32 	[%rd4], %r591;
	cvta.global.u64 	%rd74, %rd73;
	{ // callseq 36, 0
	.param .b64 param0;
	st.param.b64 	[param0], %rd74;
	.param .b64 param1;
	st.param.b64 	[param1], %rd31;
	.param .b32 retval0;
	call.uni (retval0), 
	vprintf, 
	(
	param0, 
	param1
	);
	ld.param.b32 	%r592, [retval0];
	} // callseq 36
	@%p21 bra 	$L__BB0_21;
	setp.eq.s32 	%p22, %r11, 2;
	cvt.u64.u32 	%rd76, %r13;
	cvt.u64.u32 	%rd77, %r2315;
	add.s64 	%rd78, %rd77, %rd76;
	shl.b64 	%rd79, %rd78, 2;
	add.s64 	%rd6, %rd2, %rd79;
	ld.volatile.global.u32 	%r594, [%rd6+4];
	st.local.u32 	[%rd4], %r594;
	cvta.global.u64 	%rd81, %rd73;
	{ // callseq 37, 0
	.param .b64 param0;
	st.param.b64 	[param0], %rd81;
	.param .b64 param1;
	st.param.b64 	[param1], %rd31;
	.param .b32 retval0;
	call.uni (retval0), 
	vprintf, 
	(
	param0, 
	param1
	);
	ld.param.b32 	%r595, [retval0];
	} // callseq 37
	@%p22 bra 	$L__BB0_21;
	ld.volatile.global.u32 	%r597, [%rd6+8];
	st.local.u32 	[%rd4], %r597;
	cvta.global.u64 	%rd84, %rd73;
	{ // callseq 38, 0
	.param .b64 param0;
	st.param.b64 	[param0], %rd84;
	.param .b64 param1;
	st.param.b64 	[param1], %rd31;
	.param .b32 retval0;
	call.uni (retval0), 
	vprintf, 
	(
	param0, 
	param1
	);
	ld.param.b32 	%r598, [retval0];
	} // callseq 38
$L__BB0_21:
	cvta.global.u64 	%rd87, %rd86;
	{ // callseq 39, 0
	.param .b64 param0;
	st.param.b64 	[param0], %rd87;
	.param .b64 param1;
	st.param.b64 	[param1], 0;
	.param .b32 retval0;
	call.uni (retval0), 
	vprintf, 
	(
	param0, 
	param1
	);
	ld.param.b32 	%r600, [retval0];
	} // callseq 39
	add.s32 	%r2312, %r2312, 1;
	setp.eq.s32 	%p23, %r2312, %r468;
	@%p23 bra 	$L__BB0_28;
	bra.uni 	$L__BB0_8;
$L__BB0_22:
	add.s32 	%r487, %r468, -1;
	and.b32  	%r22, %r468, 3;
	setp.lt.u32 	%p10, %r487, 3;
	@%p10 bra 	$L__BB0_25;
	and.b32  	%r23, %r468, 2147483644;
	mov.b32 	%r2317, 0;
	mov.u64 	%rd42, $str$4;
$L__BB0_24:
	cvta.global.u64 	%rd43, %rd42;
	{ // callseq 3, 0
	.param .b64 param0;
	st.param.b64 	[param0], %rd43;
	.param .b64 param1;
	st.param.b64 	[param1], 0;
	.param .b32 retval0;
	call.uni (retval0), 
	vprintf, 
	(
	param0, 
	param1
	);
	ld.param.b32 	%r489, [retval0];
	} // callseq 3
	{ // callseq 4, 0
	.param .b64 param0;
	st.param.b64 	[param0], %rd43;
	.param .b64 param1;
	st.param.b64 	[param1], 0;
	.param .b32 retval0;
	call.uni (retval0), 
	vprintf, 
	(
	param0, 
	param1
	);
	ld.param.b32 	%r491, [retval0];
	} // callseq 4
	{ // callseq 5, 0
	.param .b64 param0;
	st.param.b64 	[param0], %rd43;
	.param .b64 param1;
	st.param.b64 	[param1], 0;
	.param .b32 retval0;
	call.uni (retval0), 
	vprintf, 
	(
	param0, 
	param1
	);
	ld.param.b32 	%r493, [retval0];
	} // callseq 5
	{ // callseq 6, 0
	.param .b64 param0;
	st.param.b64 	[param0], %rd43;
	.param .b64 param1;
	st.param.b64 	[param1], 0;
	.param .b32 retval0;
	call.uni (retval0), 
	vprintf, 
	(
	param0, 
	param1
	);
	ld.param.b32 	%r495, [retval0];
	} // callseq 6
	add.s32 	%r2317, %r2317, 4;
	setp.ne.s32 	%p11, %r2317, %r23;
	@%p11 bra 	$L__BB0_24;
$L__BB0_25:
	setp.eq.s32 	%p12, %r22, 0;
	@%p12 bra 	$L__BB0_28;
	mov.b32 	%r2318, 0;
	mov.u64 	%rd44, $str$4;
$L__BB0_27:
	.pragma "nounroll";
	cvta.global.u64 	%rd45, %rd44;
	{ // callseq 7, 0
	.param .b64 param0;
	st.param.b64 	[param0], %rd45;
	.param .b64 param1;
	st.param.b64 	[param1], 0;
	.param .b32 retval0;
	call.uni (retval0), 
	vprintf, 
	(
	param0, 
	param1
	);
	ld.param.b32 	%r498, [retval0];
	} // callseq 7
	add.s32 	%r2318, %r2318, 1;
	setp.ne.s32 	%p13, %r2318, %r22;
	@%p13 bra 	$L__BB0_27;
$L__BB0_28:
	mov.u64 	%rd88, $str$4;
	cvta.global.u64 	%rd89, %rd88;
	{ // callseq 40, 0
	.param .b64 param0;
	st.param.b64 	[param0], %rd89;
	.param .b64 param1;
	st.param.b64 	[param1], 0;
	.param .b32 retval0;
	call.uni (retval0), 
	vprintf, 
	(
	param0, 
	param1
	);
	ld.param.b32 	%r602, [retval0];
	} // callseq 40
$L__BB0_29:
	add.s32 	%r2353, %r461, %r1;
	setp.lt.s32 	%p24, %r1, %r2;
	setp.gt.s32 	%p25, %r3, 0;
	and.pred  	%p1, %p24, %p25;
	not.pred 	%p26, %p1;
	@%p26 bra 	$L__BB0_42;
	add.s32 	%r604, %r3, -1;
	and.b32  	%r29, %r3, 15;
	setp.lt.u32 	%p27, %r604, 15;
	mov.u32 	%r2322, %r1;
	mov.u32 	%r2323, %r2353;
	@%p27 bra 	$L__BB0_33;
	and.b32  	%r30, %r3, 2147483632;
	mov.b32 	%r2321, 0;
	mov.u32 	%r608, _ZZ3GPUPViPiS1_S0_iiiiiiiiiiiiiiiiiE5table;
	mul.wide.s32 	%rd92, %r467, 4;
	shl.b32 	%r611, %r2, 2;
	mov.u32 	%r2322, %r1;
	mov.u32 	%r2323, %r2353;
$L__BB0_32:
	.pragma "nounroll";
	mul.wide.s32 	%rd90, %r2323, 4;
	add.s64 	%rd91, %rd2, %rd90;
	ld.volatile.global.u32 	%r606, [%rd91];
	shl.b32 	%r607, %r2322, 2;
	add.s32 	%r609, %r608, %r607;
	st.shared.u32 	[%r609], %r606;
	add.s64 	%rd93, %rd91, %rd92;
	ld.volatile.global.u32 	%r610, [%rd93];
	add.s32 	%r612, %r609, %r611;
	st.shared.u32 	[%r612], %r610;
	add.s64 	%rd94, %rd93, %rd92;
	ld.volatile.global.u32 	%r613, [%rd94];
	add.s32 	%r614, %r612, %r611;
	st.shared.u32 	[%r614], %r613;
	add.s64 	%rd95, %rd94, %rd92;
	ld.volatile.global.u32 	%r615, [%rd95];
	add.s32 	%r616, %r614, %r611;
	st.shared.u32 	[%r616], %r615;
	add.s64 	%rd96, %rd95, %rd92;
	ld.volatile.global.u32 	%r617, [%rd96];
	add.s32 	%r618, %r616, %r611;
	st.shared.u32 	[%r618], %r617;
	add.s64 	%rd97, %rd96, %rd92;
	ld.volatile.global.u32 	%r619, [%rd97];
	add.s32 	%r620, %r618, %r611;
	st.shared.u32 	[%r620], %r619;
	add.s64 	%rd98, %rd97, %rd92;
	ld.volatile.global.u32 	%r621, [%rd98];
	add.s32 	%r622, %r620, %r611;
	st.shared.u32 	[%r622], %r621;
	add.s64 	%rd99, %rd98, %rd92;
	ld.volatile.global.u32 	%r623, [%rd99];
	add.s32 	%r624, %r622, %r611;
	st.shared.u32 	[%r624], %r623;
	add.s64 	%rd100, %rd99, %rd92;
	ld.volatile.global.u32 	%r625, [%rd100];
	add.s32 	%r626, %r624, %r611;
	st.shared.u32 	[%r626], %r625;
	add.s64 	%rd101, %rd100, %rd92;
	ld.volatile.global.u32 	%r627, [%rd101];
	add.s32 	%r628, %r626, %r611;
	st.shared.u32 	[%r628], %r627;
	add.s64 	%rd102, %rd101, %rd92;
	ld.volatile.global.u32 	%r629, [%rd102];
	add.s32 	%r630, %r628, %r611;
	st.shared.u32 	[%r630], %r629;
	add.s64 	%rd103, %rd102, %rd92;
	ld.volatile.global.u32 	%r631, [%rd103];
	add.s32 	%r632, %r630, %r611;
	st.shared.u32 	[%r632], %r631;
	add.s64 	%rd104, %rd103, %rd92;
	ld.volatile.global.u32 	%r633, [%rd104];
	add.s32 	%r634, %r632, %r611;
	st.shared.u32 	[%r634], %r633;
	add.s64 	%rd105, %rd104, %rd92;
	ld.volatile.global.u32 	%r635, [%rd105];
	add.s32 	%r636, %r634, %r611;
	st.shared.u32 	[%r636], %r635;
	add.s64 	%rd106, %rd105, %rd92;
	ld.volatile.global.u32 	%r637, [%rd106];
	add.s32 	%r638, %r636, %r611;
	st.shared.u32 	[%r638], %r637;
	add.s64 	%rd107, %rd106, %rd92;
	ld.volatile.global.u32 	%r639, [%rd107];
	add.s32 	%r640, %r638, %r611;
	st.shared.u32 	[%r640], %r639;
	shl.b32 	%r641, %r467, 4;
	add.s32 	%r2323, %r641, %r2323;
	shl.b32 	%r642, %r2, 4;
	add.s32 	%r2322, %r642, %r2322;
	add.s32 	%r2321, %r2321, 16;
	setp.ne.s32 	%p28, %r2321, %r30;
	@%p28 bra 	$L__BB0_32;
$L__BB0_33:
	setp.eq.s32 	%p29, %r29, 0;
	@%p29 bra 	$L__BB0_42;
	and.b32  	%r39, %r3, 7;
	setp.lt.u32 	%p30, %r29, 8;
	@%p30 bra 	$L__BB0_36;
	mul.wide.s32 	%rd108, %r2323, 4;
	add.s64 	%rd109, %rd2, %rd108;
	ld.volatile.global.u32 	%r643, [%rd109];
	shl.b32 	%r644, %r2322, 2;
	mov.u32 	%r645, _ZZ3GPUPViPiS1_S0_iiiiiiiiiiiiiiiiiE5table;
	add.s32 	%r646, %r645, %r644;
	st.shared.u32 	[%r646], %r643;
	mul.wide.s32 	%rd110, %r467, 4;
	add.s64 	%rd111, %rd109, %rd110;
	ld.volatile.global.u32 	%r647, [%rd111];
	shl.b32 	%r648, %r2, 2;
	add.s32 	%r649, %r646, %r648;
	st.shared.u32 	[%r649], %r647;
	add.s64 	%rd112, %rd111, %rd110;
	ld.volatile.global.u32 	%r650, [%rd112];
	add.s32 	%r651, %r649, %r648;
	st.shared.u32 	[%r651], %r650;
	add.s64 	%rd113, %rd112, %rd110;
	ld.volatile.global.u32 	%r652, [%rd113];
	add.s32 	%r653, %r651, %r648;
	st.shared.u32 	[%r653], %r652;
	add.s64 	%rd114, %rd113, %rd110;
	ld.volatile.global.u32 	%r654, [%rd114];
	add.s32 	%r655, %r653, %r648;
	st.shared.u32 	[%r655], %r654;
	add.s64 	%rd115, %rd114, %rd110;
	ld.volatile.global.u32 	%r656, [%rd115];
	add.s32 	%r657, %r655, %r648;
	st.shared.u32 	[%r657], %r656;
	add.s64 	%rd116, %rd115, %rd110;
	ld.volatile.global.u32 	%r658, [%rd116];
	add.s32 	%r659, %r657, %r648;
	st.shared.u32 	[%r659], %r658;
	add.s64 	%rd117, %rd116, %rd110;
	ld.volatile.global.u32 	%r660, [%rd117];
	add.s32 	%r661, %r659, %r648;
	st.shared.u32 	[%r661], %r660;
	shl.b32 	%r662, %r467, 3;
	add.s32 	%r2323, %r662, %r2323;
	shl.b32 	%r663, %r2, 3;
	add.s32 	%r2322, %r663, %r2322;
$L__BB0_36:
	setp.eq.s32 	%p31, %r39, 0;
	@%p31 bra 	$L__BB0_42;
	and.b32  	%r44, %r3, 3;
	setp.lt.u32 	%p32, %r39, 4;
	@%p32 bra 	$L__BB0_39;
	mul.wide.s32 	%rd118, %r2323, 4;
	add.s64 	%rd119, %rd2, %rd118;
	ld.volatile.global.u32 	%r664, [%rd119];
	shl.b32 	%r665, %r2322, 2;
	mov.u32 	%r666, _ZZ3GPUPViPiS1_S0_iiiiiiiiiiiiiiiiiE5table;
	add.s32 	%r667, %r666, %r665;
	st.shared.u32 	[%r667], %r664;
	mul.wide.s32 	%rd120, %r467, 4;
	add.s64 	%rd121, %rd119, %rd120;
	ld.volatile.global.u32 	%r668, [%rd121];
	shl.b32 	%r669, %r2, 2;
	add.s32 	%r670, %r667, %r669;
	st.shared.u32 	[%r670], %r668;
	add.s64 	%rd122, %rd121, %rd120;
	ld.volatile.global.u32 	%r671, [%rd122];
	add.s32 	%r672, %r670, %r669;
	st.shared.u32 	[%r672], %r671;
	add.s64 	%rd123, %rd122, %rd120;
	ld.volatile.global.u32 	%r673, [%rd123];
	add.s32 	%r674, %r672, %r669;
	st.shared.u32 	[%r674], %r673;
	shl.b32 	%r675, %r467, 2;
	add.s32 	%r2323, %r675, %r2323;
	add.s32 	%r2322, %r669, %r2322;
$L__BB0_39:
	setp.eq.s32 	%p33, %r44, 0;
	@%p33 bra 	$L__BB0_42;
	mov.b32 	%r2330, 0;
	mov.u32 	%r679, _ZZ3GPUPViPiS1_S0_iiiiiiiiiiiiiiiiiE5table;
$L__BB0_41:
	.pragma "nounroll";
	mul.wide.s32 	%rd124, %r2323, 4;
	add.s64 	%rd125, %rd2, %rd124;
	ld.volatile.global.u32 	%r677, [%rd125];
	shl.b32 	%r678, %r2322, 2;
	add.s32 	%r680, %r679, %r678;
	st.shared.u32 	[%r680], %r677;
	add.s32 	%r2323, %r2323, %r467;
	add.s32 	%r2322, %r2322, %r2;
	add.s32 	%r2330, %r2330, 1;
	setp.ne.s32 	%p34, %r2330, %r44;
	@%p34 bra 	$L__BB0_41;
$L__BB0_42:
	setp.ne.s32 	%p35, %r1, 0;
	bar.sync 	0;
	membar.cta;
	ld.global.u32 	%r681, [row];
	setp.ne.s32 	%p36, %r460, %r681;
	or.pred  	%p37, %p35, %p36;
	@%p37 bra 	$L__BB0_65;
	setp.lt.s32 	%p38, %r3, 1;
	@%p38 bra 	$L__BB0_64;
	setp.lt.s32 	%p39, %r2, 1;
	@%p39 bra 	$L__BB0_58;
	add.s32 	%r55, %r2, -1;
	and.b32  	%r56, %r2, 7;
	add.s32 	%r57, %r56, -1;
	and.b32  	%r58, %r2, 3;
	and.b32  	%r59, %r2, 2147483640;
	and.b32  	%r60, %r2, 1;
	mov.b32 	%r2331, 0;
	mov.u64 	%rd142, $str$4;
	mov.u64 	%rd139, $str$3;
$L__BB0_46:
	setp.lt.u32 	%p44, %r55, 7;
	mul.lo.s32 	%r62, %r2331, %r2;
	mov.b32 	%r2334, 0;
	@%p44 bra 	$L__BB0_49;
	mov.b32 	%r2332, 0;
$L__BB0_48:
	.pragma "nounroll";
	add.s32 	%r699, %r2332, %r62;
	shl.b32 	%r700, %r699, 2;
	mov.u32 	%r701, _ZZ3GPUPViPiS1_S0_iiiiiiiiiiiiiiiiiE5table;
	add.s32 	%r702, %r701, %r700;
	ld.shared.u32 	%r703, [%r702];
	st.local.u32 	[%rd4], %r703;
	cvta.global.u64 	%rd131, %rd139;
	{ // callseq 46, 0
	.param .b64 param0;
	st.param.b64 	[param0], %rd131;
	.param .b64 param1;
	st.param.b64 	[param1], %rd31;
	.param .b32 retval0;
	call.uni (retval0), 
	vprintf, 
	(
	param0, 
	param1
	);
	ld.param.b32 	%r704, [retval0];
	} // callseq 46
	ld.shared.u32 	%r706, [%r702+4];
	st.local.u32 	[%rd4], %r706;
	{ // callseq 47, 0
	.param .b64 param0;
	st.param.b64 	[param0], %rd131;
	.param .b64 param1;
	st.param.b64 	[param1], %rd31;
	.param .b32 retval0;
	call.uni (retval0), 
	vprintf, 
	(
	param0, 
	param1
	);
	ld.param.b32 	%r707, [retval0];
	} // callseq 47
	ld.shared.u32 	%r709, [%r702+8];
	st.local.u32 	[%rd4], %r709;
	{ // callseq 48, 0
	.param .b64 param0;
	st.param.b64 	[param0], %rd131;
	.param .b64 param1;
	st.param.b64 	[param1], %rd31;
	.param .b32 retval0;
	call.uni (retval0), 
	vprintf, 
	(
	param0, 
	param1
	);
	ld.param.b32 	%r710, [retval0];
	} // callseq 48
	ld.shared.u32 	%r712, [%r702+12];
	st.local.u32 	[%rd4], %r712;
	{ // callseq 49, 0
	.param .b64 param0;
	st.param.b64 	[param0], %rd131;
	.param .b64 param1;
	st.param.b64 	[param1], %rd31;
	.param .b32 retval0;
	call.uni (retval0), 
	vprintf, 
	(
	param0, 
	param1
	);
	ld.param.b32 	%r713, [retval0];
	} // callseq 49
	ld.shared.u32 	%r715, [%r702+16];
	st.local.u32 	[%rd4], %r715;
	{ // callseq 50, 0
	.param .b64 param0;
	st.param.b64 	[param0], %rd131;
	.param .b64 param1;
	st.param.b64 	[param1], %rd31;
	.param .b32 retval0;
	call.uni (retval0), 
	vprintf, 
	(
	param0, 
	param1
	);
	ld.param.b32 	%r716, [retval0];
	} // callseq 50
	ld.shared.u32 	%r718, [%r702+20];
	st.local.u32 	[%rd4], %r718;
	{ // callseq 51, 0
	.param .b64 param0;
	st.param.b64 	[param0], %rd131;
	.param .b64 param1;
	st.param.b64 	[param1], %rd31;
	.param .b32 retval0;
	call.uni (retval0), 
	vprintf, 
	(
	param0, 
	param1
	);
	ld.param.b32 	%r719, [retval0];
	} // callseq 51
	ld.shared.u32 	%r721, [%r702+24];
	st.local.u32 	[%rd4], %r721;
	{ // callseq 52, 0
	.param .b64 param0;
	st.param.b64 	[param0], %rd131;
	.param .b64 param1;
	st.param.b64 	[param1], %rd31;
	.param .b32 retval0;
	call.uni (retval0), 
	vprintf, 
	(
	param0, 
	param1
	);
	ld.param.b32 	%r722, [retval0];
	} // callseq 52
	ld.shared.u32 	%r724, [%r702+28];
	st.local.u32 	[%rd4], %r724;
	{ // callseq 53, 0
	.param .b64 param0;
	st.param.b64 	[param0], %rd131;
	.param .b64 param1;
	st.param.b64 	[param1], %rd31;
	.param .b32 retval0;
	call.uni (retval0), 
	vprintf, 
	(
	param0, 
	param1
	);
	ld.param.b32 	%r725, [retval0];
	} // callseq 53
	add.s32 	%r2332, %r2332, 8;
	setp.eq.s32 	%p45, %r2332, %r59;
	mov.u32 	%r2334, %r59;
	@%p45 bra 	$L__BB0_49;
	bra.uni 	$L__BB0_48;
$L__BB0_49:
	setp.eq.s32 	%p46, %r56, 0;
	@%p46 bra 	$L__BB0_57;
	setp.lt.u32 	%p47, %r57, 3;
	@%p47 bra 	$L__BB0_52;
	add.s32 	%r727, %r2334, %r62;
	shl.b32 	%r728, %r727, 2;
	mov.u32 	%r729, _ZZ3GPUPViPiS1_S0_iiiiiiiiiiiiiiiiiE5table;
	add.s32 	%r730, %r729, %r728;
	ld.shared.u32 	%r731, [%r730];
	st.local.u32 	[%rd4], %r731;
	cvta.global.u64 	%rd134, %rd139;
	{ // callseq 54, 0
	.param .b64 param0;
	st.param.b64 	[param0], %rd134;
	.param .b64 param1;
	st.param.b64 	[param1], %rd31;
	.param .b32 retval0;
	call.uni (retval0), 
	vprintf, 
	(
	param0, 
	param1
	);
	ld.param.b32 	%r732, [retval0];
	} // callseq 54
	ld.shared.u32 	%r734, [%r730+4];
	st.local.u32 	[%rd4], %r734;
	{ // callseq 55, 0
	.param .b64 param0;
	st.param.b64 	[param0], %rd134;
	.param .b64 param1;
	st.param.b64 	[param1], %rd31;
	.param .b32 retval0;
	call.uni (retval0), 
	vprintf, 
	(
	param0, 
	param1
	);
	ld.param.b32 	%r735, [retval0];
	} // callseq 55
	ld.shared.u32 	%r737, [%r730+8];
	st.local.u32 	[%rd4], %r737;
	{ // callseq 56, 0
	.param .b64 param0;
	st.param.b64 	[param0], %rd134;
	.param .b64 param1;
	st.param.b64 	[param1], %rd31;
	.param .b32 retval0;
	call.uni (retval0), 
	vprintf, 
	(
	param0, 
	param1
	);
	ld.param.b32 	%r738, [retval0];
	} // callseq 56
	ld.shared.u32 	%r740, [%r730+12];
	st.local.u32 	[%rd4], %r740;
	{ // callseq 57, 0
	.param .b64 param0;
	st.param.b64 	[param0], %rd134;
	.param .b64 param1;
	st.param.b64 	[param1], %rd31;
	.param .b32 retval0;
	call.uni (retval0), 
	vprintf, 
	(
	param0, 
	param1
	);
	ld.param.b32 	%r741, [retval0];
	} // callseq 57
	add.s32 	%r2334, %r2334, 4;
$L__BB0_52:
	setp.eq.s32 	%p48, %r58, 0;
	@%p48 bra 	$L__BB0_57;
	setp.eq.s32 	%p49, %r58, 1;
	@%p49 bra 	$L__BB0_55;
	add.s32 	%r743, %r2334, %r62;
	shl.b32 	%r744, %r743, 2;
	mov.u32 	%r745, _ZZ3GPUPViPiS1_S0_iiiiiiiiiiiiiiiiiE5table;
	add.s32 	%r746, %r745, %r744;
	ld.shared.u32 	%r747, [%r746];
	st.local.u32 	[%rd4], %r747;
	cvta.global.u64 	%rd137, %rd139;
	{ // callseq 58, 0
	.param .b64 param0;
	st.param.b64 	[param0], %rd137;
	.param .b64 param1;
	st.param.b64 	[param1], %rd31;
	.param .b32 retval0;
	call.uni (retval0), 
	vprintf, 
	(
	param0, 
	param1
	);
	ld.param.b32 	%r748, [retval0];
	} // callseq 58
	ld.shared.u32 	%r750, [%r746+4];
	st.local.u32 	[%rd4], %r750;
	{ // callseq 59, 0
	.param .b64 param0;
	st.param.b64 	[param0], %rd137;
	.param .b64 param1;
	st.param.b64 	[param1], %rd31;
	.param .b32 retval0;
	call.uni (retval0), 
	vprintf, 
	(
	param0, 
	param1
	);
	ld.param.b32 	%r751, [retval0];
	} // callseq 59
	add.s32 	%r2334, %r2334, 2;
$L__BB0_55:
	setp.eq.s32 	%p50, %r60, 0;
	@%p50 bra 	$L__BB0_57;
	add.s32 	%r753, %r2334, %r62;
	shl.b32 	%r754, %r753, 2;
	mov.u32 	%r755, _ZZ3GPUPViPiS1_S0_iiiiiiiiiiiiiiiiiE5table;
	add.s32 	%r756, %r755, %r754;
	ld.shared.u32 	%r757, [%r756];
	st.local.u32 	[%rd4], %r757;
	cvta.global.u64 	%rd140, %rd139;
	{ // callseq 60, 0
	.param .b64 param0;
	st.param.b64 	[param0], %rd140;
	.param .b64 param1;
	st.param.b64 	[param1], %rd31;
	.param .b32 retval0;
	call.uni (retval0), 
	vprintf, 
	(
	param0, 
	param1
	);
	ld.param.b32 	%r758, [retval0];
	} // callseq 60
$L__BB0_57:
	cvta.global.u64 	%rd143, %rd142;
	{ // callseq 61, 0
	.param .b64 param0;
	st.param.b64 	[param0], %rd143;
	.param .b64 param1;
	st.param.b64 	[param1], 0;
	.param .b32 retval0;
	call.uni (retval0), 
	vprintf, 
	(
	param0, 
	param1
	);
	ld.param.b32 	%r760, [retval0];
	} // callseq 61
	add.s32 	%r2331, %r2331, 1;
	setp.eq.s32 	%p51, %r2331, %r3;
	@%p51 bra 	$L__BB0_64;
	bra.uni 	$L__BB0_46;
$L__BB0_58:
	add.s32 	%r683, %r3, -1;
	and.b32  	%r71, %r3, 3;
	setp.lt.u32 	%p40, %r683, 3;
	@%p40 bra 	$L__BB0_61;
	and.b32  	%r72, %r3, 2147483644;
	mov.b32 	%r2336, 0;
	mov.u64 	%rd126, $str$4;
$L__BB0_60:
	cvta.global.u64 	%rd127, %rd126;
	{ // callseq 41, 0
	.param .b64 param0;
	st.param.b64 	[param0], %rd127;
	.param .b64 param1;
	st.param.b64 	[param1], 0;
	.param .b32 retval0;
	call.uni (retval0), 
	vprintf, 
	(
	param0, 
	param1
	);
	ld.param.b32 	%r685, [retval0];
	} // callseq 41
	{ // callseq 42, 0
	.param .b64 param0;
	st.param.b64 	[param0], %rd127;
	.param .b64 param1;
	st.param.b64 	[param1], 0;
	.param .b32 retval0;
	call.uni (retval0), 
	vprintf, 
	(
	param0, 
	param1
	);
	ld.param.b32 	%r687, [retval0];
	} // callseq 42
	{ // callseq 43, 0
	.param .b64 param0;
	st.param.b64 	[param0], %rd127;
	.param .b64 param1;
	st.param.b64 	[param1], 0;
	.param .b32 retval0;
	call.uni (retval0), 
	vprintf, 
	(
	param0, 
	param1
	);
	ld.param.b32 	%r689, [retval0];
	} // callseq 43
	{ // callseq 44, 0
	.param .b64 param0;
	st.param.b64 	[param0], %rd127;
	.param .b64 param1;
	st.param.b64 	[param1], 0;
	.param .b32 retval0;
	call.uni (retval0), 
	vprintf, 
	(
	param0, 
	param1
	);
	ld.param.b32 	%r691, [retval0];
	} // callseq 44
	add.s32 	%r2336, %r2336, 4;
	setp.ne.s32 	%p41, %r2336, %r72;
	@%p41 bra 	$L__BB0_60;
$L__BB0_61:
	setp.eq.s32 	%p42, %r71, 0;
	@%p42 bra 	$L__BB0_64;
	mov.b32 	%r2337, 0;
	mov.u64 	%rd128, $str$4;
$L__BB0_63:
	.pragma "nounroll";
	cvta.global.u64 	%rd129, %rd128;
	{ // callseq 45, 0
	.param .b64 param0;
	st.param.b64 	[param0], %rd129;
	.param .b64 param1;
	st.param.b64 	[param1], 0;
	.param .b32 retval0;
	call.uni (retval0), 
	vprintf, 
	(
	param0, 
	param1
	);
	ld.param.b32 	%r694, [retval0];
	} // callseq 45
	add.s32 	%r2337, %r2337, 1;
	setp.ne.s32 	%p43, %r2337, %r71;
	@%p43 bra 	$L__BB0_63;
$L__BB0_64:
	mov.u64 	%rd144, $str$4;
	cvta.global.u64 	%rd145, %rd144;
	{ // callseq 62, 0
	.param .b64 param0;
	st.param.b64 	[param0], %rd145;
	.param .b64 param1;
	st.param.b64 	[param1], 0;
	.param .b32 retval0;
	call.uni (retval0), 
	vprintf, 
	(
	param0, 
	param1
	);
	ld.param.b32 	%r762, [retval0];
	} // callseq 62
$L__BB0_65:
	mad.lo.s32 	%r77, %r466, %r2, %r465;
	setp.lt.s32 	%p52, %r462, 1;
	mad.lo.s32 	%r764, %r2366, %r460, %r1;
	cvta.to.global.u64 	%rd146, %rd25;
	mul.wide.s32 	%rd147, %r764, 4;
	add.s64 	%rd7, %rd146, %rd147;
	@%p52 bra 	$L__BB0_87;
	add.s32 	%r766, %r2, -1;
	mad.lo.s32 	%r78, %r766, %r1, %r77;
	add.s32 	%r767, %r462, -1;
	and.b32  	%r79, %r462, 3;
	setp.lt.u32 	%p53, %r767, 3;
	mov.b32 	%r2340, 0;
	@%p53 bra 	$L__BB0_81;
	and.b32  	%r2340, %r462, 2147483644;
	mov.b32 	%r2338, 0;
$L__BB0_68:
	setp.lt.u32 	%p54, %r2338, %r1;
	@%p54 bra 	$L__BB0_71;
	add.s32 	%r769, %r78, %r2338;
	sub.s32 	%r770, %r2338, %r1;
	shl.b32 	%r771, %r769, 2;
	mov.u32 	%r772, _ZZ3GPUPViPiS1_S0_iiiiiiiiiiiiiiiiiE5table;
	add.s32 	%r82, %r772, %r771;
	ld.shared.u32 	%r773, [%r82+-4];
	sub.s32 	%r774, %r769, %r2;
	shl.b32 	%r775, %r774, 2;
	add.s32 	%r83, %r772, %r775;
	ld.shared.u32 	%r776, [%r83];
	max.s32 	%r777, %r773, %r776;
	st.shared.u32 	[%r82], %r777;
	mul.wide.u32 	%rd148, %r770, 4;
	add.s64 	%rd149, %rd1, %rd148;
	ld.global.u32 	%r778, [%rd149];
	ld.global.u32 	%r779, [%rd7];
	setp.ne.s32 	%p55, %r778, %r779;
	@%p55 bra 	$L__BB0_71;
	ld.shared.u32 	%r780, [%r83+-4];
	add.s32 	%r781, %r780, 1;
	st.shared.u32 	[%r82], %r781;
$L__BB0_71:
	bar.sync 	0;
	add.s32 	%r84, %r2338, 1;
	setp.lt.u32 	%p56, %r84, %r1;
	@%p56 bra 	$L__BB0_74;
	add.s32 	%r782, %r78, %r2338;
	sub.s32 	%r783, %r84, %r1;
	shl.b32 	%r784, %r782, 2;
	mov.u32 	%r785, _ZZ3GPUPViPiS1_S0_iiiiiiiiiiiiiiiiiE5table;
	add.s32 	%r85, %r785, %r784;
	ld.shared.u32 	%r786, [%r85];
	sub.s32 	%r787, %r782, %r2;
	shl.b32 	%r788, %r787, 2;
	add.s32 	%r86, %r785, %r788;
	ld.shared.u32 	%r789, [%r86+4];
	max.s32 	%r790, %r786, %r789;
	st.shared.u32 	[%r85+4], %r790;
	mul.wide.u32 	%rd150, %r783, 4;
	add.s64 	%rd151, %rd1, %rd150;
	ld.global.u32 	%r791, [%rd151];
	ld.global.u32 	%r792, [%rd7];
	setp.ne.s32 	%p57, %r791, %r792;
	@%p57 bra 	$L__BB0_74;
	ld.shared.u32 	%r793, [%r86];
	add.s32 	%r794, %r793, 1;
	st.shared.u32 	[%r85+4], %r794;
$L__BB0_74:
	bar.sync 	0;
	add.s32 	%r87, %r2338, 2;
	setp.lt.u32 	%p58, %r87, %r1;
	@%p58 bra 	$L__BB0_77;
	add.s32 	%r795, %r78, %r2338;
	sub.s32 	%r796, %r87, %r1;
	shl.b32 	%r797, %r795, 2;
	mov.u32 	%r798, _ZZ3GPUPViPiS1_S0_iiiiiiiiiiiiiiiiiE5table;
	add.s32 	%r799, %r797, %r798;
	add.s32 	%r88, %r799, -4;
	ld.shared.u32 	%r800, [%r799+4];
	sub.s32 	%r801, %r795, %r2;
	shl.b32 	%r802, %r801, 2;
	add.s32 	%r89, %r798, %r802;
	ld.shared.u32 	%r803, [%r89+8];
	max.s32 	%r804, %r800, %r803;
	st.shared.u32 	[%r799+8], %r804;
	mul.wide.u32 	%rd152, %r796, 4;
	add.s64 	%rd153, %rd1, %rd152;
	ld.global.u32 	%r805, [%rd153];
	ld.global.u32 	%r806, [%rd7];
	setp.ne.s32 	%p59, %r805, %r806;
	@%p59 bra 	$L__BB0_77;
	ld.shared.u32 	%r807, [%r89+4];
	add.s32 	%r808, %r807, 1;
	st.shared.u32 	[%r88+12], %r808;
$L__BB0_77:
	bar.sync 	0;
	add.s32 	%r90, %r2338, 3;
	setp.lt.u32 	%p60, %r90, %r1;
	@%p60 bra 	$L__BB0_80;
	add.s32 	%r809, %r78, %r2338;
	sub.s32 	%r810, %r90, %r1;
	shl.b32 	%r811, %r809, 2;
	mov.u32 	%r812, _ZZ3GPUPViPiS1_S0_iiiiiiiiiiiiiiiiiE5table;
	add.s32 	%r813, %r811, %r812;
	add.s32 	%r91, %r813, -4;
	ld.shared.u32 	%r814, [%r813+8];
	sub.s32 	%r815, %r809, %r2;
	shl.b32 	%r816, %r815, 2;
	add.s32 	%r92, %r812, %r816;
	ld.shared.u32 	%r817, [%r92+12];
	max.s32 	%r818, %r814, %r817;
	st.shared.u32 	[%r813+12], %r818;
	mul.wide.u32 	%rd154, %r810, 4;
	add.s64 	%rd155, %rd1, %rd154;
	ld.global.u32 	%r819, [%rd155];
	ld.global.u32 	%r820, [%rd7];
	setp.ne.s32 	%p61, %r819, %r820;
	@%p61 bra 	$L__BB0_80;
	ld.shared.u32 	%r821, [%r92+8];
	add.s32 	%r822, %r821, 1;
	st.shared.u32 	[%r91+16], %r822;
$L__BB0_80:
	bar.sync 	0;
	add.s32 	%r2338, %r2338, 4;
	setp.ne.s32 	%p62, %r2338, %r2340;
	@%p62 bra 	$L__BB0_68;
$L__BB0_81:
	setp.eq.s32 	%p63, %r79, 0;
	@%p63 bra 	$L__BB0_87;
	mov.b32 	%r2341, 0;
$L__BB0_83:
	.pragma "nounroll";
	setp.lt.u32 	%p64, %r2340, %r1;
	@%p64 bra 	$L__BB0_86;
	add.s32 	%r824, %r78, %r2340;
	sub.s32 	%r825, %r2340, %r1;
	shl.b32 	%r826, %r824, 2;
	mov.u32 	%r827, _ZZ3GPUPViPiS1_S0_iiiiiiiiiiiiiiiiiE5table;
	add.s32 	%r97, %r827, %r826;
	ld.shared.u32 	%r828, [%r97+-4];
	sub.s32 	%r829, %r824, %r2;
	shl.b32 	%r830, %r829, 2;
	add.s32 	%r98, %r827, %r830;
	ld.shared.u32 	%r831, [%r98];
	max.s32 	%r832, %r828, %r831;
	st.shared.u32 	[%r97], %r832;
	mul.wide.u32 	%rd156, %r825, 4;
	add.s64 	%rd157, %rd1, %rd156;
	ld.global.u32 	%r833, [%rd157];
	ld.global.u32 	%r834, [%rd7];
	setp.ne.s32 	%p65, %r833, %r834;
	@%p65 bra 	$L__BB0_86;
	ld.shared.u32 	%r835, [%r98+-4];
	add.s32 	%r836, %r835, 1;
	st.shared.u32 	[%r97], %r836;
$L__BB0_86:
	bar.sync 	0;
	add.s32 	%r2340, %r2340, 1;
	add.s32 	%r2341, %r2341, 1;
	setp.ne.s32 	%p66, %r2341, %r79;
	@%p66 bra 	$L__BB0_83;
$L__BB0_87:
	setp.ne.s32 	%p67, %r1, 0;
	ld.global.u32 	%r837, [row];
	setp.ne.s32 	%p68, %r460, %r837;
	or.pred  	%p69, %p67, %p68;
	@%p69 bra 	$L__BB0_110;
	setp.lt.s32 	%p70, %r3, 1;
	mov.u64 	%rd158, $str$5;
	cvta.global.u64 	%rd159, %rd158;
	{ // callseq 63, 0
	.param .b64 param0;
	st.param.b64 	[param0], %rd159;
	.param .b64 param1;
	st.param.b64 	[param1], 0;
	.param .b32 retval0;
	call.uni (retval0), 
	vprintf, 
	(
	param0, 
	param1
	);
	ld.param.b32 	%r839, [retval0];
	} // callseq 63
	@%p70 bra 	$L__BB0_109;
	setp.lt.s32 	%p71, %r2, 1;
	@%p71 bra 	$L__BB0_103;
	add.s32 	%r101, %r2, -1;
	and.b32  	%r102, %r2, 7;
	add.s32 	%r103, %r102, -1;
	and.b32  	%r104, %r2, 3;
	and.b32  	%r105, %r2, 2147483640;
	and.b32  	%r106, %r2, 1;
	mov.b32 	%r2342, 0;
	mov.u64 	%rd176, $str$4;
	mov.u64 	%rd173, $str$3;
$L__BB0_91:
	setp.lt.u32 	%p76, %r101, 7;
	mul.lo.s32 	%r108, %r2342, %r2;
	mov.b32 	%r2345, 0;
	@%p76 bra 	$L__BB0_94;
	mov.b32 	%r2343, 0;
$L__BB0_93:
	.pragma "nounroll";
	add.s32 	%r857, %r2343, %r108;
	shl.b32 	%r858, %r857, 2;
	mov.u32 	%r859, _ZZ3GPUPViPiS1_S0_iiiiiiiiiiiiiiiiiE5table;
	add.s32 	%r860, %r859, %r858;
	ld.shared.u32 	%r861, [%r860];
	st.local.u32 	[%rd4], %r861;
	cvta.global.u64 	%rd165, %rd173;
	{ // callseq 69, 0
	.param .b64 param0;
	st.param.b64 	[param0], %rd165;
	.param .b64 param1;
	st.param.b64 	[param1], %rd31;
	.param .b32 retval0;
	call.uni (retval0), 
	vprintf, 
	(
	param0, 
	param1
	);
	ld.param.b32 	%r862, [retval0];
	} // callseq 69
	ld.shared.u32 	%r864, [%r860+4];
	st.local.u32 	[%rd4], %r864;
	{ // callseq 70, 0
	.param .b64 param0;
	st.param.b64 	[param0], %rd165;
	.param .b64 param1;
	st.param.b64 	[param1], %rd31;
	.param .b32 retval0;
	call.uni (retval0), 
	vprintf, 
	(
	param0, 
	param1
	);
	ld.param.b32 	%r865, [retval0];
	} // callseq 70
	ld.shared.u32 	%r867, [%r860+8];
	st.local.u32 	[%rd4], %r867;
	{ // callseq 71, 0
	.param .b64 param0;
	st.param.b64 	[param0], %rd165;
	.param .b64 param1;
	st.param.b64 	[param1], %rd31;
	.param .b32 retval0;
	call.uni (retval0), 
	vprintf, 
	(
	param0, 
	param1
	);
	ld.param.b32 	%r868, [retval0];
	} // callseq 71
	ld.shared.u32 	%r870, [%r860+12];
	st.local.u32 	[%rd4], %r870;
	{ // callseq 72, 0
	.param .b64 param0;
	st.param.b64 	[param0], %rd165;
	.param .b64 param1;
	st.param.b64 	[param1], %rd31;
	.param .b32 retval0;
	call.uni (retval0), 
	vprintf, 
	(
	param0, 
	param1
	);
	ld.param.b32 	%r871, [retval0];
	} // callseq 72
	ld.shared.u32 	%r873, [%r860+16];
	st.local.u32 	[%rd4], %r873;
	{ // callseq 73, 0
	.param .b64 param0;
	st.param.b64 	[param0], %rd165;
	.param .b64 param1;
	st.param.b64 	[param1], %rd31;
	.param .b32 retval0;
	call.uni (retval0), 
	vprintf, 
	(
	param0, 
	param1
	);
	ld.param.b32 	%r874, [retval0];
	} // callseq 73
	ld.shared.u32 	%r876, [%r860+20];
	st.local.u32 	[%rd4], %r876;
	{ // callseq 74, 0
	.param .b64 param0;
	st.param.b64 	[param0], %rd165;
	.param .b64 param1;
	st.param.b64 	[param1], %rd31;
	.param .b32 retval0;
	call.uni (retval0), 
	vprintf, 
	(
	param0, 
	param1
	);
	ld.param.b32 	%r877, [retval0];
	} // callseq 74
	ld.shared.u32 	%r879, [%r860+24];
	st.local.u32 	[%rd4], %r879;
	{ // callseq 75, 0
	.param .b64 param0;
	st.param.b64 	[param0], %rd165;
	.param .b64 param1;
	st.param.b64 	[param1], %rd31;
	.param .b32 retval0;
	call.uni (retval0), 
	vprintf, 
	(
	param0, 
	param1
	);
	ld.param.b32 	%r880, [retval0];
	} // callseq 75
	ld.shared.u32 	%r882, [%r860+28];
	st.local.u32 	[%rd4], %r882;
	{ // callseq 76, 0
	.param .b64 param0;
	st.param.b64 	[param0], %rd165;
	.param .b64 param1;
	st.param.b64 	[param1], %rd31;
	.param .b32 retval0;
	call.uni (retval0), 
	vprintf, 
	(
	param0, 
	param1
	);
	ld.param.b32 	%r883, [retval0];
	} // callseq 76
	add.s32 	%r2343, %r2343, 8;
	setp.eq.s32 	%p77, %r2343, %r105;
	mov.u32 	%r2345, %r105;
	@%p77 bra 	$L__BB0_94;
	bra.uni 	$L__BB0_93;
$L__BB0_94:
	setp.eq.s32 	%p78, %r102, 0;
	@%p78 bra 	$L__BB0_102;
	setp.lt.u32 	%p79, %r103, 3;
	@%p79 bra 	$L__BB0_97;
	add.s32 	%r885, %r2345, %r108;
	shl.b32 	%r886, %r885, 2;
	mov.u32 	%r887, _ZZ3GPUPViPiS1_S0_iiiiiiiiiiiiiiiiiE5table;
	add.s32 	%r888, %r887, %r886;
	ld.shared.u32 	%r889, [%r888];
	st.local.u32 	[%rd4], %r889;
	cvta.global.u64 	%rd168, %rd173;
	{ // callseq 77, 0
	.param .b64 param0;
	st.param.b64 	[param0], %rd168;
	.param .b64 param1;
	st.param.b64 	[param1], %rd31;
	.param .b32 retval0;
	call.uni (retval0), 
	vprintf, 
	(
	param0, 
	param1
	);
	ld.param.b32 	%r890, [retval0];
	} // callseq 77
	ld.shared.u32 	%r892, [%r888+4];
	st.local.u32 	[%rd4], %r892;
	{ // callseq 78, 0
	.param .b64 param0;
	st.param.b64 	[param0], %rd168;
	.param .b64 param1;
	st.param.b64 	[param1], %rd31;
	.param .b32 retval0;
	call.uni (retval0), 
	vprintf, 
	(
	param0, 
	param1
	);
	ld.param.b32 	%r893, [retval0];
	} // callseq 78
	ld.shared.u32 	%r895, [%r888+8];
	st.local.u32 	[%rd4], %r895;
	{ // callseq 79, 0
	.param .b64 param0;
	st.param.b64 	[param0], %rd168;
	.param .b64 param1;
	st.param.b64 	[param1], %rd31;
	.param .b32 retval0;
	call.uni (retval0), 
	vprintf, 
	(
	param0, 
	param1
	);
	ld.param.b32 	%r896, [retval0];
	} // callseq 79
	ld.shared.u32 	%r898, [%r888+12];
	st.local.u32 	[%rd4], %r898;
	{ // callseq 80, 0
	.param .b64 param0;
	st.param.b64 	[param0], %rd168;
	.param .b64 param1;
	st.param.b64 	[param1], %rd31;
	.param .b32 retval0;
	call.uni (retval0), 
	vprintf, 
	(
	param0, 
	param1
	);
	ld.param.b32 	%r899, [retval0];
	} // callseq 80
	add.s32 	%r2345, %r2345, 4;
$L__BB0_97:
	setp.eq.s32 	%p80, %r104, 0;
	@%p80 bra 	$L__BB0_102;
	setp.eq.s32 	%p81, %r104, 1;
	@%p81 bra 	$L__BB0_100;
	add.s32 	%r901, %r2345, %r108;
	shl.b32 	%r902, %r901, 2;
	mov.u32 	%r903, _ZZ3GPUPViPiS1_S0_iiiiiiiiiiiiiiiiiE5table;
	add.s32 	%r904, %r903, %r902;
	ld.shared.u32 	%r905, [%r904];
	st.local.u32 	[%rd4], %r905;
	cvta.global.u64 	%rd171, %rd173;
	{ // callseq 81, 0
	.param .b64 param0;
	st.param.b64 	[param0], %rd171;
	.param .b64 param1;
	st.param.b64 	[param1], %rd31;
	.param .b32 retval0;
	call.uni (retval0), 
	vprintf, 
	(
	param0, 
	param1
	);
	ld.param.b32 	%r906, [retval0];
	} // callseq 81
	ld.shared.u32 	%r908, [%r904+4];
	st.local.u32 	[%rd4], %r908;
	{ // callseq 82, 0
	.param .b64 param0;
	st.param.b64 	[param0], %rd171;
	.param .b64 param1;
	st.param.b64 	[param1], %rd31;
	.param .b32 retval0;
	call.uni (retval0), 
	vprintf, 
	(
	param0, 
	param1
	);
	ld.param.b32 	%r909, [retval0];
	} // callseq 82
	add.s32 	%r2345, %r2345, 2;
$L__BB0_100:
	setp.eq.s32 	%p82, %r106, 0;
	@%p82 bra 	$L__BB0_102;
	add.s32 	%r911, %r2345, %r108;
	shl.b32 	%r912, %r911, 2;
	mov.u32 	%r913, _ZZ3GPUPViPiS1_S0_iiiiiiiiiiiiiiiiiE5table;
	add.s32 	%r914, %r913, %r912;
	ld.shared.u32 	%r915, [%r914];
	st.local.u32 	[%rd4], %r915;
	cvta.global.u64 	%rd174, %rd173;
	{ // callseq 83, 0
	.param .b64 param0;
	st.param.b64 	[param0], %rd174;
	.param .b64 param1;
	st.param.b64 	[param1], %rd31;
	.param .b32 retval0;
	call.uni (retval0), 
	vprintf, 
	(
	param0, 
	param1
	);
	ld.param.b32 	%r916, [retval0];
	} // callseq 83
$L__BB0_102:
	cvta.global.u64 	%rd177, %rd176;
	{ // callseq 84, 0
	.param .b64 param0;
	st.param.b64 	[param0], %rd177;
	.param .b64 param1;
	st.param.b64 	[param1], 0;
	.param .b32 retval0;
	call.uni (retval0), 
	vprintf, 
	(
	param0, 
	param1
	);
	ld.param.b32 	%r918, [retval0];
	} // callseq 84
	add.s32 	%r2342, %r2342, 1;
	setp.eq.s32 	%p83, %r2342, %r3;
	@%p83 bra 	$L__BB0_109;
	bra.uni 	$L__BB0_91;
$L__BB0_103:
	add.s32 	%r841, %r3, -1;
	and.b32  	%r117, %r3, 3;
	setp.lt.u32 	%p72, %r841, 3;
	@%p72 bra 	$L__BB0_106;
	and.b32  	%r118, %r3, 2147483644;
	mov.b32 	%r2347, 0;
	mov.u64 	%rd160, $str$4;
$L__BB0_105:
	cvta.global.u64 	%rd161, %rd160;
	{ // callseq 64, 0
	.param .b64 param0;
	st.param.b64 	[param0], %rd161;
	.param .b64 param1;
	st.param.b64 	[param1], 0;
	.param .b32 retval0;
	call.uni (retval0), 
	vprintf, 
	(
	param0, 
	param1
	);
	ld.param.b32 	%r843, [retval0];
	} // callseq 64
	{ // callseq 65, 0
	.param .b64 param0;
	st.param.b64 	[param0], %rd161;
	.param .b64 param1;
	st.param.b64 	[param1], 0;
	.param .b32 retval0;
	call.uni (retval0), 
	vprintf, 
	(
	param0, 
	param1
	);
	ld.param.b32 	%r845, [retval0];
	} // callseq 65
	{ // callseq 66, 0
	.param .b64 param0;
	st.param.b64 	[param0], %rd161;
	.param .b64 param1;
	st.param.b64 	[param1], 0;
	.param .b32 retval0;
	call.uni (retval0), 
	vprintf, 
	(
	param0, 
	param1
	);
	ld.param.b32 	%r847, [retval0];
	} // callseq 66
	{ // callseq 67, 0
	.param .b64 param0;
	st.param.b64 	[param0], %rd161;
	.param .b64 param1;
	st.param.b64 	[param1], 0;
	.param .b32 retval0;
	call.uni (retval0), 
	vprintf, 
	(
	param0, 
	param1
	);
	ld.param.b32 	%r849, [retval0];
	} // callseq 67
	add.s32 	%r2347, %r2347, 4;
	setp.ne.s32 	%p73, %r2347, %r118;
	@%p73 bra 	$L__BB0_105;
$L__BB0_106:
	setp.eq.s32 	%p74, %r117, 0;
	@%p74 bra 	$L__BB0_109;
	mov.b32 	%r2348, 0;
	mov.u64 	%rd162, $str$4;
$L__BB0_108:
	.pragma "nounroll";
	cvta.global.u64 	%rd163, %rd162;
	{ // callseq 68, 0
	.param .b64 param0;
	st.param.b64 	[param0], %rd163;
	.param .b64 param1;
	st.param.b64 	[param1], 0;
	.param .b32 retval0;
	call.uni (retval0), 
	vprintf, 
	(
	param0, 
	param1
	);
	ld.param.b32 	%r852, [retval0];
	} // callseq 68
	add.s32 	%r2348, %r2348, 1;
	setp.ne.s32 	%p75, %r2348, %r117;
	@%p75 bra 	$L__BB0_108;
$L__BB0_109:
	mov.u64 	%rd178, $str$4;
	cvta.global.u64 	%rd179, %rd178;
	{ // callseq 85, 0
	.param .b64 param0;
	st.param.b64 	[param0], %rd179;
	.param .b64 param1;
	st.param.b64 	[param1], 0;
	.param .b32 retval0;
	call.uni (retval0), 
	vprintf, 
	(
	param0, 
	param1
	);
	ld.param.b32 	%r920, [retval0];
	} // callseq 85
$L__BB0_110:
	@%p26 bra 	$L__BB0_122;
	add.s32 	%r922, %r3, -1;
	and.b32  	%r123, %r3, 7;
	setp.lt.u32 	%p85, %r922, 7;
	mov.u32 	%r2352, %r1;
	@%p85 bra 	$L__BB0_114;
	and.b32  	%r124, %r3, 2147483640;
	mov.b32 	%r2351, 0;
	mov.u32 	%r925, _ZZ3GPUPViPiS1_S0_iiiiiiiiiiiiiiiiiE5table;
	shl.b32 	%r928, %r2, 2;
	mul.wide.s32 	%rd182, %r467, 4;
	mov.u32 	%r2352, %r1;
$L__BB0_113:
	.pragma "nounroll";
	shl.b32 	%r924, %r2352, 2;
	add.s32 	%r926, %r925, %r924;
	ld.shared.u32 	%r927, [%r926];
	mul.wide.s32 	%rd180, %r2353, 4;
	add.s64 	%rd181, %rd2, %rd180;
	st.volatile.global.u32 	[%rd181], %r927;
	add.s32 	%r929, %r926, %r928;
	ld.shared.u32 	%r930, [%r929];
	add.s64 	%rd183, %rd181, %rd182;
	st.volatile.global.u32 	[%rd183], %r930;
	add.s32 	%r931, %r929, %r928;
	ld.shared.u32 	%r932, [%r931];
	add.s64 	%rd184, %rd183, %rd182;
	st.volatile.global.u32 	[%rd184], %r932;
	add.s32 	%r933, %r931, %r928;
	ld.shared.u32 	%r934, [%r933];
	add.s64 	%rd185, %rd184, %rd182;
	st.volatile.global.u32 	[%rd185], %r934;
	add.s32 	%r935, %r933, %r928;
	ld.shared.u32 	%r936, [%r935];
	add.s64 	%rd186, %rd185, %rd182;
	st.volatile.global.u32 	[%rd186], %r936;
	add.s32 	%r937, %r935, %r928;
	ld.shared.u32 	%r938, [%r937];
	add.s64 	%rd187, %rd186, %rd182;
	st.volatile.global.u32 	[%rd187], %r938;
	add.s32 	%r939, %r937, %r928;
	ld.shared.u32 	%r940, [%r939];
	add.s64 	%rd188, %rd187, %rd182;
	st.volatile.global.u32 	[%rd188], %r940;
	add.s32 	%r941, %r939, %r928;
	ld.shared.u32 	%r942, [%r941];
	add.s64 	%rd189, %rd188, %rd182;
	st.volatile.global.u32 	[%rd189], %r942;
	shl.b32 	%r943, %r467, 3;
	add.s32 	%r2353, %r943, %r2353;
	shl.b32 	%r944, %r2, 3;
	add.s32 	%r2352, %r944, %r2352;
	add.s32 	%r2351, %r2351, 8;
	setp.ne.s32 	%p86, %r2351, %r124;
	@%p86 bra 	$L__BB0_113;
$L__BB0_114:
	setp.eq.s32 	%p87, %r123, 0;
	@%p87 bra 	$L__BB0_122;
	and.b32  	%r133, %r3, 3;
	setp.lt.u32 	%p88, %r123, 4;
	@%p88 bra 	$L__BB0_117;
	shl.b32 	%r945, %r2352, 2;
	mov.u32 	%r946, _ZZ3GPUPViPiS1_S0_iiiiiiiiiiiiiiiiiE5table;
	add.s32 	%r947, %r946, %r945;
	ld.shared.u32 	%r948, [%r947];
	mul.wide.s32 	%rd190, %r2353, 4;
	add.s64 	%rd191, %rd2, %rd190;
	st.volatile.global.u32 	[%rd191], %r948;
	shl.b32 	%r949, %r2, 2;
	add.s32 	%r950, %r947, %r949;
	ld.shared.u32 	%r951, [%r950];
	mul.wide.s32 	%rd192, %r467, 4;
	add.s64 	%rd193, %rd191, %rd192;
	st.volatile.global.u32 	[%rd193], %r951;
	add.s32 	%r952, %r950, %r949;
	ld.shared.u32 	%r953, [%r952];
	add.s64 	%rd194, %rd193, %rd192;
	st.volatile.global.u32 	[%rd194], %r953;
	add.s32 	%r954, %r952, %r949;
	ld.shared.u32 	%r955, [%r954];
	add.s64 	%rd195, %rd194, %rd192;
	st.volatile.global.u32 	[%rd195], %r955;
	shl.b32 	%r956, %r467, 2;
	add.s32 	%r2353, %r956, %r2353;
	add.s32 	%r2352, %r949, %r2352;
$L__BB0_117:
	setp.eq.s32 	%p89, %r133, 0;
	@%p89 bra 	$L__BB0_122;
	setp.eq.s32 	%p90, %r133, 1;
	@%p90 bra 	$L__BB0_120;
	shl.b32 	%r957, %r2352, 2;
	mov.u32 	%r958, _ZZ3GPUPViPiS1_S0_iiiiiiiiiiiiiiiiiE5table;
	add.s32 	%r959, %r958, %r957;
	ld.shared.u32 	%r960, [%r959];
	mul.wide.s32 	%rd196, %r2353, 4;
	add.s64 	%rd197, %rd2, %rd196;
	st.volatile.global.u32 	[%rd197], %r960;
	shl.b32 	%r961, %r2, 2;
	add.s32 	%r962, %r959, %r961;
	ld.shared.u32 	%r963, [%r962];
	mul.wide.s32 	%rd198, %r467, 4;
	add.s64 	%rd199, %rd197, %rd198;
	st.volatile.global.u32 	[%rd199], %r963;
	shl.b32 	%r964, %r467, 1;
	add.s32 	%r2353, %r2353, %r964;
	shl.b32 	%r965, %r2, 1;
	add.s32 	%r2352, %r2352, %r965;
$L__BB0_120:
	and.b32  	%r966, %r3, 1;
	setp.eq.b32 	%p91, %r966, 1;
	not.pred 	%p92, %p91;
	@%p92 bra 	$L__BB0_122;
	shl.b32 	%r967, %r2352, 2;
	mov.u32 	%r968, _ZZ3GPUPViPiS1_S0_iiiiiiiiiiiiiiiiiE5table;
	add.s32 	%r969, %r968, %r967;
	ld.shared.u32 	%r970, [%r969];
	mul.wide.s32 	%rd200, %r2353, 4;
	add.s64 	%rd201, %rd2, %rd200;
	st.volatile.global.u32 	[%rd201], %r970;
$L__BB0_122:
	setp.ne.s32 	%p93, %r1, 0;
	membar.gl;
	bar.sync 	0;
	ld.global.u32 	%r971, [row];
	setp.ne.s32 	%p94, %r460, %r971;
	or.pred  	%p95, %p93, %p94;
	@%p95 bra 	$L__BB0_147;
	mov.b32 	%r973, 1;
	st.local.v2.u32 	[%rd4], {%r460, %r973};
	st.local.u32 	[%rd4+8], %r461;
	mov.u64 	%rd202, $str$6;
	cvta.global.u64 	%rd203, %rd202;
	{ // callseq 86, 0
	.param .b64 param0;
	st.param.b64 	[param0], %rd203;
	.param .b64 param1;
	st.param.b64 	[param1], %rd31;
	.param .b32 retval0;
	call.uni (retval0), 
	vprintf, 
	(
	param0, 
	param1
	);
	ld.param.b32 	%r974, [retval0];
	} // callseq 86
	setp.lt.s32 	%p96, %r468, 1;
	@%p96 bra 	$L__BB0_146;
	setp.lt.s32 	%p97, %r467, 1;
	@%p97 bra 	$L__BB0_140;
	add.s32 	%r142, %r467, -1;
	and.b32  	%r143, %r467, 15;
	add.s32 	%r144, %r143, -1;
	and.b32  	%r145, %r467, 7;
	add.s32 	%r146, %r145, -1;
	and.b32  	%r147, %r467, 2147483632;
	and.b32  	%r148, %r467, 3;
	mov.b32 	%r2358, 0;
	mov.u64 	%rd249, $str$4;
	mov.u64 	%rd236, $str$3;
$L__BB0_126:
	setp.lt.u32 	%p102, %r142, 15;
	mul.lo.s32 	%r150, %r2358, %r467;
	mov.b32 	%r2361, 0;
	@%p102 bra 	$L__BB0_129;
	mov.b32 	%r2359, 0;
$L__BB0_128:
	.pragma "nounroll";
	add.s32 	%r992, %r2359, %r150;
	mul.wide.u32 	%rd209, %r992, 4;
	add.s64 	%rd210, %rd2, %rd209;
	ld.volatile.global.u32 	%r993, [%rd210];
	st.local.u32 	[%rd4], %r993;
	cvta.global.u64 	%rd212, %rd236;
	{ // callseq 92, 0
	.param .b64 param0;
	st.param.b64 	[param0], %rd212;
	.param .b64 param1;
	st.param.b64 	[param1], %rd31;
	.param .b32 retval0;
	call.uni (retval0), 
	vprintf, 
	(
	param0, 
	param1
	);
	ld.param.b32 	%r994, [retval0];
	} // callseq 92
	ld.volatile.global.u32 	%r996, [%rd210+4];
	st.local.u32 	[%rd4], %r996;
	{ // callseq 93, 0
	.param .b64 param0;
	st.param.b64 	[param0], %rd212;
	.param .b64 param1;
	st.param.b64 	[param1], %rd31;
	.param .b32 retval0;
	call.uni (retval0), 
	vprintf, 
	(
	param0, 
	param1
	);
	ld.param.b32 	%r997, [retval0];
	} // callseq 93
	ld.volatile.global.u32 	%r999, [%rd210+8];
	st.local.u32 	[%rd4], %r999;
	{ // callseq 94, 0
	.param .b64 param0;
	st.param.b64 	[param0], %rd212;
	.param .b64 param1;
	st.param.b64 	[param1], %rd31;
	.param .b32 retval0;
	call.uni (retval0), 
	vprintf, 
	(
	param0, 
	param1
	);
	ld.param.b32 	%r1000, [retval0];
	} // callseq 94
	ld.volatile.global.u32 	%r1002, [%rd210+12];
	st.local.u32 	[%rd4], %r1002;
	{ // callseq 95, 0
	.param .b64 param0;
	st.param.b64 	[param0], %rd212;
	.param .b64 param1;
	st.param.b64 	[param1], %rd31;
	.param .b32 retval0;
	call.uni (retval0), 
	vprintf, 
	(
	param0, 
	param1
	);
	ld.param.b32 	%r1003, [retval0];
	} // callseq 95
	ld.volatile.global.u32 	%r1005, [%rd210+16];
	st.local.u32 	[%rd4], %r1005;
	{ // callseq 96, 0
	.param .b64 param0;
	st.param.b64 	[param0], %rd212;
	.param .b64 param1;
	st.param.b64 	[param1], %rd31;
	.param .b32 retval0;
	call.uni (retval0), 
	vprintf, 
	(
	param0, 
	param1
	);
	ld.param.b32 	%r1006, [retval0];
	} // callseq 96
	ld.volatile.global.u32 	%r1008, [%rd210+20];
	st.local.u32 	[%rd4], %r1008;
	{ // callseq 97, 0
	.param .b64 param0;
	st.param.b64 	[param0], %rd212;
	.param .b64 param1;
	st.param.b64 	[param1], %rd31;
	.param .b32 retval0;
	call.uni (retval0), 
	vprintf, 
	(
	param0, 
	param1
	);
	ld.param.b32 	%r1009, [retval0];
	} // callseq 97
	ld.volatile.global.u32 	%r1011, [%rd210+24];
	st.local.u32 	[%rd4], %r1011;
	{ // callseq 98, 0
	.param .b64 param0;
	st.param.b64 	[param0], %rd212;
	.param .b64 param1;
	st.param.b64 	[param1], %rd31;
	.param .b32 retval0;
	call.uni (retval0), 
	vprintf, 
	(
	param0, 
	param1
	);
	ld.param.b32 	%r1012, [retval0];
	} // callseq 98
	ld.volatile.global.u32 	%r1014, [%rd210+28];
	st.local.u32 	[%rd4], %r1014;
	{ // callseq 99, 0
	.param .b64 param0;
	st.param.b64 	[param0], %rd212;
	.param .b64 param1;
	st.param.b64 	[param1], %rd31;
	.param .b32 retval0;
	call.uni (retval0), 
	vprintf, 
	(
	param0, 
	param1
	);
	ld.param.b32 	%r1015, [retval0];
	} // callseq 99
	ld.volatile.global.u32 	%r1017, [%rd210+32];
	st.local.u32 	[%rd4], %r1017;
	{ // callseq 100, 0
	.param .b64 param0;
	st.param.b64 	[param0], %rd212;
	.param .b64 param1;
	st.param.b64 	[param1], %rd31;
	.param .b32 retval0;
	call.uni (retval0), 
	vprintf, 
	(
	param0, 
	param1
	);
	ld.param.b32 	%r1018, [retval0];
	} // callseq 100
	ld.volatile.global.u32 	%r1020, [%rd210+36];
	st.local.u32 	[%rd4], %r1020;
	{ // callseq 101, 0
	.param .b64 param0;
	st.param.b64 	[param0], %rd212;
	.param .b64 param1;
	st.param.b64 	[param1], %rd31;
	.param .b32 retval0;
	call.uni (retval0), 
	vprintf, 
	(
	param0, 
	param1
	);
	ld.param.b32 	%r1021, [retval0];
	} // callseq 101
	ld.volatile.global.u32 	%r1023, [%rd210+40];
	st.local.u32 	[%rd4], %r1023;
	{ // callseq 102, 0
	.param .b64 param0;
	st.param.b64 	[param0], %rd212;
	.param .b64 param1;
	st.param.b64 	[param1], %rd31;
	.param .b32 retval0;
	call.uni (retval0), 
	vprintf, 
	(
	param0, 
	param1
	);
	ld.param.b32 	%r1024, [retval0];
	} // callseq 102
	ld.volatile.global.u32 	%r1026, [%rd210+44];
	st.local.u32 	[%rd4], %r1026;
	{ // callseq 103, 0
	.param .b64 param0;
	st.param.b64 	[param0], %rd212;
	.param .b64 param1;
	st.param.b64 	[param1], %rd31;
	.param .b32 retval0;
	call.uni (retval0), 
	vprintf, 
	(
	param0, 
	param1
	);
	ld.param.b32 	%r1027, [retval0];
	} // callseq 103
	ld.volatile.global.u32 	%r1029, [%rd210+48];
	st.local.u32 	[%rd4], %r1029;
	{ // callseq 104, 0
	.param .b64 param0;
	st.param.b64 	[param0], %rd212;
	.param .b64 param1;
	st.param.b64 	[param1], %rd31;
	.param .b32 retval0;
	call.uni (retval0), 
	vprintf, 
	(
	param0, 
	param1
	);
	ld.param.b32 	%r1030, [retval0];
	} // callseq 104
	ld.volatile.global.u32 	%r1032, [%rd210+52];
	st.local.u32 	[%rd4], %r1032;
	{ // callseq 105, 0
	.param .b64 param0;
	st.param.b64 	[param0], %rd212;
	.param .b64 param1;
	st.param.b64 	[param1], %rd31;
	.param .b32 retval0;
	call.uni (retval0), 
	vprintf, 
	(
	param0, 
	param1
	);
	ld.param.b32 	%r1033, [retval0];
	} // callseq 105
	ld.volatile.global.u32 	%r1035, [%rd210+56];
	st.local.u32 	[%rd4], %r1035;
	{ // callseq 106, 0
	.param .b64 param0;
	st.param.b64 	[param0], %rd212;
	.param .b64 param1;
	st.param.b64 	[param1], %rd31;
	.param .b32 retval0;
	call.uni (retval0), 
	vprintf, 
	(
	param0, 
	param1
	);
	ld.param.b32 	%r1036, [retval0];
	} // callseq 106
	ld.volatile.global.u32 	%r1038, [%rd210+60];
	st.local.u32 	[%rd4], %r1038;
	{ // callseq 107, 0
	.param .b64 param0;
	st.param.b64 	[param0], %rd212;
	.param .b64 param1;
	st.param.b64 	[param1], %rd31;
	.param .b32 retval0;
	call.uni (retval0), 
	vprintf, 
	(
	param0, 
	param1
	);
	ld.param.b32 	%r1039, [retval0];
	} // callseq 107
	add.s32 	%r2359, %r2359, 16;
	setp.eq.s32 	%p103, %r2359, %r147;
	mov.u32 	%r2361, %r147;
	@%p103 bra 	$L__BB0_129;
	bra.uni 	$L__BB0_128;
$L__BB0_129:
	setp.eq.s32 	%p104, %r143, 0;
	@%p104 bra 	$L__BB0_139;
	setp.lt.u32 	%p105, %r144, 7;
	@%p105 bra 	$L__BB0_132;
	add.s32 	%r1041, %r2361, %r150;
	mul.wide.u32 	%rd214, %r1041, 4;
	add.s64 	%rd215, %rd2, %rd214;
	ld.volatile.global.u32 	%r1042, [%rd215];
	st.local.u32 	[%rd4], %r1042;
	cvta.global.u64 	%rd217, %rd236;
	{ // callseq 108, 0
	.param .b64 param0;
	st.param.b64 	[param0], %rd217;
	.param .b64 param1;
	st.param.b64 	[param1], %rd31;
	.param .b32 retval0;
	call.uni (retval0), 
	vprintf, 
	(
	param0, 
	param1
	);
	ld.param.b32 	%r1043, [retval0];
	} // callseq 108
	cvt.u64.u32 	%rd219, %r150;
	cvt.u64.u32 	%rd220, %r2361;
	add.s64 	%rd221, %rd220, %rd219;
	shl.b64 	%rd222, %rd221, 2;
	add.s64 	%rd223, %rd2, %rd222;
	ld.volatile.global.u32 	%r1045, [%rd223+4];
	st.local.u32 	[%rd4], %r1045;
	{ // callseq 109, 0
	.param .b64 param0;
	st.param.b64 	[param0], %rd217;
	.param .b64 param1;
	st.param.b64 	[param1], %rd31;
	.param .b32 retval0;
	call.uni (retval0), 
	vprintf, 
	(
	param0, 
	param1
	);
	ld.param.b32 	%r1046, [retval0];
	} // callseq 109
	ld.volatile.global.u32 	%r1048, [%rd223+8];
	st.local.u32 	[%rd4], %r1048;
	{ // callseq 110, 0
	.param .b64 param0;
	st.param.b64 	[param0], %rd217;
	.param .b64 param1;
	st.param.b64 	[param1], %rd31;
	.param .b32 retval0;
	call.uni (retval0), 
	vprintf, 
	(
	param0, 
	param1
	);
	ld.param.b32 	%r1049, [retval0];
	} // callseq 110
	ld.volatile.global.u32 	%r1051, [%rd223+12];
	st.local.u32 	[%rd4], %r1051;
	{ // callseq 111, 0
	.param .b64 param0;
	st.param.b64 	[param0], %rd217;
	.param .b64 param1;
	st.param.b64 	[param1], %rd31;
	.param .b32 retval0;
	call.uni (retval0), 
	vprintf, 
	(
	param0, 
	param1
	);
	ld.param.b32 	%r1052, [retval0];
	} // callseq 111
	ld.volatile.global.u32 	%r1054, [%rd223+16];
	st.local.u32 	[%rd4], %r1054;
	{ // callseq 112, 0
	.param .b64 param0;
	st.param.b64 	[param0], %rd217;
	.param .b64 param1;
	st.param.b64 	[param1], %rd31;
	.param .b32 retval0;
	call.uni (retval0), 
	vprintf, 
	(
	param0, 
	param1
	);
	ld.param.b32 	%r1055, [retval0];
	} // callseq 112
	ld.volatile.global.u32 	%r1057, [%rd223+20];
	st.local.u32 	[%rd4], %r1057;
	{ // callseq 113, 0
	.param .b64 param0;
	st.param.b64 	[param0], %rd217;
	.param .b64 param1;
	st.param.b64 	[param1], %rd31;
	.param .b32 retval0;
	call.uni (retval0), 
	vprintf, 
	(
	param0, 
	param1
	);
	ld.param.b32 	%r1058, [retval0];
	} // callseq 113
	ld.volatile.global.u32 	%r1060, [%rd223+24];
	st.local.u32 	[%rd4], %r1060;
	{ // callseq 114, 0
	.param .b64 param0;
	st.param.b64 	[param0], %rd217;
	.param .b64 param1;
	st.param.b64 	[param1], %rd31;
	.param .b32 retval0;
	call.uni (retval0), 
	vprintf, 
	(
	param0, 
	param1
	);
	ld.param.b32 	%r1061, [retval0];
	} // callseq 114
	ld.volatile.global.u32 	%r1063, [%rd223+28];
	st.local.u32 	[%rd4], %r1063;
	{ // callseq 115, 0
	.param .b64 param0;
	st.param.b64 	[param0], %rd217;
	.param .b64 param1;
	st.param.b64 	[param1], %rd31;
	.param .b32 retval0;
	call.uni (retval0), 
	vprintf, 
	(
	param0, 
	param1
	);
	ld.param.b32 	%r1064, [retval0];
	} // callseq 115
	add.s32 	%r2361, %r2361, 8;
$L__BB0_132:
	setp.eq.s32 	%p106, %r145, 0;
	@%p106 bra 	$L__BB0_139;
	setp.lt.u32 	%p107, %r146, 3;
	@%p107 bra 	$L__BB0_135;
	add.s32 	%r1066, %r2361, %r150;
	mul.wide.u32 	%rd224, %r1066, 4;
	add.s64 	%rd225, %rd2, %rd224;
	ld.volatile.global.u32 	%r1067, [%rd225];
	st.local.u32 	[%rd4], %r1067;
	cvta.global.u64 	%rd227, %rd236;
	{ // callseq 116, 0
	.param .b64 param0;
	st.param.b64 	[param0], %rd227;
	.param .b64 param1;
	st.param.b64 	[param1], %rd31;
	.param .b32 retval0;
	call.uni (retval0), 
	vprintf, 
	(
	param0, 
	param1
	);
	ld.param.b32 	%r1068, [retval0];
	} // callseq 116
	cvt.u64.u32 	%rd229, %r150;
	cvt.u64.u32 	%rd230, %r2361;
	add.s64 	%rd231, %rd230, %rd229;
	shl.b64 	%rd232, %rd231, 2;
	add.s64 	%rd233, %rd2, %rd232;
	ld.volatile.global.u32 	%r1070, [%rd233+4];
	st.local.u32 	[%rd4], %r1070;
	{ // callseq 117, 0
	.param .b64 param0;
	st.param.b64 	[param0], %rd227;
	.param .b64 param1;
	st.param.b64 	[param1], %rd31;
	.param .b32 retval0;
	call.uni (retval0), 
	vprintf, 
	(
	param0, 
	param1
	);
	ld.param.b32 	%r1071, [retval0];
	} // callseq 117
	ld.volatile.global.u32 	%r1073, [%rd233+8];
	st.local.u32 	[%rd4], %r1073;
	{ // callseq 118, 0
	.param .b64 param0;
	st.param.b64 	[param0], %rd227;
	.param .b64 param1;
	st.param.b64 	[param1], %rd31;
	.param .b32 retval0;
	call.uni (retval0), 
	vprintf, 
	(
	param0, 
	param1
	);
	ld.param.b32 	%r1074, [retval0];
	} // callseq 118
	ld.volatile.global.u32 	%r1076, [%rd233+12];
	st.local.u32 	[%rd4], %r1076;
	{ // callseq 119, 0
	.param .b64 param0;
	st.param.b64 	[param0], %rd227;
	.param .b64 param1;
	st.param.b64 	[param1], %rd31;
	.param .b32 retval0;
	call.uni (retval0), 
	vprintf, 
	(
	param0, 
	param1
	);
	ld.param.b32 	%r1077, [retval0];
	} // callseq 119
	add.s32 	%r2361, %r2361, 4;
$L__BB0_135:
	setp.eq.s32 	%p108, %r148, 0;
	@%p108 bra 	$L__BB0_139;
	setp.eq.s32 	%p109, %r148, 1;
	add.s32 	%r1079, %r2361, %r150;
	mul.wide.u32 	%rd234, %r1079, 4;
	add.s64 	%rd235, %rd2, %rd234;
	ld.volatile.global.u32 	%r1080, [%rd235];
	st.local.u32 	[%rd4], %r1080;
	cvta.global.u64 	%rd237, %rd236;
	{ // callseq 120, 0
	.param .b64 param0;
	st.param.b64 	[param0], %rd237;
	.param .b64 param1;
	st.param.b64 	[param1], %rd31;
	.param .b32 retval0;
	call.uni (retval0), 
	vprintf, 
	(
	param0, 
	param1
	);
	ld.param.b32 	%r1081, [retval0];
	} // callseq 120
	@%p109 bra 	$L__BB0_139;
	setp.eq.s32 	%p110, %r148, 2;
	cvt.u64.u32 	%rd239, %r150;
	cvt.u64.u32 	%rd240, %r2361;
	add.s64 	%rd241, %rd240, %rd239;
	shl.b64 	%rd242, %rd241, 2;
	add.s64 	%rd8, %rd2, %rd242;
	ld.volatile.global.u32 	%r1083, [%rd8+4];
	st.local.u32 	[%rd4], %r1083;
	cvta.global.u64 	%rd244, %rd236;
	{ // callseq 121, 0
	.param .b64 param0;
	st.param.b64 	[param0], %rd244;
	.param .b64 param1;
	st.param.b64 	[param1], %rd31;
	.param .b32 retval0;
	call.uni (retval0), 
	vprintf, 
	(
	param0, 
	param1
	);
	ld.param.b32 	%r1084, [retval0];
	} // callseq 121
	@%p110 bra 	$L__BB0_139;
	ld.volatile.global.u32 	%r1086, [%rd8+8];
	st.local.u32 	[%rd4], %r1086;
	cvta.global.u64 	%rd247, %rd236;
	{ // callseq 122, 0
	.param .b64 param0;
	st.param.b64 	[param0], %rd247;
	.param .b64 param1;
	st.param.b64 	[param1], %rd31;
	.param .b32 retval0;
	call.uni (retval0), 
	vprintf, 
	(
	param0, 
	param1
	);
	ld.param.b32 	%r1087, [retval0];
	} // callseq 122
$L__BB0_139:
	cvta.global.u64 	%rd250, %rd249;
	{ // callseq 123, 0
	.param .b64 param0;
	st.param.b64 	[param0], %rd250;
	.param .b64 param1;
	st.param.b64 	[param1], 0;
	.param .b32 retval0;
	call.uni (retval0), 
	vprintf, 
	(
	param0, 
	param1
	);
	ld.param.b32 	%r1089, [retval0];
	} // callseq 123
	add.s32 	%r2358, %r2358, 1;
	setp.eq.s32 	%p111, %r2358, %r468;
	@%p111 bra 	$L__BB0_146;
	bra.uni 	$L__BB0_126;
$L__BB0_140:
	add.s32 	%r976, %r468, -1;
	and.b32  	%r159, %r468, 3;
	setp.lt.u32 	%p98, %r976, 3;
	@%p98 bra 	$L__BB0_143;
	and.b32  	%r160, %r468, 2147483644;
	mov.b32 	%r2363, 0;
	mov.u64 	%rd205, $str$4;
$L__BB0_142:
	cvta.global.u64 	%rd206, %rd205;
	{ // callseq 87, 0
	.param .b64 param0;
	st.param.b64 	[param0], %rd206;
	.param .b64 param1;
	st.param.b64 	[param1], 0;
	.param .b32 retval0;
	call.uni (retval0), 
	vprintf, 
	(
	param0, 
	param1
	);
	ld.param.b32 	%r978, [retval0];
	} // callseq 87
	{ // callseq 88, 0
	.param .b64 param0;
	st.param.b64 	[param0], %rd206;
	.param .b64 param1;
	st.param.b64 	[param1], 0;
	.param .b32 retval0;
	call.uni (retval0), 
	vprintf, 
	(
	param0, 
	param1
	);
	ld.param.b32 	%r980, [retval0];
	} // callseq 88
	{ // callseq 89, 0
	.param .b64 param0;
	st.param.b64 	[param0], %rd206;
	.param .b64 param1;
	st.param.b64 	[param1], 0;
	.param .b32 retval0;
	call.uni (retval0), 
	vprintf, 
	(
	param0, 
	param1
	);
	ld.param.b32 	%r982, [retval0];
	} // callseq 89
	{ // callseq 90, 0
	.param .b64 param0;
	st.param.b64 	[param0], %rd206;
	.param .b64 param1;
	st.param.b64 	[param1], 0;
	.param .b32 retval0;
	call.uni (retval0), 
	vprintf, 
	(
	param0, 
	param1
	);
	ld.param.b32 	%r984, [retval0];
	} // callseq 90
	add.s32 	%r2363, %r2363, 4;
	setp.ne.s32 	%p99, %r2363, %r160;
	@%p99 bra 	$L__BB0_142;
$L__BB0_143:
	setp.eq.s32 	%p100, %r159, 0;
	@%p100 bra 	$L__BB0_146;
	mov.b32 	%r2364, 0;
	mov.u64 	%rd207, $str$4;
$L__BB0_145:
	.pragma "nounroll";
	cvta.global.u64 	%rd208, %rd207;
	{ // callseq 91, 0
	.param .b64 param0;
	st.param.b64 	[param0], %rd208;
	.param .b64 param1;
	st.param.b64 	[param1], 0;
	.param .b32 retval0;
	call.uni (retval0), 
	vprintf, 
	(
	param0, 
	param1
	);
	ld.param.b32 	%r987, [retval0];
	} // callseq 91
	add.s32 	%r2364, %r2364, 1;
	setp.ne.s32 	%p101, %r2364, %r159;
	@%p101 bra 	$L__BB0_145;
$L__BB0_146:
	mov.u64 	%rd251, $str$4;
	cvta.global.u64 	%rd252, %rd251;
	{ // callseq 124, 0
	.param .b64 param0;
	st.param.b64 	[param0], %rd252;
	.param .b64 param1;
	st.param.b64 	[param1], 0;
	.param .b32 retval0;
	call.uni (retval0), 
	vprintf, 
	(
	param0, 
	param1
	);
	ld.param.b32 	%r1091, [retval0];
	} // callseq 124
$L__BB0_147:
	setp.ne.s32 	%p112, %r1, 0;
	add.s32 	%r2415, %r3, %r461;
	@%p112 bra 	$L__BB0_149;
	ld.volatile.global.u32 	%r1093, [%rd5+4];
	add.s32 	%r1094, %r1093, 1;
	st.volatile.global.u32 	[%rd5+4], %r1094;
$L__BB0_149:
	bar.sync 	0;
	setp.lt.s32 	%p113, %r469, 3;
	mov.b32 	%r2416, 2;
	@%p113 bra 	$L__BB0_306;
	add.s32 	%r166, %r467, -1;
	setp.lt.s32 	%p114, %r1, %r2366;
	setp.gt.s32 	%p115, %r463, 0;
	and.pred  	%p2, %p114, %p115;
	mul.lo.s32 	%r167, %r2, %r1;
	not.b32 	%r168, %r2;
	add.s32 	%r169, %r468, -1;
	add.s32 	%r170, %r3, -1;
	and.b32  	%r171, %r3, 15;
	and.b32  	%r172, %r3, 7;
	add.s32 	%r173, %r172, -1;
	and.b32  	%r174, %r3, 3;
	and.b32  	%r175, %r467, 15;
	add.s32 	%r176, %r175, -1;
	and.b32  	%r177, %r467, 7;
	add.s32 	%r178, %r177, -1;
	add.s32 	%r179, %r2, -1;
	and.b32  	%r180, %r2, 7;
	add.s32 	%r181, %r180, -1;
	and.b32  	%r182, %r2, 3;
	add.s32 	%r183, %r182, -1;
	and.b32  	%r184, %r468, 3;
	and.b32  	%r185, %r468, 2147483644;
	and.b32  	%r186, %r467, 2147483632;
	and.b32  	%r187, %r467, 3;
	and.b32  	%r188, %r3, 2147483644;
	and.b32  	%r189, %r2, 2147483640;
	and.b32  	%r190, %r2, 1;
	and.b32  	%r191, %r463, 3;
	and.b32  	%r192, %r463, 2147483644;
	mov.b32 	%r2365, 2;
	add.u64 	%rd253, %SP, 0;
	mov.u64 	%rd254, $str;
	mov.u64 	%rd256, $str$1;
	mov.u64 	%rd259, $str$7;
	mov.u64 	%rd310, $str$4;
	not.pred 	%p166, %p2;
$L__BB0_151:
	setp.ne.s32 	%p116, %r1, 0;
	@%p116 bra 	$L__BB0_155;
	add.s32 	%r1097, %r2365, %r470;
	min.s32 	%r196, %r1097, %r469;
	ld.volatile.global.u32 	%r1098, [%rd5];
	cvta.to.local.u64 	%rd9, %rd253;
	st.local.v4.u32 	[%rd9], {%r460, %r2365, %r196, %r1098};
	cvta.global.u64 	%rd255, %rd254;
	{ // callseq 125, 0
	.param .b64 param0;
	st.param.b64 	[param0], %rd255;
	.param .b64 param1;
	st.param.b64 	[param1], %rd253;
	.param .b32 retval0;
	call.uni (retval0), 
	vprintf, 
	(
	param0, 
	param1
	);
	ld.param.b32 	%r1099, [retval0];
	} // callseq 125
$L__BB0_153:
	ld.volatile.global.u32 	%r1101, [%rd5];
	setp.lt.s32 	%p117, %r1101, %r196;
	@%p117 bra 	$L__BB0_153;
	ld.volatile.global.u32 	%r1102, [%rd5];
	st.local.v2.u32 	[%rd9], {%r460, %r2365};
	st.local.u32 	[%rd9+8], %r1102;
	cvta.global.u64 	%rd257, %rd256;
	{ // callseq 126, 0
	.param .b64 param0;
	st.param.b64 	[param0], %rd257;
	.param .b64 param1;
	st.param.b64 	[param1], %rd253;
	.param .b32 retval0;
	call.uni (retval0), 
	vprintf, 
	(
	param0, 
	param1
	);
	ld.param.b32 	%r1103, [retval0];
	} // callseq 126
$L__BB0_155:
	bar.sync 	0;
	ld.global.u32 	%r1105, [row];
	setp.ne.s32 	%p119, %r460, %r1105;
	or.pred  	%p120, %p116, %p119;
	@%p120 bra 	$L__BB0_181;
	setp.lt.s32 	%p121, %r468, 1;
	st.local.v4.u32 	[%rd4], {%r460, %r2365, %r469, %r2415};
	cvta.global.u64 	%rd260, %rd259;
	{ // callseq 127, 0
	.param .b64 param0;
	st.param.b64 	[param0], %rd260;
	.param .b64 param1;
	st.param.b64 	[param1], %rd31;
	.param .b32 retval0;
	call.uni (retval0), 
	vprintf, 
	(
	param0, 
	param1
	);
	ld.param.b32 	%r1107, [retval0];
	} // callseq 127
	@%p121 bra 	$L__BB0_180;
	setp.lt.s32 	%p122, %r467, 1;
	@%p122 bra 	$L__BB0_173;
	mov.b32 	%r2368, 0;
$L__BB0_159:
	setp.lt.u32 	%p128, %r166, 15;
	mul.lo.s32 	%r198, %r2368, %r467;
	mov.b32 	%r2371, 0;
	@%p128 bra 	$L__BB0_162;
	mov.b32 	%r2369, 0;
$L__BB0_161:
	.pragma "nounroll";
	add.s32 	%r1127, %r2369, %r198;
	mul.wide.u32 	%rd270, %r1127, 4;
	add.s64 	%rd271, %rd2, %rd270;
	ld.volatile.global.u32 	%r1128, [%rd271];
	st.local.u32 	[%rd4], %r1128;
	mov.u64 	%rd272, $str$3;
	cvta.global.u64 	%rd273, %rd272;
	add.u64 	%rd274, %SP, 32;
	{ // callseq 135, 0
	.param .b64 param0;
	st.param.b64 	[param0], %rd273;
	.param .b64 param1;
	st.param.b64 	[param1], %rd274;
	.param .b32 retval0;
	call.uni (retval0), 
	vprintf, 
	(
	param0, 
	param1
	);
	ld.param.b32 	%r1129, [retval0];
	} // callseq 135
	ld.volatile.global.u32 	%r1131, [%rd271+4];
	st.local.u32 	[%rd4], %r1131;
	{ // callseq 136, 0
	.param .b64 param0;
	st.param.b64 	[param0], %rd273;
	.param .b64 param1;
	st.param.b64 	[param1], %rd274;
	.param .b32 retval0;
	call.uni (retval0), 
	vprintf, 
	(
	param0, 
	param1
	);
	ld.param.b32 	%r1132, [retval0];
	} // callseq 136
	ld.volatile.global.u32 	%r1134, [%rd271+8];
	st.local.u32 	[%rd4], %r1134;
	{ // callseq 137, 0
	.param .b64 param0;
	st.param.b64 	[param0], %rd273;
	.param .b64 param1;
	st.param.b64 	[param1], %rd274;
	.param .b32 retval0;
	call.uni (retval0), 
	vprintf, 
	(
	param0, 
	param1
	);
	ld.param.b32 	%r1135, [retval0];
	} // callseq 137
	ld.volatile.global.u32 	%r1137, [%rd271+12];
	st.local.u32 	[%rd4], %r1137;
	{ // callseq 138, 0
	.param .b64 param0;
	st.param.b64 	[param0], %rd273;
	.param .b64 param1;
	st.param.b64 	[param1], %rd274;
	.param .b32 retval0;
	call.uni (retval0), 
	vprintf, 
	(
	param0, 
	param1
	);
	ld.param.b32 	%r1138, [retval0];
	} // callseq 138
	ld.volatile.global.u32 	%r1140, [%rd271+16];
	st.local.u32 	[%rd4], %r1140;
	{ // callseq 139, 0
	.param .b64 param0;
	st.param.b64 	[param0], %rd273;
	.param .b64 param1;
	st.param.b64 	[param1], %rd274;
	.param .b32 retval0;
	call.uni (retval0), 
	vprintf, 
	(
	param0, 
	param1
	);
	ld.param.b32 	%r1141, [retval0];
	} // callseq 139
	ld.volatile.global.u32 	%r1143, [%rd271+20];
	st.local.u32 	[%rd4], %r1143;
	{ // callseq 140, 0
	.param .b64 param0;
	st.param.b64 	[param0], %rd273;
	.param .b64 param1;
	st.param.b64 	[param1], %rd274;
	.param .b32 retval0;
	call.uni (retval0), 
	vprintf, 
	(
	param0, 
	param1
	);
	ld.param.b32 	%r1144, [retval0];
	} // callseq 140
	ld.volatile.global.u32 	%r1146, [%rd271+24];
	st.local.u32 	[%rd4], %r1146;
	{ // callseq 141, 0
	.param .b64 param0;
	st.param.b64 	[param0], %rd273;
	.param .b64 param1;
	st.param.b64 	[param1], %rd274;
	.param .b32 retval0;
	call.uni (retval0), 
	vprintf, 
	(
	param0, 
	param1
	);
	ld.param.b32 	%r1147, [retval0];
	} // callseq 141
	ld.volatile.global.u32 	%r1149, [%rd271+28];
	st.local.u32 	[%rd4], %r1149;
	{ // callseq 142, 0
	.param .b64 param0;
	st.param.b64 	[param0], %rd273;
	.param .b64 param1;
	st.param.b64 	[param1], %rd274;
	.param .b32 retval0;
	call.uni (retval0), 
	vprintf, 
	(
	param0, 
	param1
	);
	ld.param.b32 	%r1150, [retval0];
	} // callseq 142
	ld.volatile.global.u32 	%r1152, [%rd271+32];
	st.local.u32 	[%rd4], %r1152;
	{ // callseq 143, 0
	.param .b64 param0;
	st.param.b64 	[param0], %rd273;
	.param .b64 param1;
	st.param.b64 	[param1], %rd274;
	.param .b32 retval0;
	call.uni (retval0), 
	vprintf, 
	(
	param0, 
	param1
	);
	ld.param.b32 	%r1153, [retval0];
	} // callseq 143
	ld.volatile.global.u32 	%r1155, [%rd271+36];
	st.local.u32 	[%rd4], %r1155;
	{ // callseq 144, 0
	.param .b64 param0;
	st.param.b64 	[param0], %rd273;
	.param .b64 param1;
	st.param.b64 	[param1], %rd274;
	.param .b32 retval0;
	call.uni (retval0), 
	vprintf, 
	(
	param0, 
	param1
	);
	ld.param.b32 	%r1156, [retval0];
	} // callseq 144
	ld.volatile.global.u32 	%r1158, [%rd271+40];
	st.local.u32 	[%rd4], %r1158;
	{ // callseq 145, 0
	.param .b64 param0;
	st.param.b64 	[param0], %rd273;
	.param .b64 param1;
	st.param.b64 	[param1], %rd274;
	.param .b32 retval0;
	call.uni (retval0), 
	vprintf, 
	(
	param0, 
	param1
	);
	ld.param.b32 	%r1159, [retval0];
	} // callseq 145
	ld.volatile.global.u32 	%r1161, [%rd271+44];
	st.local.u32 	[%rd4], %r1161;
	{ // callseq 146, 0
	.param .b64 param0;
	st.param.b64 	[param0], %rd273;
	.param .b64 param1;
	st.param.b64 	[param1], %rd274;
	.param .b32 retval0;
	call.uni (retval0), 
	vprintf, 
	(
	param0, 
	param1
	);
	ld.param.b32 	%r1162, [retval0];
	} // callseq 146
	ld.volatile.global.u32 	%r1164, [%rd271+48];
	st.local.u32 	[%rd4], %r1164;
	{ // callseq 147, 0
	.param .b64 param0;
	st.param.b64 	[param0], %rd273;
	.param .b64 param1;
	st.param.b64 	[param1], %rd274;
	.param .b32 retval0;
	call.uni (retval0), 
	vprintf, 
	(
	param0, 
	param1
	);
	ld.param.b32 	%r1165, [retval0];
	} // callseq 147
	ld.volatile.global.u32 	%r1167, [%rd271+52];
	st.local.u32 	[%rd4], %r1167;
	{ // callseq 148, 0
	.param .b64 param0;
	st.param.b64 	[param0], %rd273;
	.param .b64 param1;
	st.param.b64 	[param1], %rd274;
	.param .b32 retval0;
	call.uni (retval0), 
	vprintf, 
	(
	param0, 
	param1
	);
	ld.param.b32 	%r1168, [retval0];
	} // callseq 148
	ld.volatile.global.u32 	%r1170, [%rd271+56];
	st.local.u32 	[%rd4], %r1170;
	{ // callseq 149, 0
	.param .b64 param0;
	st.param.b64 	[param0], %rd273;
	.param .b64 param1;
	st.param.b64 	[param1], %rd274;
	.param .b32 retval0;
	call.uni (retval0), 
	vprintf, 
	(
	param0, 
	param1
	);
	ld.param.b32 	%r1171, [retval0];
	} // callseq 149
	ld.volatile.global.u32 	%r1173, [%rd271+60];
	st.local.u32 	[%rd4], %r1173;
	{ // callseq 150, 0
	.param .b64 param0;
	st.param.b64 	[param0], %rd273;
	.param .b64 param1;
	st.param.b64 	[param1], %rd274;
	.param .b32 retval0;
	call.uni (retval0), 
	vprintf, 
	(
	param0, 
	param1
	);
	ld.param.b32 	%r1174, [retval0];
	} // callseq 150
	add.s32 	%r2369, %r2369, 16;
	setp.eq.s32 	%p129, %r2369, %r186;
	mov.u32 	%r2371, %r186;
	@%p129 bra 	$L__BB0_162;
	bra.uni 	$L__BB0_161;
$L__BB0_162:
	setp.eq.s32 	%p130, %r175, 0;
	@%p130 bra 	$L__BB0_172;
	setp.lt.u32 	%p131, %r176, 7;
	@%p131 bra 	$L__BB0_165;
	add.s32 	%r1176, %r2371, %r198;
	mul.wide.u32 	%rd275, %r1176, 4;
	add.s64 	%rd276, %rd2, %rd275;
	ld.volatile.global.u32 	%r1177, [%rd276];
	st.local.u32 	[%rd4], %r1177;
	mov.u64 	%rd277, $str$3;
	cvta.global.u64 	%rd278, %rd277;
	add.u64 	%rd279, %SP, 32;
	{ // callseq 151, 0
	.param .b64 param0;
	st.param.b64 	[param0], %rd278;
	.param .b64 param1;
	st.param.b64 	[param1], %rd279;
	.param .b32 retval0;
	call.uni (retval0), 
	vprintf, 
	(
	param0, 
	param1
	);
	ld.param.b32 	%r1178, [retval0];
	} // callseq 151
	cvt.u64.u32 	%rd280, %r198;
	cvt.u64.u32 	%rd281, %r2371;
	add.s64 	%rd282, %rd281, %rd280;
	shl.b64 	%rd283, %rd282, 2;
	add.s64 	%rd284, %rd2, %rd283;
	ld.volatile.global.u32 	%r1180, [%rd284+4];
	st.local.u32 	[%rd4], %r1180;
	{ // callseq 152, 0
	.param .b64 param0;
	st.param.b64 	[param0], %rd278;
	.param .b64 param1;
	st.param.b64 	[param1], %rd279;
	.param .b32 retval0;
	call.uni (retval0), 
	vprintf, 
	(
	param0, 
	param1
	);
	ld.param.b32 	%r1181, [retval0];
	} // callseq 152
	ld.volatile.global.u32 	%r1183, [%rd284+8];
	st.local.u32 	[%rd4], %r1183;
	{ // callseq 153, 0
	.param .b64 param0;
	st.param.b64 	[param0], %rd278;
	.param .b64 param1;
	st.param.b64 	[param1], %rd279;
	.param .b32 retval0;
	call.uni (retval0), 
	vprintf, 
	(
	param0, 
	param1
	);
	ld.param.b32 	%r1184, [retval0];
	} // callseq 153
	ld.volatile.global.u32 	%r1186, [%rd284+12];
	st.local.u32 	[%rd4], %r1186;
	{ // callseq 154, 0
	.param .b64 param0;
	st.param.b64 	[param0], %rd278;
	.param .b64 param1;
	st.param.b64 	[param1], %rd279;
	.param .b32 retval0;
	call.uni (retval0), 
	vprintf, 
	(
	param0, 
	param1
	);
	ld.param.b32 	%r1187, [retval0];
	} // callseq 154
	ld.volatile.global.u32 	%r1189, [%rd284+16];
	st.local.u32 	[%rd4], %r1189;
	{ // callseq 155, 0
	.param .b64 param0;
	st.param.b64 	[param0], %rd278;
	.param .b64 param1;
	st.param.b64 	[param1], %rd279;
	.param .b32 retval0;
	call.uni (retval0), 
	vprintf, 
	(
	param0, 
	param1
	);
	ld.param.b32 	%r1190, [retval0];
	} // callseq 155
	ld.volatile.global.u32 	%r1192, [%rd284+20];
	st.local.u32 	[%rd4], %r1192;
	{ // callseq 156, 0
	.param .b64 param0;
	st.param.b64 	[param0], %rd278;
	.param .b64 param1;
	st.param.b64 	[param1], %rd279;
	.param .b32 retval0;
	call.uni (retval0), 
	vprintf, 
	(
	param0, 
	param1
	);
	ld.param.b32 	%r1193, [retval0];
	} // callseq 156
	ld.volatile.global.u32 	%r1195, [%rd284+24];
	st.local.u32 	[%rd4], %r1195;
	{ // callseq 157, 0
	.param .b64 param0;
	st.param.b64 	[param0], %rd278;
	.param .b64 param1;
	st.param.b64 	[param1], %rd279;
	.param .b32 retval0;
	call.uni (retval0), 
	vprintf, 
	(
	param0, 
	param1
	);
	ld.param.b32 	%r1196, [retval0];
	} // callseq 157
	ld.volatile.global.u32 	%r1198, [%rd284+28];
	st.local.u32 	[%rd4], %r1198;
	{ // callseq 158, 0
	.param .b64 param0;
	st.param.b64 	[param0], %rd278;
	.param .b64 param1;
	st.param.b64 	[param1], %rd279;
	.param .b32 retval0;
	call.uni (retval0), 
	vprintf, 
	(
	param0, 
	param1
	);
	ld.param.b32 	%r1199, [retval0];
	} // callseq 158
	add.s32 	%r2371, %r2371, 8;
$L__BB0_165:
	setp.eq.s32 	%p132, %r177, 0;
	@%p132 bra 	$L__BB0_172;
	setp.lt.u32 	%p133, %r178, 3;
	@%p133 bra 	$L__BB0_168;
	add.s32 	%r1201, %r2371, %r198;
	mul.wide.u32 	%rd285, %r1201, 4;
	add.s64 	%rd286, %rd2, %rd285;
	ld.volatile.global.u32 	%r1202, [%rd286];
	st.local.u32 	[%rd4], %r1202;
	mov.u64 	%rd287, $str$3;
	cvta.global.u64 	%rd288, %rd287;
	add.u64 	%rd289, %SP, 32;
	{ // callseq 159, 0
	.param .b64 param0;
	st.param.b64 	[param0], %rd288;
	.param .b64 param1;
	st.param.b64 	[param1], %rd289;
	.param .b32 retval0;
	call.uni (retval0), 
	vprintf, 
	(
	param0, 
	param1
	);
	ld.param.b32 	%r1203, [retval0];
	} // callseq 159
	cvt.u64.u32 	%rd290, %r198;
	cvt.u64.u32 	%rd291, %r2371;
	add.s64 	%rd292, %rd291, %rd290;
	shl.b64 	%rd293, %rd292, 2;
	add.s64 	%rd294, %rd2, %rd293;
	ld.volatile.global.u32 	%r1205, [%rd294+4];
	st.local.u32 	[%rd4], %r1205;
	{ // callseq 160, 0
	.param .b64 param0;
	st.param.b64 	[param0], %rd288;
	.param .b64 param1;
	st.param.b64 	[param1], %rd289;
	.param .b32 retval0;
	call.uni (retval0), 
	vprintf, 
	(
	param0, 
	param1
	);
	ld.param.b32 	%r1206, [retval0];
	} // callseq 160
	ld.volatile.global.u32 	%r1208, [%rd294+8];
	st.local.u32 	[%rd4], %r1208;
	{ // callseq 161, 0
	.param .b64 param0;
	st.param.b64 	[param0], %rd288;
	.param .b64 param1;
	st.param.b64 	[param1], %rd289;
	.param .b32 retval0;
	call.uni (retval0), 
	vprintf, 
	(
	param0, 
	param1
	);
	ld.param.b32 	%r1209, [retval0];
	} // callseq 161
	ld.volatile.global.u32 	%r1211, [%rd294+12];
	st.local.u32 	[%rd4], %r1211;
	{ // callseq 162, 0
	.param .b64 param0;
	st.param.b64 	[param0], %rd288;
	.param .b64 param1;
	st.param.b64 	[param1], %rd289;
	.param .b32 retval0;
	call.uni (retval0), 
	vprintf, 
	(
	param0, 
	param1
	);
	ld.param.b32 	%r1212, [retval0];
	} // callseq 162
	add.s32 	%r2371, %r2371, 4;
$L__BB0_168:
	setp.eq.s32 	%p134, %r187, 0;
	@%p134 bra 	$L__BB0_172;
	setp.eq.s32 	%p135, %r187, 1;
	add.s32 	%r1214, %r2371, %r198;
	mul.wide.u32 	%rd295, %r1214, 4;
	add.s64 	%rd296, %rd2, %rd295;
	ld.volatile.global.u32 	%r1215, [%rd296];
	st.local.u32 	[%rd4], %r1215;
	mov.u64 	%rd297, $str$3;
	cvta.global.u64 	%rd298, %rd297;
	add.u64 	%rd299, %SP, 32;
	{ // callseq 163, 0
	.param .b64 param0;
	st.param.b64 	[param0], %rd298;
	.param .b64 param1;
	st.param.b64 	[param1], %rd299;
	.param .b32 retval0;
	call.uni (retval0), 
	vprintf, 
	(
	param0, 
	param1
	);
	ld.param.b32 	%r1216, [retval0];
	} // callseq 163
	@%p135 bra 	$L__BB0_172;
	setp.eq.s32 	%p136, %r187, 2;
	cvt.u64.u32 	%rd300, %r198;
	cvt.u64.u32 	%rd301, %r2371;
	add.s64 	%rd302, %rd301, %rd300;
	shl.b64 	%rd303, %rd302, 2;
	add.s64 	%rd10, %rd2, %rd303;
	ld.volatile.global.u32 	%r1218, [%rd10+4];
	st.local.u32 	[%rd4], %r1218;
	cvta.global.u64 	%rd305, %rd297;
	{ // callseq 164, 0
	.param .b64 param0;
	st.param.b64 	[param0], %rd305;
	.param .b64 param1;
	st.param.b64 	[param1], %rd299;
	.param .b32 retval0;
	call.uni (retval0), 
	vprintf, 
	(
	param0, 
	param1
	);
	ld.param.b32 	%r1219, [retval0];
	} // callseq 164
	@%p136 bra 	$L__BB0_172;
	ld.volatile.global.u32 	%r1221, [%rd10+8];
	st.local.u32 	[%rd4], %r1221;
	cvta.global.u64 	%rd308, %rd297;
	{ // callseq 165, 0
	.param .b64 param0;
	st.param.b64 	[param0], %rd308;
	.param .b64 param1;
	st.param.b64 	[param1], %rd299;
	.param .b32 retval0;
	call.uni (retval0), 
	vprintf, 
	(
	param0, 
	param1
	);
	ld.param.b32 	%r1222, [retval0];
	} // callseq 165
$L__BB0_172:
	cvta.global.u64 	%rd311, %rd310;
	{ // callseq 166, 0
	.param .b64 param0;
	st.param.b64 	[param0], %rd311;
	.param .b64 param1;
	st.param.b64 	[param1], 0;
	.param .b32 retval0;
	call.uni (retval0), 
	vprintf, 
	(
	param0, 
	param1
	);
	ld.param.b32 	%r1224, [retval0];
	} // callseq 166
	add.s32 	%r2368, %r2368, 1;
	setp.eq.s32 	%p137, %r2368, %r468;
	@%p137 bra 	$L__BB0_180;
	bra.uni 	$L__BB0_159;
$L__BB0_173:
	setp.lt.u32 	%p123, %r169, 3;
	@%p123 bra 	$L__BB0_176;
	mov.b32 	%r2373, 0;
$L__BB0_175:
	mov.u64 	%rd262, $str$4;
	cvta.global.u64 	%rd263, %rd262;
	{ // callseq 128, 0
	.param .b64 param0;
	st.param.b64 	[param0], %rd263;
	.param .b64 param1;
	st.param.b64 	[param1], 0;
	.param .b32 retval0;
	call.uni (retval0), 
	vprintf, 
	(
	param0, 
	param1
	);
	ld.param.b32 	%r1110, [retval0];
	} // callseq 128
	{ // callseq 129, 0
	.param .b64 param0;
	st.param.b64 	[param0], %rd263;
	.param .b64 param1;
	st.param.b64 	[param1], 0;
	.param .b32 retval0;
	call.uni (retval0), 
	vprintf, 
	(
	param0, 
	param1
	);
	ld.param.b32 	%r1112, [retval0];
	} // callseq 129
	{ // callseq 130, 0
	.param .b64 param0;
	st.param.b64 	[param0], %rd263;
	.param .b64 param1;
	st.param.b64 	[param1], 0;
	.param .b32 retval0;
	call.uni (retval0), 
	vprintf, 
	(
	param0, 
	param1
	);
	ld.param.b32 	%r1114, [retval0];
	} // callseq 130
	{ // callseq 131, 0
	.param .b64 param0;
	st.param.b64 	[param0], %rd263;
	.param .b64 param1;
	st.param.b64 	[param1], 0;
	.param .b32 retval0;
	call.uni (retval0), 
	vprintf, 
	(
	param0, 
	param1
	);
	ld.param.b32 	%r1116, [retval0];
	} // callseq 131
	add.s32 	%r2373, %r2373, 4;
	setp.ne.s32 	%p124, %r2373, %r185;
	@%p124 bra 	$L__BB0_175;
$L__BB0_176:
	setp.eq.s32 	%p125, %r184, 0;
	@%p125 bra 	$L__BB0_180;
	setp.eq.s32 	%p126, %r184, 1;
	mov.u64 	%rd264, $str$4;
	cvta.global.u64 	%rd265, %rd264;
	{ // callseq 132, 0
	.param .b64 param0;
	st.param.b64 	[param0], %rd265;
	.param .b64 param1;
	st.param.b64 	[param1], 0;
	.param .b32 retval0;
	call.uni (retval0), 
	vprintf, 
	(
	param0, 
	param1
	);
	ld.param.b32 	%r1118, [retval0];
	} // callseq 132
	@%p126 bra 	$L__BB0_180;
	setp.eq.s32 	%p127, %r184, 2;
	cvta.global.u64 	%rd267, %rd264;
	{ // callseq 133, 0
	.param .b64 param0;
	st.param.b64 	[param0], %rd267;
	.param .b64 param1;
	st.param.b64 	[param1], 0;
	.param .b32 retval0;
	call.uni (retval0), 
	vprintf, 
	(
	param0, 
	param1
	);
	ld.param.b32 	%r1120, [retval0];
	} // callseq 133
	@%p127 bra 	$L__BB0_180;
	cvta.global.u64 	%rd269, %rd264;
	{ // callseq 134, 0
	.param .b64 param0;
	st.param.b64 	[param0], %rd269;
	.param .b64 param1;
	st.param.b64 	[param1], 0;
	.param .b32 retval0;
	call.uni (retval0), 
	vprintf, 
	(
	param0, 
	param1
	);
	ld.param.b32 	%r1122, [retval0];
	} // callseq 134
$L__BB0_180:
	mov.u64 	%rd312, $str$4;
	cvta.global.u64 	%rd313, %rd312;
	{ // callseq 167, 0
	.param .b64 param0;
	st.param.b64 	[param0], %rd313;
	.param .b64 param1;
	st.param.b64 	[param1], 0;
	.param .b32 retval0;
	call.uni (retval0), 
	vprintf, 
	(
	param0, 
	param1
	);
	ld.param.b32 	%r1226, [retval0];
	} // callseq 167
$L__BB0_181:
	add.s32 	%r2397, %r2415, %r1;
	@%p26 bra 	$L__BB0_195;
	setp.lt.u32 	%p139, %r170, 15;
	mov.u32 	%r2377, %r1;
	mov.u32 	%r2378, %r2397;
	@%p139 bra 	$L__BB0_185;
	mov.b32 	%r2376, 0;
	mov.u32 	%r2377, %r1;
	mov.u32 	%r2378, %r2397;
$L__BB0_184:
	.pragma "nounroll";
	mul.wide.s32 	%rd314, %r2378, 4;
	add.s64 	%rd315, %rd2, %rd314;
	ld.volatile.global.u32 	%r1229, [%rd315];
	shl.b32 	%r1230, %r2377, 2;
	mov.u32 	%r1231, _ZZ3GPUPViPiS1_S0_iiiiiiiiiiiiiiiiiE5table;
	add.s32 	%r1232, %r1231, %r1230;
	st.shared.u32 	[%r1232], %r1229;
	mul.wide.s32 	%rd316, %r166, 4;
	add.s64 	%rd317, %rd315, %rd316;
	ld.volatile.global.u32 	%r1233, [%rd317];
	shl.b32 	%r1234, %r2, 2;
	add.s32 	%r1235, %r1232, %r1234;
	st.shared.u32 	[%r1235], %r1233;
	add.s64 	%rd318, %rd317, %rd316;
	ld.volatile.global.u32 	%r1236, [%rd318];
	add.s32 	%r1237, %r1235, %r1234;
	st.shared.u32 	[%r1237], %r1236;
	add.s64 	%rd319, %rd318, %rd316;
	ld.volatile.global.u32 	%r1238, [%rd319];
	add.s32 	%r1239, %r1237, %r1234;
	st.shared.u32 	[%r1239], %r1238;
	add.s64 	%rd320, %rd319, %rd316;
	ld.volatile.global.u32 	%r1240, [%rd320];
	add.s32 	%r1241, %r1239, %r1234;
	st.shared.u32 	[%r1241], %r1240;
	add.s64 	%rd321, %rd320, %rd316;
	ld.volatile.global.u32 	%r1242, [%rd321];
	add.s32 	%r1243, %r1241, %r1234;
	st.shared.u32 	[%r1243], %r1242;
	add.s64 	%rd322, %rd321, %rd316;
	ld.volatile.global.u32 	%r1244, [%rd322];
	add.s32 	%r1245, %r1243, %r1234;
	st.shared.u32 	[%r1245], %r1244;
	add.s64 	%rd323, %rd322, %rd316;
	ld.volatile.global.u32 	%r1246, [%rd323];
	add.s32 	%r1247, %r1245, %r1234;
	st.shared.u32 	[%r1247], %r1246;
	add.s64 	%rd324, %rd323, %rd316;
	ld.volatile.global.u32 	%r1248, [%rd324];
	add.s32 	%r1249, %r1247, %r1234;
	st.shared.u32 	[%r1249], %r1248;
	add.s64 	%rd325, %rd324, %rd316;
	ld.volatile.global.u32 	%r1250, [%rd325];
	add.s32 	%r1251, %r1249, %r1234;
	st.shared.u32 	[%r1251], %r1250;
	add.s64 	%rd326, %rd325, %rd316;
	ld.volatile.global.u32 	%r1252, [%rd326];
	add.s32 	%r1253, %r1251, %r1234;
	st.shared.u32 	[%r1253], %r1252;
	add.s64 	%rd327, %rd326, %rd316;
	ld.volatile.global.u32 	%r1254, [%rd327];
	add.s32 	%r1255, %r1253, %r1234;
	st.shared.u32 	[%r1255], %r1254;
	add.s64 	%rd328, %rd327, %rd316;
	ld.volatile.global.u32 	%r1256, [%rd328];
	add.s32 	%r1257, %r1255, %r1234;
	st.shared.u32 	[%r1257], %r1256;
	add.s64 	%rd329, %rd328, %rd316;
	ld.volatile.global.u32 	%r1258, [%rd329];
	add.s32 	%r1259, %r1257, %r1234;
	st.shared.u32 	[%r1259], %r1258;
	add.s64 	%rd330, %rd329, %rd316;
	ld.volatile.global.u32 	%r1260, [%rd330];
	add.s32 	%r1261, %r1259, %r1234;
	st.shared.u32 	[%r1261], %r1260;
	add.s64 	%rd331, %rd330, %rd316;
	ld.volatile.global.u32 	%r1262, [%rd331];
	add.s32 	%r1263, %r1261, %r1234;
	st.shared.u32 	[%r1263], %r1262;
	shl.b32 	%r1264, %r166, 4;
	add.s32 	%r2378, %r1264, %r2378;
	shl.b32 	%r1265, %r2, 4;
	add.s32 	%r2377, %r1265, %r2377;
	add.s32 	%r2376, %r2376, 16;
	and.b32  	%r1266, %r3, 2147483632;
	setp.ne.s32 	%p140, %r2376, %r1266;
	@%p140 bra 	$L__BB0_184;
$L__BB0_185:
	setp.eq.s32 	%p141, %r171, 0;
	@%p141 bra 	$L__BB0_195;
	add.s32 	%r1267, %r171, -1;
	setp.lt.u32 	%p142, %r1267, 7;
	@%p142 bra 	$L__BB0_188;
	mul.wide.s32 	%rd332, %r2378, 4;
	add.s64 	%rd333, %rd2, %rd332;
	ld.volatile.global.u32 	%r1268, [%rd333];
	shl.b32 	%r1269, %r2377, 2;
	mov.u32 	%r1270, _ZZ3GPUPViPiS1_S0_iiiiiiiiiiiiiiiiiE5table;
	add.s32 	%r1271, %r1270, %r1269;
	st.shared.u32 	[%r1271], %r1268;
	mul.wide.s32 	%rd334, %r166, 4;
	add.s64 	%rd335, %rd333, %rd334;
	ld.volatile.global.u32 	%r1272, [%rd335];
	shl.b32 	%r1273, %r2, 2;
	add.s32 	%r1274, %r1271, %r1273;
	st.shared.u32 	[%r1274], %r1272;
	add.s64 	%rd336, %rd335, %rd334;
	ld.volatile.global.u32 	%r1275, [%rd336];
	add.s32 	%r1276, %r1274, %r1273;
	st.shared.u32 	[%r1276], %r1275;
	add.s64 	%rd337, %rd336, %rd334;
	ld.volatile.global.u32 	%r1277, [%rd337];
	add.s32 	%r1278, %r1276, %r1273;
	st.shared.u32 	[%r1278], %r1277;
	add.s64 	%rd338, %rd337, %rd334;
	ld.volatile.global.u32 	%r1279, [%rd338];
	add.s32 	%r1280, %r1278, %r1273;
	st.shared.u32 	[%r1280], %r1279;
	add.s64 	%rd339, %rd338, %rd334;
	ld.volatile.global.u32 	%r1281, [%rd339];
	add.s32 	%r1282, %r1280, %r1273;
	st.shared.u32 	[%r1282], %r1281;
	add.s64 	%rd340, %rd339, %rd334;
	ld.volatile.global.u32 	%r1283, [%rd340];
	add.s32 	%r1284, %r1282, %r1273;
	st.shared.u32 	[%r1284], %r1283;
	add.s64 	%rd341, %rd340, %rd334;
	ld.volatile.global.u32 	%r1285, [%rd341];
	add.s32 	%r1286, %r1284, %r1273;
	st.shared.u32 	[%r1286], %r1285;
	shl.b32 	%r1287, %r166, 3;
	add.s32 	%r2378, %r1287, %r2378;
	shl.b32 	%r1288, %r2, 3;
	add.s32 	%r2377, %r1288, %r2377;
$L__BB0_188:
	setp.eq.s32 	%p143, %r172, 0;
	@%p143 bra 	$L__BB0_195;
	setp.lt.u32 	%p144, %r173, 3;
	@%p144 bra 	$L__BB0_191;
	mul.wide.s32 	%rd342, %r2378, 4;
	add.s64 	%rd343, %rd2, %rd342;
	ld.volatile.global.u32 	%r1289, [%rd343];
	shl.b32 	%r1290, %r2377, 2;
	mov.u32 	%r1291, _ZZ3GPUPViPiS1_S0_iiiiiiiiiiiiiiiiiE5table;
	add.s32 	%r1292, %r1291, %r1290;
	st.shared.u32 	[%r1292], %r1289;
	mul.wide.s32 	%rd344, %r166, 4;
	add.s64 	%rd345, %rd343, %rd344;
	ld.volatile.global.u32 	%r1293, [%rd345];
	shl.b32 	%r1294, %r2, 2;
	add.s32 	%r1295, %r1292, %r1294;
	st.shared.u32 	[%r1295], %r1293;
	add.s64 	%rd346, %rd345, %rd344;
	ld.volatile.global.u32 	%r1296, [%rd346];
	add.s32 	%r1297, %r1295, %r1294;
	st.shared.u32 	[%r1297], %r1296;
	add.s64 	%rd347, %rd346, %rd344;
	ld.volatile.global.u32 	%r1298, [%rd347];
	add.s32 	%r1299, %r1297, %r1294;
	st.shared.u32 	[%r1299], %r1298;
	shl.b32 	%r1300, %r166, 2;
	add.s32 	%r2378, %r1300, %r2378;
	add.s32 	%r2377, %r1294, %r2377;
$L__BB0_191:
	setp.eq.s32 	%p145, %r174, 0;
	@%p145 bra 	$L__BB0_195;
	setp.eq.s32 	%p146, %r174, 1;
	mul.wide.s32 	%rd348, %r2378, 4;
	add.s64 	%rd11, %rd2, %rd348;
	ld.volatile.global.u32 	%r1301, [%rd11];
	shl.b32 	%r1302, %r2377, 2;
	mov.u32 	%r1303, _ZZ3GPUPViPiS1_S0_iiiiiiiiiiiiiiiiiE5table;
	add.s32 	%r226, %r1303, %r1302;
	st.shared.u32 	[%r226], %r1301;
	@%p146 bra 	$L__BB0_195;
	setp.eq.s32 	%p147, %r174, 2;
	mul.wide.s32 	%rd12, %r166, 4;
	add.s64 	%rd13, %rd11, %rd12;
	ld.volatile.global.u32 	%r1304, [%rd13];
	shl.b32 	%r227, %r2, 2;
	add.s32 	%r228, %r226, %r227;
	st.shared.u32 	[%r228], %r1304;
	@%p147 bra 	$L__BB0_195;
	add.s64 	%rd349, %rd13, %rd12;
	ld.volatile.global.u32 	%r1305, [%rd349];
	add.s32 	%r1306, %r228, %r227;
	st.shared.u32 	[%r1306], %r1305;
$L__BB0_195:
	bar.sync 	0;
	membar.cta;
	ld.global.u32 	%r1307, [row];
	setp.ne.s32 	%p149, %r460, %r1307;
	or.pred  	%p150, %p116, %p149;
	@%p150 bra 	$L__BB0_219;
	setp.lt.s32 	%p151, %r3, 1;
	@%p151 bra 	$L__BB0_218;
	setp.lt.s32 	%p152, %r2, 1;
	@%p152 bra 	$L__BB0_211;
	mov.b32 	%r2383, 0;
$L__BB0_199:
	setp.lt.u32 	%p158, %r179, 7;
	mul.lo.s32 	%r230, %r2383, %r2;
	mov.b32 	%r2386, 0;
	@%p158 bra 	$L__BB0_202;
	mov.b32 	%r2384, 0;
$L__BB0_201:
	.pragma "nounroll";
	add.s32 	%r1327, %r2384, %r230;
	shl.b32 	%r1328, %r1327, 2;
	mov.u32 	%r1329, _ZZ3GPUPViPiS1_S0_iiiiiiiiiiiiiiiiiE5table;
	add.s32 	%r1330, %r1329, %r1328;
	ld.shared.u32 	%r1331, [%r1330];
	st.local.u32 	[%rd4], %r1331;
	mov.u64 	%rd358, $str$3;
	cvta.global.u64 	%rd359, %rd358;
	add.u64 	%rd360, %SP, 32;
	{ // callseq 175, 0
	.param .b64 param0;
	st.param.b64 	[param0], %rd359;
	.param .b64 param1;
	st.param.b64 	[param1], %rd360;
	.param .b32 retval0;
	call.uni (retval0), 
	vprintf, 
	(
	param0, 
	param1
	);
	ld.param.b32 	%r1332, [retval0];
	} // callseq 175
	ld.shared.u32 	%r1334, [%r1330+4];
	st.local.u32 	[%rd4], %r1334;
	{ // callseq 176, 0
	.param .b64 param0;
	st.param.b64 	[param0], %rd359;
	.param .b64 param1;
	st.param.b64 	[param1], %rd360;
	.param .b32 retval0;
	call.uni (retval0), 
	vprintf, 
	(
	param0, 
	param1
	);
	ld.param.b32 	%r1335, [retval0];
	} // callseq 176
	ld.shared.u32 	%r1337, [%r1330+8];
	st.local.u32 	[%rd4], %r1337;
	{ // callseq 177, 0
	.param .b64 param0;
	st.param.b64 	[param0], %rd359;
	.param .b64 param1;
	st.param.b64 	[param1], %rd360;
	.param .b32 retval0;
	call.uni (retval0), 
	vprintf, 
	(
	param0, 
	param1
	);
	ld.param.b32 	%r1338, [retval0];
	} // callseq 177
	ld.shared.u32 	%r1340, [%r1330+12];
	st.local.u32 	[%rd4], %r1340;
	{ // callseq 178, 0
	.param .b64 param0;
	st.param.b64 	[param0], %rd359;
	.param .b64 param1;
	st.param.b64 	[param1], %rd360;
	.param .b32 retval0;
	call.uni (retval0), 
	vprintf, 
	(
	param0, 
	param1
	);
	ld.param.b32 	%r1341, [retval0];
	} // callseq 178
	ld.shared.u32 	%r1343, [%r1330+16];
	st.local.u32 	[%rd4], %r1343;
	{ // callseq 179, 0
	.param .b64 param0;
	st.param.b64 	[param0], %rd359;
	.param .b64 param1;
	st.param.b64 	[param1], %rd360;
	.param .b32 retval0;
	call.uni (retval0), 
	vprintf, 
	(
	param0, 
	param1
	);
	ld.param.b32 	%r1344, [retval0];
	} // callseq 179
	ld.shared.u32 	%r1346, [%r1330+20];
	st.local.u32 	[%rd4], %r1346;
	{ // callseq 180, 0
	.param .b64 param0;
	st.param.b64 	[param0], %rd359;
	.param .b64 param1;
	st.param.b64 	[param1], %rd360;
	.param .b32 retval0;
	call.uni (retval0), 
	vprintf, 
	(
	param0, 
	param1
	);
	ld.param.b32 	%r1347, [retval0];
	} // callseq 180
	ld.shared.u32 	%r1349, [%r1330+24];
	st.local.u32 	[%rd4], %r1349;
	{ // callseq 181, 0
	.param .b64 param0;
	st.param.b64 	[param0], %rd359;
	.param .b64 param1;
	st.param.b64 	[param1], %rd360;
	.param .b32 retval0;
	call.uni (retval0), 
	vprintf, 
	(
	param0, 
	param1
	);
	ld.param.b32 	%r1350, [retval0];
	} // callseq 181
	ld.shared.u32 	%r1352, [%r1330+28];
	st.local.u32 	[%rd4], %r1352;
	{ // callseq 182, 0
	.param .b64 param0;
	st.param.b64 	[param0], %rd359;
	.param .b64 param1;
	st.param.b64 	[param1], %rd360;
	.param .b32 retval0;
	call.uni (retval0), 
	vprintf, 
	(
	param0, 
	param1
	);
	ld.param.b32 	%r1353, [retval0];
	} // callseq 182
	add.s32 	%r2384, %r2384, 8;
	setp.eq.s32 	%p159, %r2384, %r189;
	mov.u32 	%r2386, %r189;
	@%p159 bra 	$L__BB0_202;
	bra.uni 	$L__BB0_201;
$L__BB0_202:
	setp.eq.s32 	%p160, %r180, 0;
	@%p160 bra 	$L__BB0_210;
	setp.lt.u32 	%p161, %r181, 3;
	@%p161 bra 	$L__BB0_205;
	add.s32 	%r1355, %r2386, %r230;
	shl.b32 	%r1356, %r1355, 2;
	mov.u32 	%r1357, _ZZ3GPUPViPiS1_S0_iiiiiiiiiiiiiiiiiE5table;
	add.s32 	%r1358, %r1357, %r1356;
	ld.shared.u32 	%r1359, [%r1358];
	st.local.u32 	[%rd4], %r1359;
	mov.u64 	%rd361, $str$3;
	cvta.global.u64 	%rd362, %rd361;
	add.u64 	%rd363, %SP, 32;
	{ // callseq 183, 0
	.param .b64 param0;
	st.param.b64 	[param0], %rd362;
	.param .b64 param1;
	st.param.b64 	[param1], %rd363;
	.param .b32 retval0;
	call.uni (retval0), 
	vprintf, 
	(
	param0, 
	param1
	);
	ld.param.b32 	%r1360, [retval0];
	} // callseq 183
	ld.shared.u32 	%r1362, [%r1358+4];
	st.local.u32 	[%rd4], %r1362;
	{ // callseq 184, 0
	.param .b64 param0;
	st.param.b64 	[param0], %rd362;
	.param .b64 param1;
	st.param.b64 	[param1], %rd363;
	.param .b32 retval0;
	call.uni (retval0), 
	vprintf, 
	(
	param0, 
	param1
	);
	ld.param.b32 	%r1363, [retval0];
	} // callseq 184
	ld.shared.u32 	%r1365, [%r1358+8];
	st.local.u32 	[%rd4], %r1365;
	{ // callseq 185, 0
	.param .b64 param0;
	st.param.b64 	[param0], %rd362;
	.param .b64 param1;
	st.param.b64 	[param1], %rd363;
	.param .b32 retval0;
	call.uni (retval0), 
	vprintf, 
	(
	param0, 
	param1
	);
	ld.param.b32 	%r1366, [retval0];
	} // callseq 185
	ld.shared.u32 	%r1368, [%r1358+12];
	st.local.u32 	[%rd4], %r1368;
	{ // callseq 186, 0
	.param .b64 param0;
	st.param.b64 	[param0], %rd362;
	.param .b64 param1;
	st.param.b64 	[param1], %rd363;
	.param .b32 retval0;
	call.uni (retval0), 
	vprintf, 
	(
	param0, 
	param1
	);
	ld.param.b32 	%r1369, [retval0];
	} // callseq 186
	add.s32 	%r2386, %r2386, 4;
$L__BB0_205:
	setp.eq.s32 	%p162, %r182, 0;
	@%p162 bra 	$L__BB0_210;
	setp.eq.s32 	%p163, %r183, 0;
	@%p163 bra 	$L__BB0_208;
	add.s32 	%r1371, %r2386, %r230;
	shl.b32 	%r1372, %r1371, 2;
	mov.u32 	%r1373, _ZZ3GPUPViPiS1_S0_iiiiiiiiiiiiiiiiiE5table;
	add.s32 	%r1374, %r1373, %r1372;
	ld.shared.u32 	%r1375, [%r1374];
	st.local.u32 	[%rd4], %r1375;
	mov.u64 	%rd364, $str$3;
	cvta.global.u64 	%rd365, %rd364;
	add.u64 	%rd366, %SP, 32;
	{ // callseq 187, 0
	.param .b64 param0;
	st.param.b64 	[param0], %rd365;
	.param .b64 param1;
	st.param.b64 	[param1], %rd366;
	.param .b32 retval0;
	call.uni (retval0), 
	vprintf, 
	(
	param0, 
	param1
	);
	ld.param.b32 	%r1376, [retval0];
	} // callseq 187
	ld.shared.u32 	%r1378, [%r1374+4];
	st.local.u32 	[%rd4], %r1378;
	{ // callseq 188, 0
	.param .b64 param0;
	st.param.b64 	[param0], %rd365;
	.param .b64 param1;
	st.param.b64 	[param1], %rd366;
	.param .b32 retval0;
	call.uni (retval0), 
	vprintf, 
	(
	param0, 
	param1
	);
	ld.param.b32 	%r1379, [retval0];
	} // callseq 188
	add.s32 	%r2386, %r2386, 2;
$L__BB0_208:
	setp.eq.s32 	%p164, %r190, 0;
	@%p164 bra 	$L__BB0_210;
	add.s32 	%r1381, %r2386, %r230;
	shl.b32 	%r1382, %r1381, 2;
	mov.u32 	%r1383, _ZZ3GPUPViPiS1_S0_iiiiiiiiiiiiiiiiiE5table;
	add.s32 	%r1384, %r1383, %r1382;
	ld.shared.u32 	%r1385, [%r1384];
	st.local.u32 	[%rd4], %r1385;
	mov.u64 	%rd367, $str$3;
	cvta.global.u64 	%rd368, %rd367;
	add.u64 	%rd369, %SP, 32;
	{ // callseq 189, 0
	.param .b64 param0;
	st.param.b64 	[param0], %rd368;
	.param .b64 param1;
	st.param.b64 	[param1], %rd369;
	.param .b32 retval0;
	call.uni (retval0), 
	vprintf, 
	(
	param0, 
	param1
	);
	ld.param.b32 	%r1386, [retval0];
	} // callseq 189
$L__BB0_210:
	mov.u64 	%rd370, $str$4;
	cvta.global.u64 	%rd371, %rd370;
	{ // callseq 190, 0
	.param .b64 param0;
	st.param.b64 	[param0], %rd371;
	.param .b64 param1;
	st.param.b64 	[param1], 0;
	.param .b32 retval0;
	call.uni (retval0), 
	vprintf, 
	(
	param0, 
	param1
	);
	ld.param.b32 	%r1388, [retval0];
	} // callseq 190
	add.s32 	%r2383, %r2383, 1;
	setp.eq.s32 	%p165, %r2383, %r3;
	@%p165 bra 	$L__BB0_218;
	bra.uni 	$L__BB0_199;
$L__BB0_211:
	setp.lt.u32 	%p153, %r170, 3;
	@%p153 bra 	$L__BB0_214;
	mov.b32 	%r2388, 0;
$L__BB0_213:
	mov.u64 	%rd350, $str$4;
	cvta.global.u64 	%rd351, %rd350;
	{ // callseq 168, 0
	.param .b64 param0;
	st.param.b64 	[param0], %rd351;
	.param .b64 param1;
	st.param.b64 	[param1], 0;
	.param .b32 retval0;
	call.uni (retval0), 
	vprintf, 
	(
	param0, 
	param1
	);
	ld.param.b32 	%r1310, [retval0];
	} // callseq 168
	{ // callseq 169, 0
	.param .b64 param0;
	st.param.b64 	[param0], %rd351;
	.param .b64 param1;
	st.param.b64 	[param1], 0;
	.param .b32 retval0;
	call.uni (retval0), 
	vprintf, 
	(
	param0, 
	param1
	);
	ld.param.b32 	%r1312, [retval0];
	} // callseq 169
	{ // callseq 170, 0
	.param .b64 param0;
	st.param.b64 	[param0], %rd351;
	.param .b64 param1;
	st.param.b64 	[param1], 0;
	.param .b32 retval0;
	call.uni (retval0), 
	vprintf, 
	(
	param0, 
	param1
	);
	ld.param.b32 	%r1314, [retval0];
	} // callseq 170
	{ // callseq 171, 0
	.param .b64 param0;
	st.param.b64 	[param0], %rd351;
	.param .b64 param1;
	st.param.b64 	[param1], 0;
	.param .b32 retval0;
	call.uni (retval0), 
	vprintf, 
	(
	param0, 
	param1
	);
	ld.param.b32 	%r1316, [retval0];
	} // callseq 171
	add.s32 	%r2388, %r2388, 4;
	setp.ne.s32 	%p154, %r2388, %r188;
	@%p154 bra 	$L__BB0_213;
$L__BB0_214:
	setp.eq.s32 	%p155, %r174, 0;
	@%p155 bra 	$L__BB0_218;
	setp.eq.s32 	%p156, %r174, 1;
	mov.u64 	%rd352, $str$4;
	cvta.global.u64 	%rd353, %rd352;
	{ // callseq 172, 0
	.param .b64 param0;
	st.param.b64 	[param0], %rd353;
	.param .b64 param1;
	st.param.b64 	[param1], 0;
	.param .b32 retval0;
	call.uni (retval0), 
	vprintf, 
	(
	param0, 
	param1
	);
	ld.param.b32 	%r1318, [retval0];
	} // callseq 172
	@%p156 bra 	$L__BB0_218;
	setp.eq.s32 	%p157, %r174, 2;
	cvta.global.u64 	%rd355, %rd352;
	{ // callseq 173, 0
	.param .b64 param0;
	st.param.b64 	[param0], %rd355;
	.param .b64 param1;
	st.param.b64 	[param1], 0;
	.param .b32 retval0;
	call.uni (retval0), 
	vprintf, 
	(
	param0, 
	param1
	);
	ld.param.b32 	%r1320, [retval0];
	} // callseq 173
	@%p157 bra 	$L__BB0_218;
	cvta.global.u64 	%rd357, %rd352;
	{ // callseq 174, 0
	.param .b64 param0;
	st.param.b64 	[param0], %rd357;
	.param .b64 param1;
	st.param.b64 	[param1], 0;
	.param .b32 retval0;
	call.uni (retval0), 
	vprintf, 
	(
	param0, 
	param1
	);
	ld.param.b32 	%r1322, [retval0];
	} // callseq 174
$L__BB0_218:
	mov.u64 	%rd372, $str$4;
	cvta.global.u64 	%rd373, %rd372;
	{ // callseq 191, 0
	.param .b64 param0;
	st.param.b64 	[param0], %rd373;
	.param .b64 param1;
	st.param.b64 	[param1], 0;
	.param .b32 retval0;
	call.uni (retval0), 
	vprintf, 
	(
	param0, 
	param1
	);
	ld.param.b32 	%r1390, [retval0];
	} // callseq 191
$L__BB0_219:
	@%p166 bra 	$L__BB0_241;
	setp.lt.u32 	%p167, %r463, 4;
	sub.s32 	%r241, %r2366, %r1;
	mov.b32 	%r2391, 0;
	mov.u32 	%r2392, %r77;
	@%p167 bra 	$L__BB0_231;
	mov.b32 	%r2389, 0;
	mov.u32 	%r2392, %r77;
$L__BB0_222:
	add.s32 	%r1394, %r2392, %r167;
	add.s32 	%r1395, %r241, %r2389;
	shl.b32 	%r1396, %r1394, 2;
	mov.u32 	%r1397, _ZZ3GPUPViPiS1_S0_iiiiiiiiiiiiiiiiiE5table;
	add.s32 	%r244, %r1397, %r1396;
	ld.shared.u32 	%r1398, [%r244+-4];
	shl.b32 	%r1399, %r168, 2;
	add.s32 	%r245, %r244, %r1399;
	ld.shared.u32 	%r1400, [%r245];
	max.s32 	%r1401, %r1398, %r1400;
	st.shared.u32 	[%r244], %r1401;
	mul.wide.s32 	%rd374, %r1395, 4;
	add.s64 	%rd14, %rd1, %rd374;
	ld.global.u32 	%r1402, [%rd14];
	ld.global.u32 	%r1403, [%rd7];
	setp.ne.s32 	%p168, %r1402, %r1403;
	sub.s32 	%r1404, %r1394, %r3;
	shl.b32 	%r1405, %r1404, 2;
	add.s32 	%r246, %r1397, %r1405;
	@%p168 bra 	$L__BB0_224;
	ld.shared.u32 	%r1406, [%r246+-8];
	add.s32 	%r1407, %r1406, 1;
	st.shared.u32 	[%r244], %r1407;
$L__BB0_224:
	bar.sync 	0;
	ld.shared.u32 	%r1408, [%r244];
	ld.shared.u32 	%r1409, [%r245+4];
	max.s32 	%r1410, %r1408, %r1409;
	st.shared.u32 	[%r244+4], %r1410;
	ld.global.u32 	%r1411, [%rd14+4];
	ld.global.u32 	%r1412, [%rd7];
	setp.ne.s32 	%p169, %r1411, %r1412;
	@%p169 bra 	$L__BB0_226;
	ld.shared.u32 	%r1413, [%r246+-4];
	add.s32 	%r1414, %r1413, 1;
	st.shared.u32 	[%r244+4], %r1414;
$L__BB0_226:
	bar.sync 	0;
	ld.shared.u32 	%r1415, [%r244+4];
	ld.shared.u32 	%r1416, [%r245+8];
	max.s32 	%r1417, %r1415, %r1416;
	st.shared.u32 	[%r244+8], %r1417;
	ld.global.u32 	%r1418, [%rd14+8];
	ld.global.u32 	%r1419, [%rd7];
	setp.ne.s32 	%p170, %r1418, %r1419;
	@%p170 bra 	$L__BB0_228;
	ld.shared.u32 	%r1420, [%r246];
	add.s32 	%r1421, %r1420, 1;
	st.shared.u32 	[%r244+8], %r1421;
$L__BB0_228:
	bar.sync 	0;
	ld.shared.u32 	%r1422, [%r244+8];
	ld.shared.u32 	%r1423, [%r245+12];
	max.s32 	%r1424, %r1422, %r1423;
	st.shared.u32 	[%r244+12], %r1424;
	ld.global.u32 	%r1425, [%rd14+12];
	ld.global.u32 	%r1426, [%rd7];
	setp.ne.s32 	%p171, %r1425, %r1426;
	@%p171 bra 	$L__BB0_230;
	ld.shared.u32 	%r1427, [%r246+4];
	add.s32 	%r1428, %r1427, 1;
	st.shared.u32 	[%r244+12], %r1428;
$L__BB0_230:
	add.s32 	%r2392, %r2392, 4;
	bar.sync 	0;
	add.s32 	%r2389, %r2389, 4;
	setp.ne.s32 	%p172, %r2389, %r192;
	mov.u32 	%r2391, %r192;
	@%p172 bra 	$L__BB0_222;
$L__BB0_231:
	setp.eq.s32 	%p173, %r191, 0;
	@%p173 bra 	$L__BB0_241;
	add.s32 	%r1429, %r2392, %r167;
	add.s32 	%r1430, %r241, %r2391;
	shl.b32 	%r1431, %r1429, 2;
	mov.u32 	%r1432, _ZZ3GPUPViPiS1_S0_iiiiiiiiiiiiiiiiiE5table;
	add.s32 	%r251, %r1432, %r1431;
	ld.shared.u32 	%r1433, [%r251+-4];
	shl.b32 	%r1434, %r168, 2;
	add.s32 	%r252, %r251, %r1434;
	ld.shared.u32 	%r1435, [%r252];
	max.s32 	%r1436, %r1433, %r1435;
	st.shared.u32 	[%r251], %r1436;
	mul.wide.s32 	%rd375, %r1430, 4;
	add.s64 	%rd15, %rd1, %rd375;
	ld.global.u32 	%r1437, [%rd15];
	ld.global.u32 	%r1438, [%rd7];
	setp.ne.s32 	%p174, %r1437, %r1438;
	sub.s32 	%r1439, %r1429, %r3;
	shl.b32 	%r1440, %r1439, 2;
	add.s32 	%r253, %r1432, %r1440;
	@%p174 bra 	$L__BB0_234;
	ld.shared.u32 	%r1441, [%r253+-8];
	add.s32 	%r1442, %r1441, 1;
	st.shared.u32 	[%r251], %r1442;
$L__BB0_234:
	setp.eq.s32 	%p175, %r191, 1;
	bar.sync 	0;
	@%p175 bra 	$L__BB0_241;
	ld.shared.u32 	%r1443, [%r251];
	ld.shared.u32 	%r1444, [%r252+4];
	max.s32 	%r1445, %r1443, %r1444;
	st.shared.u32 	[%r251+4], %r1445;
	ld.global.u32 	%r1446, [%rd15+4];
	ld.global.u32 	%r1447, [%rd7];
	setp.ne.s32 	%p176, %r1446, %r1447;
	@%p176 bra 	$L__BB0_237;
	ld.shared.u32 	%r1448, [%r253+-4];
	add.s32 	%r1449, %r1448, 1;
	st.shared.u32 	[%r251+4], %r1449;
$L__BB0_237:
	setp.eq.s32 	%p177, %r191, 2;
	bar.sync 	0;
	@%p177 bra 	$L__BB0_241;
	ld.shared.u32 	%r1450, [%r251+4];
	ld.shared.u32 	%r1451, [%r252+8];
	max.s32 	%r1452, %r1450, %r1451;
	st.shared.u32 	[%r251+8], %r1452;
	ld.global.u32 	%r1453, [%rd15+8];
	ld.global.u32 	%r1454, [%rd7];
	setp.ne.s32 	%p178, %r1453, %r1454;
	@%p178 bra 	$L__BB0_240;
	ld.shared.u32 	%r1455, [%r253];
	add.s32 	%r1456, %r1455, 1;
	st.shared.u32 	[%r251+8], %r1456;
$L__BB0_240:
	bar.sync 	0;
$L__BB0_241:
	@%p26 bra 	$L__BB0_253;
	setp.lt.u32 	%p180, %r170, 7;
	mov.u32 	%r2396, %r1;
	@%p180 bra 	$L__BB0_245;
	mov.b32 	%r2395, 0;
	mov.u32 	%r2396, %r1;
$L__BB0_244:
	.pragma "nounroll";
	shl.b32 	%r1458, %r2396, 2;
	mov.u32 	%r1459, _ZZ3GPUPViPiS1_S0_iiiiiiiiiiiiiiiiiE5table;
	add.s32 	%r1460, %r1459, %r1458;
	ld.shared.u32 	%r1461, [%r1460];
	mul.wide.s32 	%rd376, %r2397, 4;
	add.s64 	%rd377, %rd2, %rd376;
	st.volatile.global.u32 	[%rd377], %r1461;
	shl.b32 	%r1462, %r2, 2;
	add.s32 	%r1463, %r1460, %r1462;
	ld.shared.u32 	%r1464, [%r1463];
	mul.wide.s32 	%rd378, %r166, 4;
	add.s64 	%rd379, %rd377, %rd378;
	st.volatile.global.u32 	[%rd379], %r1464;
	add.s32 	%r1465, %r1463, %r1462;
	ld.shared.u32 	%r1466, [%r1465];
	add.s64 	%rd380, %rd379, %rd378;
	st.volatile.global.u32 	[%rd380], %r1466;
	add.s32 	%r1467, %r1465, %r1462;
	ld.shared.u32 	%r1468, [%r1467];
	add.s64 	%rd381, %rd380, %rd378;
	st.volatile.global.u32 	[%rd381], %r1468;
	add.s32 	%r1469, %r1467, %r1462;
	ld.shared.u32 	%r1470, [%r1469];
	add.s64 	%rd382, %rd381, %rd378;
	st.volatile.global.u32 	[%rd382], %r1470;
	add.s32 	%r1471, %r1469, %r1462;
	ld.shared.u32 	%r1472, [%r1471];
	add.s64 	%rd383, %rd382, %rd378;
	st.volatile.global.u32 	[%rd383], %r1472;
	add.s32 	%r1473, %r1471, %r1462;
	ld.shared.u32 	%r1474, [%r1473];
	add.s64 	%rd384, %rd383, %rd378;
	st.volatile.global.u32 	[%rd384], %r1474;
	add.s32 	%r1475, %r1473, %r1462;
	ld.shared.u32 	%r1476, [%r1475];
	add.s64 	%rd385, %rd384, %rd378;
	st.volatile.global.u32 	[%rd385], %r1476;
	shl.b32 	%r1477, %r166, 3;
	add.s32 	%r2397, %r1477, %r2397;
	shl.b32 	%r1478, %r2, 3;
	add.s32 	%r2396, %r1478, %r2396;
	add.s32 	%r2395, %r2395, 8;
	and.b32  	%r1479, %r3, 2147483640;
	setp.ne.s32 	%p181, %r2395, %r1479;
	@%p181 bra 	$L__BB0_244;
$L__BB0_245:
	setp.eq.s32 	%p182, %r172, 0;
	@%p182 bra 	$L__BB0_253;
	setp.lt.u32 	%p183, %r173, 3;
	@%p183 bra 	$L__BB0_248;
	shl.b32 	%r1480, %r2396, 2;
	mov.u32 	%r1481, _ZZ3GPUPViPiS1_S0_iiiiiiiiiiiiiiiiiE5table;
	add.s32 	%r1482, %r1481, %r1480;
	ld.shared.u32 	%r1483, [%r1482];
	mul.wide.s32 	%rd386, %r2397, 4;
	add.s64 	%rd387, %rd2, %rd386;
	st.volatile.global.u32 	[%rd387], %r1483;
	shl.b32 	%r1484, %r2, 2;
	add.s32 	%r1485, %r1482, %r1484;
	ld.shared.u32 	%r1486, [%r1485];
	mul.wide.s32 	%rd388, %r166, 4;
	add.s64 	%rd389, %rd387, %rd388;
	st.volatile.global.u32 	[%rd389], %r1486;
	add.s32 	%r1487, %r1485, %r1484;
	ld.shared.u32 	%r1488, [%r1487];
	add.s64 	%rd390, %rd389, %rd388;
	st.volatile.global.u32 	[%rd390], %r1488;
	add.s32 	%r1489, %r1487, %r1484;
	ld.shared.u32 	%r1490, [%r1489];
	add.s64 	%rd391, %rd390, %rd388;
	st.volatile.global.u32 	[%rd391], %r1490;
	shl.b32 	%r1491, %r166, 2;
	add.s32 	%r2397, %r1491, %r2397;
	add.s32 	%r2396, %r1484, %r2396;
$L__BB0_248:
	setp.eq.s32 	%p184, %r174, 0;
	@%p184 bra 	$L__BB0_253;
	setp.eq.s32 	%p185, %r174, 1;
	@%p185 bra 	$L__BB0_251;
	shl.b32 	%r1492, %r2396, 2;
	mov.u32 	%r1493, _ZZ3GPUPViPiS1_S0_iiiiiiiiiiiiiiiiiE5table;
	add.s32 	%r1494, %r1493, %r1492;
	ld.shared.u32 	%r1495, [%r1494];
	mul.wide.s32 	%rd392, %r2397, 4;
	add.s64 	%rd393, %rd2, %rd392;
	st.volatile.global.u32 	[%rd393], %r1495;
	shl.b32 	%r1496, %r2, 2;
	add.s32 	%r1497, %r1494, %r1496;
	ld.shared.u32 	%r1498, [%r1497];
	mul.wide.s32 	%rd394, %r166, 4;
	add.s64 	%rd395, %rd393, %rd394;
	st.volatile.global.u32 	[%rd395], %r1498;
	shl.b32 	%r1499, %r166, 1;
	add.s32 	%r2397, %r2397, %r1499;
	shl.b32 	%r1500, %r2, 1;
	add.s32 	%r2396, %r2396, %r1500;
$L__BB0_251:
	and.b32  	%r1501, %r3, 1;
	setp.eq.b32 	%p186, %r1501, 1;
	not.pred 	%p187, %p186;
	@%p187 bra 	$L__BB0_253;
	shl.b32 	%r1502, %r2396, 2;
	mov.u32 	%r1503, _ZZ3GPUPViPiS1_S0_iiiiiiiiiiiiiiiiiE5table;
	add.s32 	%r1504, %r1503, %r1502;
	ld.shared.u32 	%r1505, [%r1504];
	mul.wide.s32 	%rd396, %r2397, 4;
	add.s64 	%rd397, %rd2, %rd396;
	st.volatile.global.u32 	[%rd397], %r1505;
$L__BB0_253:
	membar.gl;
	bar.sync 	0;
	add.s32 	%r2415, %r2415, %r463;
	ld.global.u32 	%r2408, [row];
	setp.ne.s32 	%p189, %r460, %r2408;
	or.pred  	%p190, %p116, %p189;
	@%p190 bra 	$L__BB0_277;
	setp.lt.s32 	%p191, %r3, 1;
	mov.u64 	%rd398, $str$5;
	cvta.global.u64 	%rd399, %rd398;
	{ // callseq 192, 0
	.param .b64 param0;
	st.param.b64 	[param0], %rd399;
	.param .b64 param1;
	st.param.b64 	[param1], 0;
	.param .b32 retval0;
	call.uni (retval0), 
	vprintf, 
	(
	param0, 
	param1
	);
	ld.param.b32 	%r1507, [retval0];
	} // callseq 192
	@%p191 bra 	$L__BB0_276;
	setp.lt.s32 	%p192, %r2, 1;
	@%p192 bra 	$L__BB0_269;
	mov.b32 	%r2402, 0;
$L__BB0_257:
	setp.lt.u32 	%p198, %r179, 7;
	mul.lo.s32 	%r273, %r2402, %r2;
	mov.b32 	%r2405, 0;
	@%p198 bra 	$L__BB0_260;
	mov.b32 	%r2403, 0;
$L__BB0_259:
	.pragma "nounroll";
	add.s32 	%r1527, %r2403, %r273;
	shl.b32 	%r1528, %r1527, 2;
	mov.u32 	%r1529, _ZZ3GPUPViPiS1_S0_iiiiiiiiiiiiiiiiiE5table;
	add.s32 	%r1530, %r1529, %r1528;
	ld.shared.u32 	%r1531, [%r1530];
	st.local.u32 	[%rd4], %r1531;
	mov.u64 	%rd408, $str$3;
	cvta.global.u64 	%rd409, %rd408;
	add.u64 	%rd410, %SP, 32;
	{ // callseq 200, 0
	.param .b64 param0;
	st.param.b64 	[param0], %rd409;
	.param .b64 param1;
	st.param.b64 	[param1], %rd410;
	.param .b32 retval0;
	call.uni (retval0), 
	vprintf, 
	(
	param0, 
	param1
	);
	ld.param.b32 	%r1532, [retval0];
	} // callseq 200
	ld.shared.u32 	%r1534, [%r1530+4];
	st.local.u32 	[%rd4], %r1534;
	{ // callseq 201, 0
	.param .b64 param0;
	st.param.b64 	[param0], %rd409;
	.param .b64 param1;
	st.param.b64 	[param1], %rd410;
	.param .b32 retval0;
	call.uni (retval0), 
	vprintf, 
	(
	param0, 
	param1
	);
	ld.param.b32 	%r1535, [retval0];
	} // callseq 201
	ld.shared.u32 	%r1537, [%r1530+8];
	st.local.u32 	[%rd4], %r1537;
	{ // callseq 202, 0
	.param .b64 param0;
	st.param.b64 	[param0], %rd409;
	.param .b64 param1;
	st.param.b64 	[param1], %rd410;
	.param .b32 retval0;
	call.uni (retval0), 
	vprintf, 
	(
	param0, 
	param1
	);
	ld.param.b32 	%r1538, [retval0];
	} // callseq 202
	ld.shared.u32 	%r1540, [%r1530+12];
	st.local.u32 	[%rd4], %r1540;
	{ // callseq 203, 0
	.param .b64 param0;
	st.param.b64 	[param0], %rd409;
	.param .b64 param1;
	st.param.b64 	[param1], %rd410;
	.param .b32 retval0;
	call.uni (retval0), 
	vprintf, 
	(
	param0, 
	param1
	);
	ld.param.b32 	%r1541, [retval0];
	} // callseq 203
	ld.shared.u32 	%r1543, [%r1530+16];
	st.local.u32 	[%rd4], %r1543;
	{ // callseq 204, 0
	.param .b64 param0;
	st.param.b64 	[param0], %rd409;
	.param .b64 param1;
	st.param.b64 	[param1], %rd410;
	.param .b32 retval0;
	call.uni (retval0), 
	vprintf, 
	(
	param0, 
	param1
	);
	ld.param.b32 	%r1544, [retval0];
	} // callseq 204
	ld.shared.u32 	%r1546, [%r1530+20];
	st.local.u32 	[%rd4], %r1546;
	{ // callseq 205, 0
	.param .b64 param0;
	st.param.b64 	[param0], %rd409;
	.param .b64 param1;
	st.param.b64 	[param1], %rd410;
	.param .b32 retval0;
	call.uni (retval0), 
	vprintf, 
	(
	param0, 
	param1
	);
	ld.param.b32 	%r1547, [retval0];
	} // callseq 205
	ld.shared.u32 	%r1549, [%r1530+24];
	st.local.u32 	[%rd4], %r1549;
	{ // callseq 206, 0
	.param .b64 param0;
	st.param.b64 	[param0], %rd409;
	.param .b64 param1;
	st.param.b64 	[param1], %rd410;
	.param .b32 retval0;
	call.uni (retval0), 
	vprintf, 
	(
	param0, 
	param1
	);
	ld.param.b32 	%r1550, [retval0];
	} // callseq 206
	ld.shared.u32 	%r1552, [%r1530+28];
	st.local.u32 	[%rd4], %r1552;
	{ // callseq 207, 0
	.param .b64 param0;
	st.param.b64 	[param0], %rd409;
	.param .b64 param1;
	st.param.b64 	[param1], %rd410;
	.param .b32 retval0;
	call.uni (retval0), 
	vprintf, 
	(
	param0, 
	param1
	);
	ld.param.b32 	%r1553, [retval0];
	} // callseq 207
	add.s32 	%r2403, %r2403, 8;
	setp.eq.s32 	%p199, %r2403, %r189;
	mov.u32 	%r2405, %r189;
	@%p199 bra 	$L__BB0_260;
	bra.uni 	$L__BB0_259;
$L__BB0_260:
	setp.eq.s32 	%p200, %r180, 0;
	@%p200 bra 	$L__BB0_268;
	setp.lt.u32 	%p201, %r181, 3;
	@%p201 bra 	$L__BB0_263;
	add.s32 	%r1555, %r2405, %r273;
	shl.b32 	%r1556, %r1555, 2;
	mov.u32 	%r1557, _ZZ3GPUPViPiS1_S0_iiiiiiiiiiiiiiiiiE5table;
	add.s32 	%r1558, %r1557, %r1556;
	ld.shared.u32 	%r1559, [%r1558];
	st.local.u32 	[%rd4], %r1559;
	mov.u64 	%rd411, $str$3;
	cvta.global.u64 	%rd412, %rd411;
	add.u64 	%rd413, %SP, 32;
	{ // callseq 208, 0
	.param .b64 param0;
	st.param.b64 	[param0], %rd412;
	.param .b64 param1;
	st.param.b64 	[param1], %rd413;
	.param .b32 retval0;
	call.uni (retval0), 
	vprintf, 
	(
	param0, 
	param1
	);
	ld.param.b32 	%r1560, [retval0];
	} // callseq 208
	ld.shared.u32 	%r1562, [%r1558+4];
	st.local.u32 	[%rd4], %r1562;
	{ // callseq 209, 0
	.param .b64 param0;
	st.param.b64 	[param0], %rd412;
	.param .b64 param1;
	st.param.b64 	[param1], %rd413;
	.param .b32 retval0;
	call.uni (retval0), 
	vprintf, 
	(
	param0, 
	param1
	);
	ld.param.b32 	%r1563, [retval0];
	} // callseq 209
	ld.shared.u32 	%r1565, [%r1558+8];
	st.local.u32 	[%rd4], %r1565;
	{ // callseq 210, 0
	.param .b64 param0;
	st.param.b64 	[param0], %rd412;
	.param .b64 param1;
	st.param.b64 	[param1], %rd413;
	.param .b32 retval0;
	call.uni (retval0), 
	vprintf, 
	(
	param0, 
	param1
	);
	ld.param.b32 	%r1566, [retval0];
	} // callseq 210
	ld.shared.u32 	%r1568, [%r1558+12];
	st.local.u32 	[%rd4], %r1568;
	{ // callseq 211, 0
	.param .b64 param0;
	st.param.b64 	[param0], %rd412;
	.param .b64 param1;
	st.param.b64 	[param1], %rd413;
	.param .b32 retval0;
	call.uni (retval0), 
	vprintf, 
	(
	param0, 
	param1
	);
	ld.param.b32 	%r1569, [retval0];
	} // callseq 211
	add.s32 	%r2405, %r2405, 4;
$L__BB0_263:
	setp.eq.s32 	%p202, %r182, 0;
	@%p202 bra 	$L__BB0_268;
	setp.eq.s32 	%p203, %r183, 0;
	@%p203 bra 	$L__BB0_266;
	add.s32 	%r1571, %r2405, %r273;
	shl.b32 	%r1572, %r1571, 2;
	mov.u32 	%r1573, _ZZ3GPUPViPiS1_S0_iiiiiiiiiiiiiiiiiE5table;
	add.s32 	%r1574, %r1573, %r1572;
	ld.shared.u32 	%r1575, [%r1574];
	st.local.u32 	[%rd4], %r1575;
	mov.u64 	%rd414, $str$3;
	cvta.global.u64 	%rd415, %rd414;
	add.u64 	%rd416, %SP, 32;
	{ // callseq 212, 0
	.param .b64 param0;
	st.param.b64 	[param0], %rd415;
	.param .b64 param1;
	st.param.b64 	[param1], %rd416;
	.param .b32 retval0;
	call.uni (retval0), 
	vprintf, 
	(
	param0, 
	param1
	);
	ld.param.b32 	%r1576, [retval0];
	} // callseq 212
	ld.shared.u32 	%r1578, [%r1574+4];
	st.local.u32 	[%rd4], %r1578;
	{ // callseq 213, 0
	.param .b64 param0;
	st.param.b64 	[param0], %rd415;
	.param .b64 param1;
	st.param.b64 	[param1], %rd416;
	.param .b32 retval0;
	call.uni (retval0), 
	vprintf, 
	(
	param0, 
	param1
	);
	ld.param.b32 	%r1579, [retval0];
	} // callseq 213
	add.s32 	%r2405, %r2405, 2;
$L__BB0_266:
	setp.eq.s32 	%p204, %r190, 0;
	@%p204 bra 	$L__BB0_268;
	add.s32 	%r1581, %r2405, %r273;
	shl.b32 	%r1582, %r1581, 2;
	mov.u32 	%r1583, _ZZ3GPUPViPiS1_S0_iiiiiiiiiiiiiiiiiE5table;
	add.s32 	%r1584, %r1583, %r1582;
	ld.shared.u32 	%r1585, [%r1584];
	st.local.u32 	[%rd4], %r1585;
	mov.u64 	%rd417, $str$3;
	cvta.global.u64 	%rd418, %rd417;
	add.u64 	%rd419, %SP, 32;
	{ // callseq 214, 0
	.param .b64 param0;
	st.param.b64 	[param0], %rd418;
	.param .b64 param1;
	st.param.b64 	[param1], %rd419;
	.param .b32 retval0;
	call.uni (retval0), 
	vprintf, 
	(
	param0, 
	param1
	);
	ld.param.b32 	%r1586, [retval0];
	} // callseq 214
$L__BB0_268:
	mov.u64 	%rd420, $str$4;
	cvta.global.u64 	%rd421, %rd420;
	{ // callseq 215, 0
	.param .b64 param0;
	st.param.b64 	[param0], %rd421;
	.param .b64 param1;
	st.param.b64 	[param1], 0;
	.param .b32 retval0;
	call.uni (retval0), 
	vprintf, 
	(
	param0, 
	param1
	);
	ld.param.b32 	%r1588, [retval0];
	} // callseq 215
	add.s32 	%r2402, %r2402, 1;
	setp.eq.s32 	%p205, %r2402, %r3;
	@%p205 bra 	$L__BB0_276;
	bra.uni 	$L__BB0_257;
$L__BB0_269:
	setp.lt.u32 	%p193, %r170, 3;
	@%p193 bra 	$L__BB0_272;
	mov.b32 	%r2407, 0;
$L__BB0_271:
	mov.u64 	%rd400, $str$4;
	cvta.global.u64 	%rd401, %rd400;
	{ // callseq 193, 0
	.param .b64 param0;
	st.param.b64 	[param0], %rd401;
	.param .b64 param1;
	st.param.b64 	[param1], 0;
	.param .b32 retval0;
	call.uni (retval0), 
	vprintf, 
	(
	param0, 
	param1
	);
	ld.param.b32 	%r1510, [retval0];
	} // callseq 193
	{ // callseq 194, 0
	.param .b64 param0;
	st.param.b64 	[param0], %rd401;
	.param .b64 param1;
	st.param.b64 	[param1], 0;
	.param .b32 retval0;
	call.uni (retval0), 
	vprintf, 
	(
	param0, 
	param1
	);
	ld.param.b32 	%r1512, [retval0];
	} // callseq 194
	{ // callseq 195, 0
	.param .b64 param0;
	st.param.b64 	[param0], %rd401;
	.param .b64 param1;
	st.param.b64 	[param1], 0;
	.param .b32 retval0;
	call.uni (retval0), 
	vprintf, 
	(
	param0, 
	param1
	);
	ld.param.b32 	%r1514, [retval0];
	} // callseq 195
	{ // callseq 196, 0
	.param .b64 param0;
	st.param.b64 	[param0], %rd401;
	.param .b64 param1;
	st.param.b64 	[param1], 0;
	.param .b32 retval0;
	call.uni (retval0), 
	vprintf, 
	(
	param0, 
	param1
	);
	ld.param.b32 	%r1516, [retval0];
	} // callseq 196
	add.s32 	%r2407, %r2407, 4;
	setp.ne.s32 	%p194, %r2407, %r188;
	@%p194 bra 	$L__BB0_271;
$L__BB0_272:
	setp.eq.s32 	%p195, %r174, 0;
	@%p195 bra 	$L__BB0_276;
	setp.eq.s32 	%p196, %r174, 1;
	mov.u64 	%rd402, $str$4;
	cvta.global.u64 	%rd403, %rd402;
	{ // callseq 197, 0
	.param .b64 param0;
	st.param.b64 	[param0], %rd403;
	.param .b64 param1;
	st.param.b64 	[param1], 0;
	.param .b32 retval0;
	call.uni (retval0), 
	vprintf, 
	(
	param0, 
	param1
	);
	ld.param.b32 	%r1518, [retval0];
	} // callseq 197
	@%p196 bra 	$L__BB0_276;
	setp.eq.s32 	%p197, %r174, 2;
	cvta.global.u64 	%rd405, %rd402;
	{ // callseq 198, 0
	.param .b64 param0;
	st.param.b64 	[param0], %rd405;
	.param .b64 param1;
	st.param.b64 	[param1], 0;
	.param .b32 retval0;
	call.uni (retval0), 
	vprintf, 
	(
	param0, 
	param1
	);
	ld.param.b32 	%r1520, [retval0];
	} // callseq 198
	@%p197 bra 	$L__BB0_276;
	cvta.global.u64 	%rd407, %rd402;
	{ // callseq 199, 0
	.param .b64 param0;
	st.param.b64 	[param0], %rd407;
	.param .b64 param1;
	st.param.b64 	[param1], 0;
	.param .b32 retval0;
	call.uni (retval0), 
	vprintf, 
	(
	param0, 
	param1
	);
	ld.param.b32 	%r1522, [retval0];
	} // callseq 199
$L__BB0_276:
	mov.u64 	%rd422, $str$4;
	cvta.global.u64 	%rd423, %rd422;
	{ // callseq 216, 0
	.param .b64 param0;
	st.param.b64 	[param0], %rd423;
	.param .b64 param1;
	st.param.b64 	[param1], 0;
	.param .b32 retval0;
	call.uni (retval0), 
	vprintf, 
	(
	param0, 
	param1
	);
	ld.param.b32 	%r1590, [retval0];
	} // callseq 216
	ld.global.u32 	%r2408, [row];
$L__BB0_277:
	setp.ne.s32 	%p207, %r460, %r2408;
	or.pred  	%p208, %p116, %p207;
	@%p208 bra 	$L__BB0_303;
	setp.lt.s32 	%p209, %r468, 1;
	st.local.v2.u32 	[%rd4], {%r460, %r2365};
	st.local.u32 	[%rd4+8], %r2415;
	mov.u64 	%rd424, $str$6;
	cvta.global.u64 	%rd425, %rd424;
	add.u64 	%rd426, %SP, 32;
	{ // callseq 217, 0
	.param .b64 param0;
	st.param.b64 	[param0], %rd425;
	.param .b64 param1;
	st.param.b64 	[param1], %rd426;
	.param .b32 retval0;
	call.uni (retval0), 
	vprintf, 
	(
	param0, 
	param1
	);
	ld.param.b32 	%r1592, [retval0];
	} // callseq 217
	@%p209 bra 	$L__BB0_302;
	setp.lt.s32 	%p210, %r467, 1;
	@%p210 bra 	$L__BB0_295;
	mov.b32 	%r2409, 0;
$L__BB0_281:
	setp.lt.u32 	%p216, %r166, 15;
	mul.lo.s32 	%r287, %r2409, %r467;
	mov.b32 	%r2412, 0;
	@%p216 bra 	$L__BB0_284;
	mov.b32 	%r2410, 0;
$L__BB0_283:
	.pragma "nounroll";
	add.s32 	%r1612, %r2410, %r287;
	mul.wide.u32 	%rd435, %r1612, 4;
	add.s64 	%rd436, %rd2, %rd435;
	ld.volatile.global.u32 	%r1613, [%rd436];
	st.local.u32 	[%rd4], %r1613;
	mov.u64 	%rd437, $str$3;
	cvta.global.u64 	%rd438, %rd437;
	add.u64 	%rd439, %SP, 32;
	{ // callseq 225, 0
	.param .b64 param0;
	st.param.b64 	[param0], %rd438;
	.param .b64 param1;
	st.param.b64 	[param1], %rd439;
	.param .b32 retval0;
	call.uni (retval0), 
	vprintf, 
	(
	param0, 
	param1
	);
	ld.param.b32 	%r1614, [retval0];
	} // callseq 225
	ld.volatile.global.u32 	%r1616, [%rd436+4];
	st.local.u32 	[%rd4], %r1616;
	{ // callseq 226, 0
	.param .b64 param0;
	st.param.b64 	[param0], %rd438;
	.param .b64 param1;
	st.param.b64 	[param1], %rd439;
	.param .b32 retval0;
	call.uni (retval0), 
	vprintf, 
	(
	param0, 
	param1
	);
	ld.param.b32 	%r1617, [retval0];
	} // callseq 226
	ld.volatile.global.u32 	%r1619, [%rd436+8];
	st.local.u32 	[%rd4], %r1619;
	{ // callseq 227, 0
	.param .b64 param0;
	st.param.b64 	[param0], %rd438;
	.param .b64 param1;
	st.param.b64 	[param1], %rd439;
	.param .b32 retval0;
	call.uni (retval0), 
	vprintf, 
	(
	param0, 
	param1
	);
	ld.param.b32 	%r1620, [retval0];
	} // callseq 227
	ld.volatile.global.u32 	%r1622, [%rd436+12];
	st.local.u32 	[%rd4], %r1622;
	{ // callseq 228, 0
	.param .b64 param0;
	st.param.b64 	[param0], %rd438;
	.param .b64 param1;
	st.param.b64 	[param1], %rd439;
	.param .b32 retval0;
	call.uni (retval0), 
	vprintf, 
	(
	param0, 
	param1
	);
	ld.param.b32 	%r1623, [retval0];
	} // callseq 228
	ld.volatile.global.u32 	%r1625, [%rd436+16];
	st.local.u32 	[%rd4], %r1625;
	{ // callseq 229, 0
	.param .b64 param0;
	st.param.b64 	[param0], %rd438;
	.param .b64 param1;
	st.param.b64 	[param1], %rd439;
	.param .b32 retval0;
	call.uni (retval0), 
	vprintf, 
	(
	param0, 
	param1
	);
	ld.param.b32 	%r1626, [retval0];
	} // callseq 229
	ld.volatile.global.u32 	%r1628, [%rd436+20];
	st.local.u32 	[%rd4], %r1628;
	{ // callseq 230, 0
	.param .b64 param0;
	st.param.b64 	[param0], %rd438;
	.param .b64 param1;
	st.param.b64 	[param1], %rd439;
	.param .b32 retval0;
	call.uni (retval0), 
	vprintf, 
	(
	param0, 
	param1
	);
	ld.param.b32 	%r1629, [retval0];
	} // callseq 230
	ld.volatile.global.u32 	%r1631, [%rd436+24];
	st.local.u32 	[%rd4], %r1631;
	{ // callseq 231, 0
	.param .b64 param0;
	st.param.b64 	[param0], %rd438;
	.param .b64 param1;
	st.param.b64 	[param1], %rd439;
	.param .b32 retval0;
	call.uni (retval0), 
	vprintf, 
	(
	param0, 
	param1
	);
	ld.param.b32 	%r1632, [retval0];
	} // callseq 231
	ld.volatile.global.u32 	%r1634, [%rd436+28];
	st.local.u32 	[%rd4], %r1634;
	{ // callseq 232, 0
	.param .b64 param0;
	st.param.b64 	[param0], %rd438;
	.param .b64 param1;
	st.param.b64 	[param1], %rd439;
	.param .b32 retval0;
	call.uni (retval0), 
	vprintf, 
	(
	param0, 
	param1
	);
	ld.param.b32 	%r1635, [retval0];
	} // callseq 232
	ld.volatile.global.u32 	%r1637, [%rd436+32];
	st.local.u32 	[%rd4], %r1637;
	{ // callseq 233, 0
	.param .b64 param0;
	st.param.b64 	[param0], %rd438;
	.param .b64 param1;
	st.param.b64 	[param1], %rd439;
	.param .b32 retval0;
	call.uni (retval0), 
	vprintf, 
	(
	param0, 
	param1
	);
	ld.param.b32 	%r1638, [retval0];
	} // callseq 233
	ld.volatile.global.u32 	%r1640, [%rd436+36];
	st.local.u32 	[%rd4], %r1640;
	{ // callseq 234, 0
	.param .b64 param0;
	st.param.b64 	[param0], %rd438;
	.param .b64 param1;
	st.param.b64 	[param1], %rd439;
	.param .b32 retval0;
	call.uni (retval0), 
	vprintf, 
	(
	param0, 
	param1
	);
	ld.param.b32 	%r1641, [retval0];
	} // callseq 234
	ld.volatile.global.u32 	%r1643, [%rd436+40];
	st.local.u32 	[%rd4], %r1643;
	{ // callseq 235, 0
	.param .b64 param0;
	st.param.b64 	[param0], %rd438;
	.param .b64 param1;
	st.param.b64 	[param1], %rd439;
	.param .b32 retval0;
	call.uni (retval0), 
	vprintf, 
	(
	param0, 
	param1
	);
	ld.param.b32 	%r1644, [retval0];
	} // callseq 235
	ld.volatile.global.u32 	%r1646, [%rd436+44];
	st.local.u32 	[%rd4], %r1646;
	{ // callseq 236, 0
	.param .b64 param0;
	st.param.b64 	[param0], %rd438;
	.param .b64 param1;
	st.param.b64 	[param1], %rd439;
	.param .b32 retval0;
	call.uni (retval0), 
	vprintf, 
	(
	param0, 
	param1
	);
	ld.param.b32 	%r1647, [retval0];
	} // callseq 236
	ld.volatile.global.u32 	%r1649, [%rd436+48];
	st.local.u32 	[%rd4], %r1649;
	{ // callseq 237, 0
	.param .b64 param0;
	st.param.b64 	[param0], %rd438;
	.param .b64 param1;
	st.param.b64 	[param1], %rd439;
	.param .b32 retval0;
	call.uni (retval0), 
	vprintf, 
	(
	param0, 
	param1
	);
	ld.param.b32 	%r1650, [retval0];
	} // callseq 237
	ld.volatile.global.u32 	%r1652, [%rd436+52];
	st.local.u32 	[%rd4], %r1652;
	{ // callseq 238, 0
	.param .b64 param0;
	st.param.b64 	[param0], %rd438;
	.param .b64 param1;
	st.param.b64 	[param1], %rd439;
	.param .b32 retval0;
	call.uni (retval0), 
	vprintf, 
	(
	param0, 
	param1
	);
	ld.param.b32 	%r1653, [retval0];
	} // callseq 238
	ld.volatile.global.u32 	%r1655, [%rd436+56];
	st.local.u32 	[%rd4], %r1655;
	{ // callseq 239, 0
	.param .b64 param0;
	st.param.b64 	[param0], %rd438;
	.param .b64 param1;
	st.param.b64 	[param1], %rd439;
	.param .b32 retval0;
	call.uni (retval0), 
	vprintf, 
	(
	param0, 
	param1
	);
	ld.param.b32 	%r1656, [retval0];
	} // callseq 239
	ld.volatile.global.u32 	%r1658, [%rd436+60];
	st.local.u32 	[%rd4], %r1658;
	{ // callseq 240, 0
	.param .b64 param0;
	st.param.b64 	[param0], %rd438;
	.param .b64 param1;
	st.param.b64 	[param1], %rd439;
	.param .b32 retval0;
	call.uni (retval0), 
	vprintf, 
	(
	param0, 
	param1
	);
	ld.param.b32 	%r1659, [retval0];
	} // callseq 240
	add.s32 	%r2410, %r2410, 16;
	setp.eq.s32 	%p217, %r2410, %r186;
	mov.u32 	%r2412, %r186;
	@%p217 bra 	$L__BB0_284;
	bra.uni 	$L__BB0_283;
$L__BB0_284:
	setp.eq.s32 	%p218, %r175, 0;
	@%p218 bra 	$L__BB0_294;
	setp.lt.u32 	%p219, %r176, 7;
	@%p219 bra 	$L__BB0_287;
	add.s32 	%r1661, %r2412, %r287;
	mul.wide.u32 	%rd440, %r1661, 4;
	add.s64 	%rd441, %rd2, %rd440;
	ld.volatile.global.u32 	%r1662, [%rd441];
	st.local.u32 	[%rd4], %r1662;
	mov.u64 	%rd442, $str$3;
	cvta.global.u64 	%rd443, %rd442;
	add.u64 	%rd444, %SP, 32;
	{ // callseq 241, 0
	.param .b64 param0;
	st.param.b64 	[param0], %rd443;
	.param .b64 param1;
	st.param.b64 	[param1], %rd444;
	.param .b32 retval0;
	call.uni (retval0), 
	vprintf, 
	(
	param0, 
	param1
	);
	ld.param.b32 	%r1663, [retval0];
	} // callseq 241
	cvt.u64.u32 	%rd445, %r287;
	cvt.u64.u32 	%rd446, %r2412;
	add.s64 	%rd447, %rd446, %rd445;
	shl.b64 	%rd448, %rd447, 2;
	add.s64 	%rd449, %rd2, %rd448;
	ld.volatile.global.u32 	%r1665, [%rd449+4];
	st.local.u32 	[%rd4], %r1665;
	{ // callseq 242, 0
	.param .b64 param0;
	st.param.b64 	[param0], %rd443;
	.param .b64 param1;
	st.param.b64 	[param1], %rd444;
	.param .b32 retval0;
	call.uni (retval0), 
	vprintf, 
	(
	param0, 
	param1
	);
	ld.param.b32 	%r1666, [retval0];
	} // callseq 242
	ld.volatile.global.u32 	%r1668, [%rd449+8];
	st.local.u32 	[%rd4], %r1668;
	{ // callseq 243, 0
	.param .b64 param0;
	st.param.b64 	[param0], %rd443;
	.param .b64 param1;
	st.param.b64 	[param1], %rd444;
	.param .b32 retval0;
	call.uni (retval0), 
	vprintf, 
	(
	param0, 
	param1
	);
	ld.param.b32 	%r1669, [retval0];
	} // callseq 243
	ld.volatile.global.u32 	%r1671, [%rd449+12];
	st.local.u32 	[%rd4], %r1671;
	{ // callseq 244, 0
	.param .b64 param0;
	st.param.b64 	[param0], %rd443;
	.param .b64 param1;
	st.param.b64 	[param1], %rd444;
	.param .b32 retval0;
	call.uni (retval0), 
	vprintf, 
	(
	param0, 
	param1
	);
	ld.param.b32 	%r1672, [retval0];
	} // callseq 244
	ld.volatile.global.u32 	%r1674, [%rd449+16];
	st.local.u32 	[%rd4], %r1674;
	{ // callseq 245, 0
	.param .b64 param0;
	st.param.b64 	[param0], %rd443;
	.param .b64 param1;
	st.param.b64 	[param1], %rd444;
	.param .b32 retval0;
	call.uni (retval0), 
	vprintf, 
	(
	param0, 
	param1
	);
	ld.param.b32 	%r1675, [retval0];
	} // callseq 245
	ld.volatile.global.u32 	%r1677, [%rd449+20];
	st.local.u32 	[%rd4], %r1677;
	{ // callseq 246, 0
	.param .b64 param0;
	st.param.b64 	[param0], %rd443;
	.param .b64 param1;
	st.param.b64 	[param1], %rd444;
	.param .b32 retval0;
	call.uni (retval0), 
	vprintf, 
	(
	param0, 
	param1
	);
	ld.param.b32 	%r1678, [retval0];
	} // callseq 246
	ld.volatile.global.u32 	%r1680, [%rd449+24];
	st.local.u32 	[%rd4], %r1680;
	{ // callseq 247, 0
	.param .b64 param0;
	st.param.b64 	[param0], %rd443;
	.param .b64 param1;
	st.param.b64 	[param1], %rd444;
	.param .b32 retval0;
	call.uni (retval0), 
	vprintf, 
	(
	param0, 
	param1
	);
	ld.param.b32 	%r1681, [retval0];
	} // callseq 247
	ld.volatile.global.u32 	%r1683, [%rd449+28];
	st.local.u32 	[%rd4], %r1683;
	{ // callseq 248, 0
	.param .b64 param0;
	st.param.b64 	[param0], %rd443;
	.param .b64 param1;
	st.param.b64 	[param1], %rd444;
	.param .b32 retval0;
	call.uni (retval0), 
	vprintf, 
	(
	param0, 
	param1
	);
	ld.param.b32 	%r1684, [retval0];
	} // callseq 248
	add.s32 	%r2412, %r2412, 8;
$L__BB0_287:
	setp.eq.s32 	%p220, %r177, 0;
	@%p220 bra 	$L__BB0_294;
	setp.lt.u32 	%p221, %r178, 3;
	@%p221 bra 	$L__BB0_290;
	add.s32 	%r1686, %r2412, %r287;
	mul.wide.u32 	%rd450, %r1686, 4;
	add.s64 	%rd451, %rd2, %rd450;
	ld.volatile.global.u32 	%r1687, [%rd451];
	st.local.u32 	[%rd4], %r1687;
	mov.u64 	%rd452, $str$3;
	cvta.global.u64 	%rd453, %rd452;
	add.u64 	%rd454, %SP, 32;
	{ // callseq 249, 0
	.param .b64 param0;
	st.param.b64 	[param0], %rd453;
	.param .b64 param1;
	st.param.b64 	[param1], %rd454;
	.param .b32 retval0;
	call.uni (retval0), 
	vprintf, 
	(
	param0, 
	param1
	);
	ld.param.b32 	%r1688, [retval0];
	} // callseq 249
	cvt.u64.u32 	%rd455, %r287;
	cvt.u64.u32 	%rd456, %r2412;
	add.s64 	%rd457, %rd456, %rd455;
	shl.b64 	%rd458, %rd457, 2;
	add.s64 	%rd459, %rd2, %rd458;
	ld.volatile.global.u32 	%r1690, [%rd459+4];
	st.local.u32 	[%rd4], %r1690;
	{ // callseq 250, 0
	.param .b64 param0;
	st.param.b64 	[param0], %rd453;
	.param .b64 param1;
	st.param.b64 	[param1], %rd454;
	.param .b32 retval0;
	call.uni (retval0), 
	vprintf, 
	(
	param0, 
	param1
	);
	ld.param.b32 	%r1691, [retval0];
	} // callseq 250
	ld.volatile.global.u32 	%r1693, [%rd459+8];
	st.local.u32 	[%rd4], %r1693;
	{ // callseq 251, 0
	.param .b64 param0;
	st.param.b64 	[param0], %rd453;
	.param .b64 param1;
	st.param.b64 	[param1], %rd454;
	.param .b32 retval0;
	call.uni (retval0), 
	vprintf, 
	(
	param0, 
	param1
	);
	ld.param.b32 	%r1694, [retval0];
	} // callseq 251
	ld.volatile.global.u32 	%r1696, [%rd459+12];
	st.local.u32 	[%rd4], %r1696;
	{ // callseq 252, 0
	.param .b64 param0;
	st.param.b64 	[param0], %rd453;
	.param .b64 param1;
	st.param.b64 	[param1], %rd454;
	.param .b32 retval0;
	call.uni (retval0), 
	vprintf, 
	(
	param0, 
	param1
	);
	ld.param.b32 	%r1697, [retval0];
	} // callseq 252
	add.s32 	%r2412, %r2412, 4;
$L__BB0_290:
	setp.eq.s32 	%p222, %r187, 0;
	@%p222 bra 	$L__BB0_294;
	setp.eq.s32 	%p223, %r187, 1;
	add.s32 	%r1699, %r2412, %r287;
	mul.wide.u32 	%rd460, %r1699, 4;
	add.s64 	%rd461, %rd2, %rd460;
	ld.volatile.global.u32 	%r1700, [%rd461];
	st.local.u32 	[%rd4], %r1700;
	mov.u64 	%rd462, $str$3;
	cvta.global.u64 	%rd463, %rd462;
	add.u64 	%rd464, %SP, 32;
	{ // callseq 253, 0
	.param .b64 param0;
	st.param.b64 	[param0], %rd463;
	.param .b64 param1;
	st.param.b64 	[param1], %rd464;
	.param .b32 retval0;
	call.uni (retval0), 
	vprintf, 
	(
	param0, 
	param1
	);
	ld.param.b32 	%r1701, [retval0];
	} // callseq 253
	@%p223 bra 	$L__BB0_294;
	setp.eq.s32 	%p224, %r187, 2;
	cvt.u64.u32 	%rd465, %r287;
	cvt.u64.u32 	%rd466, %r2412;
	add.s64 	%rd467, %rd466, %rd465;
	shl.b64 	%rd468, %rd467, 2;
	add.s64 	%rd16, %rd2, %rd468;
	ld.volatile.global.u32 	%r1703, [%rd16+4];
	st.local.u32 	[%rd4], %r1703;
	cvta.global.u64 	%rd470, %rd462;
	{ // callseq 254, 0
	.param .b64 param0;
	st.param.b64 	[param0], %rd470;
	.param .b64 param1;
	st.param.b64 	[param1], %rd464;
	.param .b32 retval0;
	call.uni (retval0), 
	vprintf, 
	(
	param0, 
	param1
	);
	ld.param.b32 	%r1704, [retval0];
	} // callseq 254
	@%p224 bra 	$L__BB0_294;
	ld.volatile.global.u32 	%r1706, [%rd16+8];
	st.local.u32 	[%rd4], %r1706;
	cvta.global.u64 	%rd473, %rd462;
	{ // callseq 255, 0
	.param .b64 param0;
	st.param.b64 	[param0], %rd473;
	.param .b64 param1;
	st.param.b64 	[param1], %rd464;
	.param .b32 retval0;
	call.uni (retval0), 
	vprintf, 
	(
	param0, 
	param1
	);
	ld.param.b32 	%r1707, [retval0];
	} // callseq 255
$L__BB0_294:
	mov.u64 	%rd475, $str$4;
	cvta.global.u64 	%rd476, %rd475;
	{ // callseq 256, 0
	.param .b64 param0;
	st.param.b64 	[param0], %rd476;
	.param .b64 param1;
	st.param.b64 	[param1], 0;
	.param .b32 retval0;
	call.uni (retval0), 
	vprintf, 
	(
	param0, 
	param1
	);
	ld.param.b32 	%r1709, [retval0];
	} // callseq 256
	add.s32 	%r2409, %r2409, 1;
	setp.eq.s32 	%p225, %r2409, %r468;
	@%p225 bra 	$L__BB0_302;
	bra.uni 	$L__BB0_281;
$L__BB0_295:
	setp.lt.u32 	%p211, %r169, 3;
	@%p211 bra 	$L__BB0_298;
	mov.b32 	%r2414, 0;
$L__BB0_297:
	mov.u64 	%rd427, $str$4;
	cvta.global.u64 	%rd428, %rd427;
	{ // callseq 218, 0
	.param .b64 param0;
	st.param.b64 	[param0], %rd428;
	.param .b64 param1;
	st.param.b64 	[param1], 0;
	.param .b32 retval0;
	call.uni (retval0), 
	vprintf, 
	(
	param0, 
	param1
	);
	ld.param.b32 	%r1595, [retval0];
	} // callseq 218
	{ // callseq 219, 0
	.param .b64 param0;
	st.param.b64 	[param0], %rd428;
	.param .b64 param1;
	st.param.b64 	[param1], 0;
	.param .b32 retval0;
	call.uni (retval0), 
	vprintf, 
	(
	param0, 
	param1
	);
	ld.param.b32 	%r1597, [retval0];
	} // callseq 219
	{ // callseq 220, 0
	.param .b64 param0;
	st.param.b64 	[param0], %rd428;
	.param .b64 param1;
	st.param.b64 	[param1], 0;
	.param .b32 retval0;
	call.uni (retval0), 
	vprintf, 
	(
	param0, 
	param1
	);
	ld.param.b32 	%r1599, [retval0];
	} // callseq 220
	{ // callseq 221, 0
	.param .b64 param0;
	st.param.b64 	[param0], %rd428;
	.param .b64 param1;
	st.param.b64 	[param1], 0;
	.param .b32 retval0;
	call.uni (retval0), 
	vprintf, 
	(
	param0, 
	param1
	);
	ld.param.b32 	%r1601, [retval0];
	} // callseq 221
	add.s32 	%r2414, %r2414, 4;
	setp.ne.s32 	%p212, %r2414, %r185;
	@%p212 bra 	$L__BB0_297;
$L__BB0_298:
	setp.eq.s32 	%p213, %r184, 0;
	@%p213 bra 	$L__BB0_302;
	setp.eq.s32 	%p214, %r184, 1;
	mov.u64 	%rd429, $str$4;
	cvta.global.u64 	%rd430, %rd429;
	{ // callseq 222, 0
	.param .b64 param0;
	st.param.b64 	[param0], %rd430;
	.param .b64 param1;
	st.param.b64 	[param1], 0;
	.param .b32 retval0;
	call.uni (retval0), 
	vprintf, 
	(
	param0, 
	param1
	);
	ld.param.b32 	%r1603, [retval0];
	} // callseq 222
	@%p214 bra 	$L__BB0_302;
	setp.eq.s32 	%p215, %r184, 2;
	cvta.global.u64 	%rd432, %rd429;
	{ // callseq 223, 0
	.param .b64 param0;
	st.param.b64 	[param0], %rd432;
	.param .b64 param1;
	st.param.b64 	[param1], 0;
	.param .b32 retval0;
	call.uni (retval0), 
	vprintf, 
	(
	param0, 
	param1
	);
	ld.param.b32 	%r1605, [retval0];
	} // callseq 223
	@%p215 bra 	$L__BB0_302;
	cvta.global.u64 	%rd434, %rd429;
	{ // callseq 224, 0
	.param .b64 param0;
	st.param.b64 	[param0], %rd434;
	.param .b64 param1;
	st.param.b64 	[param1], 0;
	.param .b32 retval0;
	call.uni (retval0), 
	vprintf, 
	(
	param0, 
	param1
	);
	ld.param.b32 	%r1607, [retval0];
	} // callseq 224
$L__BB0_302:
	mov.u64 	%rd477, $str$4;
	cvta.global.u64 	%rd478, %rd477;
	{ // callseq 257, 0
	.param .b64 param0;
	st.param.b64 	[param0], %rd478;
	.param .b64 param1;
	st.param.b64 	[param1], 0;
	.param .b32 retval0;
	call.uni (retval0), 
	vprintf, 
	(
	param0, 
	param1
	);
	ld.param.b32 	%r1711, [retval0];
	} // callseq 257
$L__BB0_303:
	@%p116 bra 	$L__BB0_305;
	ld.volatile.global.u32 	%r1713, [%rd5+4];
	add.s32 	%r1714, %r1713, 1;
	st.volatile.global.u32 	[%rd5+4], %r1714;
$L__BB0_305:
	bar.sync 	0;
	add.s32 	%r2365, %r2365, 1;
	setp.ne.s32 	%p227, %r2365, %r469;
	add.s32 	%r2366, %r2366, %r463;
	mov.u32 	%r2416, %r469;
	@%p227 bra 	$L__BB0_151;
$L__BB0_306:
	setp.ne.s32 	%p228, %r1, 0;
	@%p228 bra 	$L__BB0_310;
	add.s32 	%r1715, %r470, %r469;
	min.s32 	%r302, %r1715, %r469;
	ld.volatile.global.u32 	%r1716, [%rd5];
	add.u64 	%rd479, %SP, 0;
	add.u64 	%rd17, %SPL, 0;
	st.local.v4.u32 	[%rd17], {%r460, %r469, %r302, %r1716};
	mov.u64 	%rd480, $str;
	cvta.global.u64 	%rd481, %rd480;
	{ // callseq 258, 0
	.param .b64 param0;
	st.param.b64 	[param0], %rd481;
	.param .b64 param1;
	st.param.b64 	[param1], %rd479;
	.param .b32 retval0;
	call.uni (retval0), 
	vprintf, 
	(
	param0, 
	param1
	);
	ld.param.b32 	%r1717, [retval0];
	} // callseq 258
$L__BB0_308:
	ld.volatile.global.u32 	%r1719, [%rd5];
	setp.lt.s32 	%p229, %r1719, %r302;
	@%p229 bra 	$L__BB0_308;
	ld.volatile.global.u32 	%r1720, [%rd5];
	st.local.v2.u32 	[%rd17], {%r460, %r469};
	st.local.u32 	[%rd17+8], %r1720;
	mov.u64 	%rd482, $str$1;
	cvta.global.u64 	%rd483, %rd482;
	{ // callseq 259, 0
	.param .b64 param0;
	st.param.b64 	[param0], %rd483;
	.param .b64 param1;
	st.param.b64 	[param1], %rd479;
	.param .b32 retval0;
	call.uni (retval0), 
	vprintf, 
	(
	param0, 
	param1
	);
	ld.param.b32 	%r1721, [retval0];
	} // callseq 259
$L__BB0_310:
	setp.ne.s32 	%p230, %r1, 0;
	bar.sync 	0;
	ld.global.u32 	%r1723, [row];
	setp.ne.s32 	%p231, %r460, %r1723;
	or.pred  	%p232, %p230, %p231;
	@%p232 bra 	$L__BB0_335;
	st.local.v2.u32 	[%rd4], {%r460, %r2416};
	st.local.u32 	[%rd4+8], %r2415;
	mov.u64 	%rd485, $str$2;
	cvta.global.u64 	%rd486, %rd485;
	add.u64 	%rd487, %SP, 32;
	{ // callseq 260, 0
	.param .b64 param0;
	st.param.b64 	[param0], %rd486;
	.param .b64 param1;
	st.param.b64 	[param1], %rd487;
	.param .b32 retval0;
	call.uni (retval0), 
	vprintf, 
	(
	param0, 
	param1
	);
	ld.param.b32 	%r1725, [retval0];
	} // callseq 260
	setp.lt.s32 	%p233, %r468, 1;
	@%p233 bra 	$L__BB0_334;
	setp.lt.s32 	%p234, %r467, 1;
	@%p234 bra 	$L__BB0_328;
	add.s32 	%r303, %r467, -1;
	and.b32  	%r304, %r467, 15;
	add.s32 	%r305, %r304, -1;
	and.b32  	%r306, %r467, 7;
	add.s32 	%r307, %r306, -1;
	and.b32  	%r308, %r467, 2147483632;
	and.b32  	%r309, %r467, 3;
	mov.b32 	%r2417, 0;
	mov.u64 	%rd532, $str$4;
	mov.u64 	%rd519, $str$3;
$L__BB0_314:
	setp.lt.u32 	%p239, %r303, 15;
	mul.lo.s32 	%r311, %r2417, %r467;
	mov.b32 	%r2420, 0;
	@%p239 bra 	$L__BB0_317;
	mov.b32 	%r2418, 0;
$L__BB0_316:
	.pragma "nounroll";
	add.s32 	%r1743, %r2418, %r311;
	mul.wide.u32 	%rd492, %r1743, 4;
	add.s64 	%rd493, %rd2, %rd492;
	ld.volatile.global.u32 	%r1744, [%rd493];
	st.local.u32 	[%rd4], %r1744;
	cvta.global.u64 	%rd495, %rd519;
	{ // callseq 266, 0
	.param .b64 param0;
	st.param.b64 	[param0], %rd495;
	.param .b64 param1;
	st.param.b64 	[param1], %rd487;
	.param .b32 retval0;
	call.uni (retval0), 
	vprintf, 
	(
	param0, 
	param1
	);
	ld.param.b32 	%r1745, [retval0];
	} // callseq 266
	ld.volatile.global.u32 	%r1747, [%rd493+4];
	st.local.u32 	[%rd4], %r1747;
	{ // callseq 267, 0
	.param .b64 param0;
	st.param.b64 	[param0], %rd495;
	.param .b64 param1;
	st.param.b64 	[param1], %rd487;
	.param .b32 retval0;
	call.uni (retval0), 
	vprintf, 
	(
	param0, 
	param1
	);
	ld.param.b32 	%r1748, [retval0];
	} // callseq 267
	ld.volatile.global.u32 	%r1750, [%rd493+8];
	st.local.u32 	[%rd4], %r1750;
	{ // callseq 268, 0
	.param .b64 param0;
	st.param.b64 	[param0], %rd495;
	.param .b64 param1;
	st.param.b64 	[param1], %rd487;
	.param .b32 retval0;
	call.uni (retval0), 
	vprintf, 
	(
	param0, 
	param1
	);
	ld.param.b32 	%r1751, [retval0];
	} // callseq 268
	ld.volatile.global.u32 	%r1753, [%rd493+12];
	st.local.u32 	[%rd4], %r1753;
	{ // callseq 269, 0
	.param .b64 param0;
	st.param.b64 	[param0], %rd495;
	.param .b64 param1;
	st.param.b64 	[param1], %rd487;
	.param .b32 retval0;
	call.uni (retval0), 
	vprintf, 
	(
	param0, 
	param1
	);
	ld.param.b32 	%r1754, [retval0];
	} // callseq 269
	ld.volatile.global.u32 	%r1756, [%rd493+16];
	st.local.u32 	[%rd4], %r1756;
	{ // callseq 270, 0
	.param .b64 param0;
	st.param.b64 	[param0], %rd495;
	.param .b64 param1;
	st.param.b64 	[param1], %rd487;
	.param .b32 retval0;
	call.uni (retval0), 
	vprintf, 
	(
	param0, 
	param1
	);
	ld.param.b32 	%r1757, [retval0];
	} // callseq 270
	ld.volatile.global.u32 	%r1759, [%rd493+20];
	st.local.u32 	[%rd4], %r1759;
	{ // callseq 271, 0
	.param .b64 param0;
	st.param.b64 	[param0], %rd495;
	.param .b64 param1;
	st.param.b64 	[param1], %rd487;
	.param .b32 retval0;
	call.uni (retval0), 
	vprintf, 
	(
	param0, 
	param1
	);
	ld.param.b32 	%r1760, [retval0];
	} // callseq 271
	ld.volatile.global.u32 	%r1762, [%rd493+24];
	st.local.u32 	[%rd4], %r1762;
	{ // callseq 272, 0
	.param .b64 param0;
	st.param.b64 	[param0], %rd495;
	.param .b64 param1;
	st.param.b64 	[param1], %rd487;
	.param .b32 retval0;
	call.uni (retval0), 
	vprintf, 
	(
	param0, 
	param1
	);
	ld.param.b32 	%r1763, [retval0];
	} // callseq 272
	ld.volatile.global.u32 	%r1765, [%rd493+28];
	st.local.u32 	[%rd4], %r1765;
	{ // callseq 273, 0
	.param .b64 param0;
	st.param.b64 	[param0], %rd495;
	.param .b64 param1;
	st.param.b64 	[param1], %rd487;
	.param .b32 retval0;
	call.uni (retval0), 
	vprintf, 
	(
	param0, 
	param1
	);
	ld.param.b32 	%r1766, [retval0];
	} // callseq 273
	ld.volatile.global.u32 	%r1768, [%rd493+32];
	st.local.u32 	[%rd4], %r1768;
	{ // callseq 274, 0
	.param .b64 param0;
	st.param.b64 	[param0], %rd495;
	.param .b64 param1;
	st.param.b64 	[param1], %rd487;
	.param .b32 retval0;
	call.uni (retval0), 
	vprintf, 
	(
	param0, 
	param1
	);
	ld.param.b32 	%r1769, [retval0];
	} // callseq 274
	ld.volatile.global.u32 	%r1771, [%rd493+36];
	st.local.u32 	[%rd4], %r1771;
	{ // callseq 275, 0
	.param .b64 param0;
	st.param.b64 	[param0], %rd495;
	.param .b64 param1;
	st.param.b64 	[param1], %rd487;
	.param .b32 retval0;
	call.uni (retval0), 
	vprintf, 
	(
	param0, 
	param1
	);
	ld.param.b32 	%r1772, [retval0];
	} // callseq 275
	ld.volatile.global.u32 	%r1774, [%rd493+40];
	st.local.u32 	[%rd4], %r1774;
	{ // callseq 276, 0
	.param .b64 param0;
	st.param.b64 	[param0], %rd495;
	.param .b64 param1;
	st.param.b64 	[param1], %rd487;
	.param .b32 retval0;
	call.uni (retval0), 
	vprintf, 
	(
	param0, 
	param1
	);
	ld.param.b32 	%r1775, [retval0];
	} // callseq 276
	ld.volatile.global.u32 	%r1777, [%rd493+44];
	st.local.u32 	[%rd4], %r1777;
	{ // callseq 277, 0
	.param .b64 param0;
	st.param.b64 	[param0], %rd495;
	.param .b64 param1;
	st.param.b64 	[param1], %rd487;
	.param .b32 retval0;
	call.uni (retval0), 
	vprintf, 
	(
	param0, 
	param1
	);
	ld.param.b32 	%r1778, [retval0];
	} // callseq 277
	ld.volatile.global.u32 	%r1780, [%rd493+48];
	st.local.u32 	[%rd4], %r1780;
	{ // callseq 278, 0
	.param .b64 param0;
	st.param.b64 	[param0], %rd495;
	.param .b64 param1;
	st.param.b64 	[param1], %rd487;
	.param .b32 retval0;
	call.uni (retval0), 
	vprintf, 
	(
	param0, 
	param1
	);
	ld.param.b32 	%r1781, [retval0];
	} // callseq 278
	ld.volatile.global.u32 	%r1783, [%rd493+52];
	st.local.u32 	[%rd4], %r1783;
	{ // callseq 279, 0
	.param .b64 param0;
	st.param.b64 	[param0], %rd495;
	.param .b64 param1;
	st.param.b64 	[param1], %rd487;
	.param .b32 retval0;
	call.uni (retval0), 
	vprintf, 
	(
	param0, 
	param1
	);
	ld.param.b32 	%r1784, [retval0];
	} // callseq 279
	ld.volatile.global.u32 	%r1786, [%rd493+56];
	st.local.u32 	[%rd4], %r1786;
	{ // callseq 280, 0
	.param .b64 param0;
	st.param.b64 	[param0], %rd495;
	.param .b64 param1;
	st.param.b64 	[param1], %rd487;
	.param .b32 retval0;
	call.uni (retval0), 
	vprintf, 
	(
	param0, 
	param1
	);
	ld.param.b32 	%r1787, [retval0];
	} // callseq 280
	ld.volatile.global.u32 	%r1789, [%rd493+60];
	st.local.u32 	[%rd4], %r1789;
	{ // callseq 281, 0
	.param .b64 param0;
	st.param.b64 	[param0], %rd495;
	.param .b64 param1;
	st.param.b64 	[param1], %rd487;
	.param .b32 retval0;
	call.uni (retval0), 
	vprintf, 
	(
	param0, 
	param1
	);
	ld.param.b32 	%r1790, [retval0];
	} // callseq 281
	add.s32 	%r2418, %r2418, 16;
	setp.eq.s32 	%p240, %r2418, %r308;
	mov.u32 	%r2420, %r308;
	@%p240 bra 	$L__BB0_317;
	bra.uni 	$L__BB0_316;
$L__BB0_317:
	setp.eq.s32 	%p241, %r304, 0;
	@%p241 bra 	$L__BB0_327;
	setp.lt.u32 	%p242, %r305, 7;
	@%p242 bra 	$L__BB0_320;
	add.s32 	%r1792, %r2420, %r311;
	mul.wide.u32 	%rd497, %r1792, 4;
	add.s64 	%rd498, %rd2, %rd497;
	ld.volatile.global.u32 	%r1793, [%rd498];
	st.local.u32 	[%rd4], %r1793;
	cvta.global.u64 	%rd500, %rd519;
	{ // callseq 282, 0
	.param .b64 param0;
	st.param.b64 	[param0], %rd500;
	.param .b64 param1;
	st.param.b64 	[param1], %rd487;
	.param .b32 retval0;
	call.uni (retval0), 
	vprintf, 
	(
	param0, 
	param1
	);
	ld.param.b32 	%r1794, [retval0];
	} // callseq 282
	cvt.u64.u32 	%rd502, %r311;
	cvt.u64.u32 	%rd503, %r2420;
	add.s64 	%rd504, %rd503, %rd502;
	shl.b64 	%rd505, %rd504, 2;
	add.s64 	%rd506, %rd2, %rd505;
	ld.volatile.global.u32 	%r1796, [%rd506+4];
	st.local.u32 	[%rd4], %r1796;
	{ // callseq 283, 0
	.param .b64 param0;
	st.param.b64 	[param0], %rd500;
	.param .b64 param1;
	st.param.b64 	[param1], %rd487;
	.param .b32 retval0;
	call.uni (retval0), 
	vprintf, 
	(
	param0, 
	param1
	);
	ld.param.b32 	%r1797, [retval0];
	} // callseq 283
	ld.volatile.global.u32 	%r1799, [%rd506+8];
	st.local.u32 	[%rd4], %r1799;
	{ // callseq 284, 0
	.param .b64 param0;
	st.param.b64 	[param0], %rd500;
	.param .b64 param1;
	st.param.b64 	[param1], %rd487;
	.param .b32 retval0;
	call.uni (retval0), 
	vprintf, 
	(
	param0, 
	param1
	);
	ld.param.b32 	%r1800, [retval0];
	} // callseq 284
	ld.volatile.global.u32 	%r1802, [%rd506+12];
	st.local.u32 	[%rd4], %r1802;
	{ // callseq 285, 0
	.param .b64 param0;
	st.param.b64 	[param0], %rd500;
	.param .b64 param1;
	st.param.b64 	[param1], %rd487;
	.param .b32 retval0;
	call.uni (retval0), 
	vprintf, 
	(
	param0, 
	param1
	);
	ld.param.b32 	%r1803, [retval0];
	} // callseq 285
	ld.volatile.global.u32 	%r1805, [%rd506+16];
	st.local.u32 	[%rd4], %r1805;
	{ // callseq 286, 0
	.param .b64 param0;
	st.param.b64 	[param0], %rd500;
	.param .b64 param1;
	st.param.b64 	[param1], %rd487;
	.param .b32 retval0;
	call.uni (retval0), 
	vprintf, 
	(
	param0, 
	param1
	);
	ld.param.b32 	%r1806, [retval0];
	} // callseq 286
	ld.volatile.global.u32 	%r1808, [%rd506+20];
	st.local.u32 	[%rd4], %r1808;
	{ // callseq 287, 0
	.param .b64 param0;
	st.param.b64 	[param0], %rd500;
	.param .b64 param1;
	st.param.b64 	[param1], %rd487;
	.param .b32 retval0;
	call.uni (retval0), 
	vprintf, 
	(
	param0, 
	param1
	);
	ld.param.b32 	%r1809, [retval0];
	} // callseq 287
	ld.volatile.global.u32 	%r1811, [%rd506+24];
	st.local.u32 	[%rd4], %r1811;
	{ // callseq 288, 0
	.param .b64 param0;
	st.param.b64 	[param0], %rd500;
	.param .b64 param1;
	st.param.b64 	[param1], %rd487;
	.param .b32 retval0;
	call.uni (retval0), 
	vprintf, 
	(
	param0, 
	param1
	);
	ld.param.b32 	%r1812, [retval0];
	} // callseq 288
	ld.volatile.global.u32 	%r1814, [%rd506+28];
	st.local.u32 	[%rd4], %r1814;
	{ // callseq 289, 0
	.param .b64 param0;
	st.param.b64 	[param0], %rd500;
	.param .b64 param1;
	st.param.b64 	[param1], %rd487;
	.param .b32 retval0;
	call.uni (retval0), 
	vprintf, 
	(
	param0, 
	param1
	);
	ld.param.b32 	%r1815, [retval0];
	} // callseq 289
	add.s32 	%r2420, %r2420, 8;
$L__BB0_320:
	setp.eq.s32 	%p243, %r306, 0;
	@%p243 bra 	$L__BB0_327;
	setp.lt.u32 	%p244, %r307, 3;
	@%p244 bra 	$L__BB0_323;
	add.s32 	%r1817, %r2420, %r311;
	mul.wide.u32 	%rd507, %r1817, 4;
	add.s64 	%rd508, %rd2, %rd507;
	ld.volatile.global.u32 	%r1818, [%rd508];
	st.local.u32 	[%rd4], %r1818;
	cvta.global.u64 	%rd510, %rd519;
	{ // callseq 290, 0
	.param .b64 param0;
	st.param.b64 	[param0], %rd510;
	.param .b64 param1;
	st.param.b64 	[param1], %rd487;
	.param .b32 retval0;
	call.uni (retval0), 
	vprintf, 
	(
	param0, 
	param1
	);
	ld.param.b32 	%r1819, [retval0];
	} // callseq 290
	cvt.u64.u32 	%rd512, %r311;
	cvt.u64.u32 	%rd513, %r2420;
	add.s64 	%rd514, %rd513, %rd512;
	shl.b64 	%rd515, %rd514, 2;
	add.s64 	%rd516, %rd2, %rd515;
	ld.volatile.global.u32 	%r1821, [%rd516+4];
	st.local.u32 	[%rd4], %r1821;
	{ // callseq 291, 0
	.param .b64 param0;
	st.param.b64 	[param0], %rd510;
	.param .b64 param1;
	st.param.b64 	[param1], %rd487;
	.param .b32 retval0;
	call.uni (retval0), 
	vprintf, 
	(
	param0, 
	param1
	);
	ld.param.b32 	%r1822, [retval0];
	} // callseq 291
	ld.volatile.global.u32 	%r1824, [%rd516+8];
	st.local.u32 	[%rd4], %r1824;
	{ // callseq 292, 0
	.param .b64 param0;
	st.param.b64 	[param0], %rd510;
	.param .b64 param1;
	st.param.b64 	[param1], %rd487;
	.param .b32 retval0;
	call.uni (retval0), 
	vprintf, 
	(
	param0, 
	param1
	);
	ld.param.b32 	%r1825, [retval0];
	} // callseq 292
	ld.volatile.global.u32 	%r1827, [%rd516+12];
	st.local.u32 	[%rd4], %r1827;
	{ // callseq 293, 0
	.param .b64 param0;
	st.param.b64 	[param0], %rd510;
	.param .b64 param1;
	st.param.b64 	[param1], %rd487;
	.param .b32 retval0;
	call.uni (retval0), 
	vprintf, 
	(
	param0, 
	param1
	);
	ld.param.b32 	%r1828, [retval0];
	} // callseq 293
	add.s32 	%r2420, %r2420, 4;
$L__BB0_323:
	setp.eq.s32 	%p245, %r309, 0;
	@%p245 bra 	$L__BB0_327;
	setp.eq.s32 	%p246, %r309, 1;
	add.s32 	%r1830, %r2420, %r311;
	mul.wide.u32 	%rd517, %r1830, 4;
	add.s64 	%rd518, %rd2, %rd517;
	ld.volatile.global.u32 	%r1831, [%rd518];
	st.local.u32 	[%rd4], %r1831;
	cvta.global.u64 	%rd520, %rd519;
	{ // callseq 294, 0
	.param .b64 param0;
	st.param.b64 	[param0], %rd520;
	.param .b64 param1;
	st.param.b64 	[param1], %rd487;
	.param .b32 retval0;
	call.uni (retval0), 
	vprintf, 
	(
	param0, 
	param1
	);
	ld.param.b32 	%r1832, [retval0];
	} // callseq 294
	@%p246 bra 	$L__BB0_327;
	setp.eq.s32 	%p247, %r309, 2;
	cvt.u64.u32 	%rd522, %r311;
	cvt.u64.u32 	%rd523, %r2420;
	add.s64 	%rd524, %rd523, %rd522;
	shl.b64 	%rd525, %rd524, 2;
	add.s64 	%rd18, %rd2, %rd525;
	ld.volatile.global.u32 	%r1834, [%rd18+4];
	st.local.u32 	[%rd4], %r1834;
	cvta.global.u64 	%rd527, %rd519;
	{ // callseq 295, 0
	.param .b64 param0;
	st.param.b64 	[param0], %rd527;
	.param .b64 param1;
	st.param.b64 	[param1], %rd487;
	.param .b32 retval0;
	call.uni (retval0), 
	vprintf, 
	(
	param0, 
	param1
	);
	ld.param.b32 	%r1835, [retval0];
	} // callseq 295
	@%p247 bra 	$L__BB0_327;
	ld.volatile.global.u32 	%r1837, [%rd18+8];
	st.local.u32 	[%rd4], %r1837;
	cvta.global.u64 	%rd530, %rd519;
	{ // callseq 296, 0
	.param .b64 param0;
	st.param.b64 	[param0], %rd530;
	.param .b64 param1;
	st.param.b64 	[param1], %rd487;
	.param .b32 retval0;
	call.uni (retval0), 
	vprintf, 
	(
	param0, 
	param1
	);
	ld.param.b32 	%r1838, [retval0];
	} // callseq 296
$L__BB0_327:
	cvta.global.u64 	%rd533, %rd532;
	{ // callseq 297, 0
	.param .b64 param0;
	st.param.b64 	[param0], %rd533;
	.param .b64 param1;
	st.param.b64 	[param1], 0;
	.param .b32 retval0;
	call.uni (retval0), 
	vprintf, 
	(
	param0, 
	param1
	);
	ld.param.b32 	%r1840, [retval0];
	} // callseq 297
	add.s32 	%r2417, %r2417, 1;
	setp.eq.s32 	%p248, %r2417, %r468;
	@%p248 bra 	$L__BB0_334;
	bra.uni 	$L__BB0_314;
$L__BB0_328:
	add.s32 	%r1727, %r468, -1;
	and.b32  	%r320, %r468, 3;
	setp.lt.u32 	%p235, %r1727, 3;
	@%p235 bra 	$L__BB0_331;
	and.b32  	%r321, %r468, 2147483644;
	mov.b32 	%r2422, 0;
	mov.u64 	%rd488, $str$4;
$L__BB0_330:
	cvta.global.u64 	%rd489, %rd488;
	{ // callseq 261, 0
	.param .b64 param0;
	st.param.b64 	[param0], %rd489;
	.param .b64 param1;
	st.param.b64 	[param1], 0;
	.param .b32 retval0;
	call.uni (retval0), 
	vprintf, 
	(
	param0, 
	param1
	);
	ld.param.b32 	%r1729, [retval0];
	} // callseq 261
	{ // callseq 262, 0
	.param .b64 param0;
	st.param.b64 	[param0], %rd489;
	.param .b64 param1;
	st.param.b64 	[param1], 0;
	.param .b32 retval0;
	call.uni (retval0), 
	vprintf, 
	(
	param0, 
	param1
	);
	ld.param.b32 	%r1731, [retval0];
	} // callseq 262
	{ // callseq 263, 0
	.param .b64 param0;
	st.param.b64 	[param0], %rd489;
	.param .b64 param1;
	st.param.b64 	[param1], 0;
	.param .b32 retval0;
	call.uni (retval0), 
	vprintf, 
	(
	param0, 
	param1
	);
	ld.param.b32 	%r1733, [retval0];
	} // callseq 263
	{ // callseq 264, 0
	.param .b64 param0;
	st.param.b64 	[param0], %rd489;
	.param .b64 param1;
	st.param.b64 	[param1], 0;
	.param .b32 retval0;
	call.uni (retval0), 
	vprintf, 
	(
	param0, 
	param1
	);
	ld.param.b32 	%r1735, [retval0];
	} // callseq 264
	add.s32 	%r2422, %r2422, 4;
	setp.ne.s32 	%p236, %r2422, %r321;
	@%p236 bra 	$L__BB0_330;
$L__BB0_331:
	setp.eq.s32 	%p237, %r320, 0;
	@%p237 bra 	$L__BB0_334;
	mov.b32 	%r2423, 0;
	mov.u64 	%rd490, $str$4;
$L__BB0_333:
	.pragma "nounroll";
	cvta.global.u64 	%rd491, %rd490;
	{ // callseq 265, 0
	.param .b64 param0;
	st.param.b64 	[param0], %rd491;
	.param .b64 param1;
	st.param.b64 	[param1], 0;
	.param .b32 retval0;
	call.uni (retval0), 
	vprintf, 
	(
	param0, 
	param1
	);
	ld.param.b32 	%r1738, [retval0];
	} // callseq 265
	add.s32 	%r2423, %r2423, 1;
	setp.ne.s32 	%p238, %r2423, %r320;
	@%p238 bra 	$L__BB0_333;
$L__BB0_334:
	mov.u64 	%rd534, $str$4;
	cvta.global.u64 	%rd535, %rd534;
	{ // callseq 298, 0
	.param .b64 param0;
	st.param.b64 	[param0], %rd535;
	.param .b64 param1;
	st.param.b64 	[param1], 0;
	.param .b32 retval0;
	call.uni (retval0), 
	vprintf, 
	(
	param0, 
	param1
	);
	ld.param.b32 	%r1842, [retval0];
	} // callseq 298
$L__BB0_335:
	sub.s32 	%r1844, %r463, %r462;
	add.s32 	%r1845, %r1844, %r467;
	add.s32 	%r326, %r1845, %r2415;
	add.s32 	%r2452, %r326, %r1;
	setp.ge.s32 	%p249, %r1, %r462;
	@%p249 bra 	$L__BB0_348;
	add.s32 	%r1846, %r462, -1;
	and.b32  	%r328, %r462, 15;
	setp.lt.u32 	%p250, %r1846, 15;
	mov.u32 	%r2427, %r1;
	mov.u32 	%r2428, %r2452;
	@%p250 bra 	$L__BB0_339;
	and.b32  	%r329, %r462, -16;
	mov.b32 	%r2426, 0;
	mov.u32 	%r1850, _ZZ3GPUPViPiS1_S0_iiiiiiiiiiiiiiiiiE5table;
	mul.wide.s32 	%rd538, %r467, 4;
	shl.b32 	%r1853, %r462, 2;
	mov.u32 	%r2427, %r1;
	mov.u32 	%r2428, %r2452;
$L__BB0_338:
	.pragma "nounroll";
	mul.wide.s32 	%rd536, %r2428, 4;
	add.s64 	%rd537, %rd2, %rd536;
	ld.volatile.global.u32 	%r1848, [%rd537];
	shl.b32 	%r1849, %r2427, 2;
	add.s32 	%r1851, %r1850, %r1849;
	st.shared.u32 	[%r1851], %r1848;
	add.s64 	%rd539, %rd537, %rd538;
	ld.volatile.global.u32 	%r1852, [%rd539];
	add.s32 	%r1854, %r1851, %r1853;
	st.shared.u32 	[%r1854], %r1852;
	add.s64 	%rd540, %rd539, %rd538;
	ld.volatile.global.u32 	%r1855, [%rd540];
	add.s32 	%r1856, %r1854, %r1853;
	st.shared.u32 	[%r1856], %r1855;
	add.s64 	%rd541, %rd540, %rd538;
	ld.volatile.global.u32 	%r1857, [%rd541];
	add.s32 	%r1858, %r1856, %r1853;
	st.shared.u32 	[%r1858], %r1857;
	add.s64 	%rd542, %rd541, %rd538;
	ld.volatile.global.u32 	%r1859, [%rd542];
	add.s32 	%r1860, %r1858, %r1853;
	st.shared.u32 	[%r1860], %r1859;
	add.s64 	%rd543, %rd542, %rd538;
	ld.volatile.global.u32 	%r1861, [%rd543];
	add.s32 	%r1862, %r1860, %r1853;
	st.shared.u32 	[%r1862], %r1861;
	add.s64 	%rd544, %rd543, %rd538;
	ld.volatile.global.u32 	%r1863, [%rd544];
	add.s32 	%r1864, %r1862, %r1853;
	st.shared.u32 	[%r1864], %r1863;
	add.s64 	%rd545, %rd544, %rd538;
	ld.volatile.global.u32 	%r1865, [%rd545];
	add.s32 	%r1866, %r1864, %r1853;
	st.shared.u32 	[%r1866], %r1865;
	add.s64 	%rd546, %rd545, %rd538;
	ld.volatile.global.u32 	%r1867, [%rd546];
	add.s32 	%r1868, %r1866, %r1853;
	st.shared.u32 	[%r1868], %r1867;
	add.s64 	%rd547, %rd546, %rd538;
	ld.volatile.global.u32 	%r1869, [%rd547];
	add.s32 	%r1870, %r1868, %r1853;
	st.shared.u32 	[%r1870], %r1869;
	add.s64 	%rd548, %rd547, %rd538;
	ld.volatile.global.u32 	%r1871, [%rd548];
	add.s32 	%r1872, %r1870, %r1853;
	st.shared.u32 	[%r1872], %r1871;
	add.s64 	%rd549, %rd548, %rd538;
	ld.volatile.global.u32 	%r1873, [%rd549];
	add.s32 	%r1874, %r1872, %r1853;
	st.shared.u32 	[%r1874], %r1873;
	add.s64 	%rd550, %rd549, %rd538;
	ld.volatile.global.u32 	%r1875, [%rd550];
	add.s32 	%r1876, %r1874, %r1853;
	st.shared.u32 	[%r1876], %r1875;
	add.s64 	%rd551, %rd550, %rd538;
	ld.volatile.global.u32 	%r1877, [%rd551];
	add.s32 	%r1878, %r1876, %r1853;
	st.shared.u32 	[%r1878], %r1877;
	add.s64 	%rd552, %rd551, %rd538;
	ld.volatile.global.u32 	%r1879, [%rd552];
	add.s32 	%r1880, %r1878, %r1853;
	st.shared.u32 	[%r1880], %r1879;
	add.s64 	%rd553, %rd552, %rd538;
	ld.volatile.global.u32 	%r1881, [%rd553];
	add.s32 	%r1882, %r1880, %r1853;
	st.shared.u32 	[%r1882], %r1881;
	shl.b32 	%r1883, %r467, 4;
	add.s32 	%r2428, %r1883, %r2428;
	shl.b32 	%r1884, %r462, 4;
	add.s32 	%r2427, %r1884, %r2427;
	add.s32 	%r2426, %r2426, 16;
	setp.ne.s32 	%p251, %r2426, %r329;
	@%p251 bra 	$L__BB0_338;
$L__BB0_339:
	setp.eq.s32 	%p252, %r328, 0;
	@%p252 bra 	$L__BB0_348;
	and.b32  	%r338, %r462, 7;
	setp.lt.u32 	%p253, %r328, 8;
	@%p253 bra 	$L__BB0_342;
	mul.wide.s32 	%rd554, %r2428, 4;
	add.s64 	%rd555, %rd2, %rd554;
	ld.volatile.global.u32 	%r1885, [%rd555];
	shl.b32 	%r1886, %r2427, 2;
	mov.u32 	%r1887, _ZZ3GPUPViPiS1_S0_iiiiiiiiiiiiiiiiiE5table;
	add.s32 	%r1888, %r1887, %r1886;
	st.shared.u32 	[%r1888], %r1885;
	mul.wide.s32 	%rd556, %r467, 4;
	add.s64 	%rd557, %rd555, %rd556;
	ld.volatile.global.u32 	%r1889, [%rd557];
	shl.b32 	%r1890, %r462, 2;
	add.s32 	%r1891, %r1888, %r1890;
	st.shared.u32 	[%r1891], %r1889;
	add.s64 	%rd558, %rd557, %rd556;
	ld.volatile.global.u32 	%r1892, [%rd558];
	add.s32 	%r1893, %r1891, %r1890;
	st.shared.u32 	[%r1893], %r1892;
	add.s64 	%rd559, %rd558, %rd556;
	ld.volatile.global.u32 	%r1894, [%rd559];
	add.s32 	%r1895, %r1893, %r1890;
	st.shared.u32 	[%r1895], %r1894;
	add.s64 	%rd560, %rd559, %rd556;
	ld.volatile.global.u32 	%r1896, [%rd560];
	add.s32 	%r1897, %r1895, %r1890;
	st.shared.u32 	[%r1897], %r1896;
	add.s64 	%rd561, %rd560, %rd556;
	ld.volatile.global.u32 	%r1898, [%rd561];
	add.s32 	%r1899, %r1897, %r1890;
	st.shared.u32 	[%r1899], %r1898;
	add.s64 	%rd562, %rd561, %rd556;
	ld.volatile.global.u32 	%r1900, [%rd562];
	add.s32 	%r1901, %r1899, %r1890;
	st.shared.u32 	[%r1901], %r1900;
	add.s64 	%rd563, %rd562, %rd556;
	ld.volatile.global.u32 	%r1902, [%rd563];
	add.s32 	%r1903, %r1901, %r1890;
	st.shared.u32 	[%r1903], %r1902;
	shl.b32 	%r1904, %r467, 3;
	add.s32 	%r2428, %r1904, %r2428;
	shl.b32 	%r1905, %r462, 3;
	add.s32 	%r2427, %r1905, %r2427;
$L__BB0_342:
	setp.eq.s32 	%p254, %r338, 0;
	@%p254 bra 	$L__BB0_348;
	and.b32  	%r343, %r462, 3;
	setp.lt.u32 	%p255, %r338, 4;
	@%p255 bra 	$L__BB0_345;
	mul.wide.s32 	%rd564, %r2428, 4;
	add.s64 	%rd565, %rd2, %rd564;
	ld.volatile.global.u32 	%r1906, [%rd565];
	shl.b32 	%r1907, %r2427, 2;
	mov.u32 	%r1908, _ZZ3GPUPViPiS1_S0_iiiiiiiiiiiiiiiiiE5table;
	add.s32 	%r1909, %r1908, %r1907;
	st.shared.u32 	[%r1909], %r1906;
	mul.wide.s32 	%rd566, %r467, 4;
	add.s64 	%rd567, %rd565, %rd566;
	ld.volatile.global.u32 	%r1910, [%rd567];
	shl.b32 	%r1911, %r462, 2;
	add.s32 	%r1912, %r1909, %r1911;
	st.shared.u32 	[%r1912], %r1910;
	add.s64 	%rd568, %rd567, %rd566;
	ld.volatile.global.u32 	%r1913, [%rd568];
	add.s32 	%r1914, %r1912, %r1911;
	st.shared.u32 	[%r1914], %r1913;
	add.s64 	%rd569, %rd568, %rd566;
	ld.volatile.global.u32 	%r1915, [%rd569];
	add.s32 	%r1916, %r1914, %r1911;
	st.shared.u32 	[%r1916], %r1915;
	shl.b32 	%r1917, %r467, 2;
	add.s32 	%r2428, %r1917, %r2428;
	add.s32 	%r2427, %r1911, %r2427;
$L__BB0_345:
	setp.eq.s32 	%p256, %r343, 0;
	@%p256 bra 	$L__BB0_348;
	mov.b32 	%r2435, 0;
	mov.u32 	%r1921, _ZZ3GPUPViPiS1_S0_iiiiiiiiiiiiiiiiiE5table;
$L__BB0_347:
	.pragma "nounroll";
	mul.wide.s32 	%rd570, %r2428, 4;
	add.s64 	%rd571, %rd2, %rd570;
	ld.volatile.global.u32 	%r1919, [%rd571];
	shl.b32 	%r1920, %r2427, 2;
	add.s32 	%r1922, %r1921, %r1920;
	st.shared.u32 	[%r1922], %r1919;
	add.s32 	%r2428, %r2428, %r467;
	add.s32 	%r2427, %r2427, %r462;
	add.s32 	%r2435, %r2435, 1;
	setp.ne.s32 	%p257, %r2435, %r343;
	@%p257 bra 	$L__BB0_347;
$L__BB0_348:
	setp.ne.s32 	%p258, %r1, 0;
	bar.sync 	0;
	membar.cta;
	ld.global.u32 	%r1923, [row];
	setp.ne.s32 	%p259, %r460, %r1923;
	or.pred  	%p260, %p258, %p259;
	@%p260 bra 	$L__BB0_364;
	setp.lt.s32 	%p261, %r462, 1;
	st.local.v2.u32 	[%rd4], {%r326, %r467};
	st.local.u32 	[%rd4+8], %r462;
	mov.u64 	%rd572, $str$8;
	cvta.global.u64 	%rd573, %rd572;
	add.u64 	%rd574, %SP, 32;
	{ // callseq 299, 0
	.param .b64 param0;
	st.param.b64 	[param0], %rd573;
	.param .b64 param1;
	st.param.b64 	[param1], %rd574;
	.param .b32 retval0;
	call.uni (retval0), 
	vprintf, 
	(
	param0, 
	param1
	);
	ld.param.b32 	%r1925, [retval0];
	} // callseq 299
	@%p261 bra 	$L__BB0_363;
	add.s32 	%r354, %r462, -1;
	and.b32  	%r355, %r462, 7;
	add.s32 	%r356, %r355, -1;
	and.b32  	%r357, %r462, 3;
	and.b32  	%r358, %r462, 2147483640;
	and.b32  	%r359, %r462, 1;
	mov.b32 	%r2436, 0;
	mov.u64 	%rd587, $str$4;
	mov.u64 	%rd584, $str$3;
$L__BB0_351:
	setp.lt.u32 	%p262, %r354, 7;
	mul.lo.s32 	%r361, %r2436, %r462;
	mov.b32 	%r2439, 0;
	@%p262 bra 	$L__BB0_354;
	mov.b32 	%r2437, 0;
$L__BB0_353:
	.pragma "nounroll";
	add.s32 	%r1930, %r2437, %r361;
	shl.b32 	%r1931, %r1930, 2;
	mov.u32 	%r1932, _ZZ3GPUPViPiS1_S0_iiiiiiiiiiiiiiiiiE5table;
	add.s32 	%r1933, %r1932, %r1931;
	ld.shared.u32 	%r1934, [%r1933];
	st.local.u32 	[%rd4], %r1934;
	cvta.global.u64 	%rd576, %rd584;
	{ // callseq 300, 0
	.param .b64 param0;
	st.param.b64 	[param0], %rd576;
	.param .b64 param1;
	st.param.b64 	[param1], %rd574;
	.param .b32 retval0;
	call.uni (retval0), 
	vprintf, 
	(
	param0, 
	param1
	);
	ld.param.b32 	%r1935, [retval0];
	} // callseq 300
	ld.shared.u32 	%r1937, [%r1933+4];
	st.local.u32 	[%rd4], %r1937;
	{ // callseq 301, 0
	.param .b64 param0;
	st.param.b64 	[param0], %rd576;
	.param .b64 param1;
	st.param.b64 	[param1], %rd574;
	.param .b32 retval0;
	call.uni (retval0), 
	vprintf, 
	(
	param0, 
	param1
	);
	ld.param.b32 	%r1938, [retval0];
	} // callseq 301
	ld.shared.u32 	%r1940, [%r1933+8];
	st.local.u32 	[%rd4], %r1940;
	{ // callseq 302, 0
	.param .b64 param0;
	st.param.b64 	[param0], %rd576;
	.param .b64 param1;
	st.param.b64 	[param1], %rd574;
	.param .b32 retval0;
	call.uni (retval0), 
	vprintf, 
	(
	param0, 
	param1
	);
	ld.param.b32 	%r1941, [retval0];
	} // callseq 302
	ld.shared.u32 	%r1943, [%r1933+12];
	st.local.u32 	[%rd4], %r1943;
	{ // callseq 303, 0
	.param .b64 param0;
	st.param.b64 	[param0], %rd576;
	.param .b64 param1;
	st.param.b64 	[param1], %rd574;
	.param .b32 retval0;
	call.uni (retval0), 
	vprintf, 
	(
	param0, 
	param1
	);
	ld.param.b32 	%r1944, [retval0];
	} // callseq 303
	ld.shared.u32 	%r1946, [%r1933+16];
	st.local.u32 	[%rd4], %r1946;
	{ // callseq 304, 0
	.param .b64 param0;
	st.param.b64 	[param0], %rd576;
	.param .b64 param1;
	st.param.b64 	[param1], %rd574;
	.param .b32 retval0;
	call.uni (retval0), 
	vprintf, 
	(
	param0, 
	param1
	);
	ld.param.b32 	%r1947, [retval0];
	} // callseq 304
	ld.shared.u32 	%r1949, [%r1933+20];
	st.local.u32 	[%rd4], %r1949;
	{ // callseq 305, 0
	.param .b64 param0;
	st.param.b64 	[param0], %rd576;
	.param .b64 param1;
	st.param.b64 	[param1], %rd574;
	.param .b32 retval0;
	call.uni (retval0), 
	vprintf, 
	(
	param0, 
	param1
	);
	ld.param.b32 	%r1950, [retval0];
	} // callseq 305
	ld.shared.u32 	%r1952, [%r1933+24];
	st.local.u32 	[%rd4], %r1952;
	{ // callseq 306, 0
	.param .b64 param0;
	st.param.b64 	[param0], %rd576;
	.param .b64 param1;
	st.param.b64 	[param1], %rd574;
	.param .b32 retval0;
	call.uni (retval0), 
	vprintf, 
	(
	param0, 
	param1
	);
	ld.param.b32 	%r1953, [retval0];
	} // callseq 306
	ld.shared.u32 	%r1955, [%r1933+28];
	st.local.u32 	[%rd4], %r1955;
	{ // callseq 307, 0
	.param .b64 param0;
	st.param.b64 	[param0], %rd576;
	.param .b64 param1;
	st.param.b64 	[param1], %rd574;
	.param .b32 retval0;
	call.uni (retval0), 
	vprintf, 
	(
	param0, 
	param1
	);
	ld.param.b32 	%r1956, [retval0];
	} // callseq 307
	add.s32 	%r2437, %r2437, 8;
	setp.ne.s32 	%p263, %r2437, %r358;
	mov.u32 	%r2439, %r358;
	@%p263 bra 	$L__BB0_353;
$L__BB0_354:
	setp.eq.s32 	%p264, %r355, 0;
	@%p264 bra 	$L__BB0_362;
	setp.lt.u32 	%p265, %r356, 3;
	@%p265 bra 	$L__BB0_357;
	add.s32 	%r1958, %r2439, %r361;
	shl.b32 	%r1959, %r1958, 2;
	mov.u32 	%r1960, _ZZ3GPUPViPiS1_S0_iiiiiiiiiiiiiiiiiE5table;
	add.s32 	%r1961, %r1960, %r1959;
	ld.shared.u32 	%r1962, [%r1961];
	st.local.u32 	[%rd4], %r1962;
	cvta.global.u64 	%rd579, %rd584;
	{ // callseq 308, 0
	.param .b64 param0;
	st.param.b64 	[param0], %rd579;
	.param .b64 param1;
	st.param.b64 	[param1], %rd574;
	.param .b32 retval0;
	call.uni (retval0), 
	vprintf, 
	(
	param0, 
	param1
	);
	ld.param.b32 	%r1963, [retval0];
	} // callseq 308
	ld.shared.u32 	%r1965, [%r1961+4];
	st.local.u32 	[%rd4], %r1965;
	{ // callseq 309, 0
	.param .b64 param0;
	st.param.b64 	[param0], %rd579;
	.param .b64 param1;
	st.param.b64 	[param1], %rd574;
	.param .b32 retval0;
	call.uni (retval0), 
	vprintf, 
	(
	param0, 
	param1
	);
	ld.param.b32 	%r1966, [retval0];
	} // callseq 309
	ld.shared.u32 	%r1968, [%r1961+8];
	st.local.u32 	[%rd4], %r1968;
	{ // callseq 310, 0
	.param .b64 param0;
	st.param.b64 	[param0], %rd579;
	.param .b64 param1;
	st.param.b64 	[param1], %rd574;
	.param .b32 retval0;
	call.uni (retval0), 
	vprintf, 
	(
	param0, 
	param1
	);
	ld.param.b32 	%r1969, [retval0];
	} // callseq 310
	ld.shared.u32 	%r1971, [%r1961+12];
	st.local.u32 	[%rd4], %r1971;
	{ // callseq 311, 0
	.param .b64 param0;
	st.param.b64 	[param0], %rd579;
	.param .b64 param1;
	st.param.b64 	[param1], %rd574;
	.param .b32 retval0;
	call.uni (retval0), 
	vprintf, 
	(
	param0, 
	param1
	);
	ld.param.b32 	%r1972, [retval0];
	} // callseq 311
	add.s32 	%r2439, %r2439, 4;
$L__BB0_357:
	setp.eq.s32 	%p266, %r357, 0;
	@%p266 bra 	$L__BB0_362;
	setp.eq.s32 	%p267, %r357, 1;
	@%p267 bra 	$L__BB0_360;
	add.s32 	%r1974, %r2439, %r361;
	shl.b32 	%r1975, %r1974, 2;
	mov.u32 	%r1976, _ZZ3GPUPViPiS1_S0_iiiiiiiiiiiiiiiiiE5table;
	add.s32 	%r1977, %r1976, %r1975;
	ld.shared.u32 	%r1978, [%r1977];
	st.local.u32 	[%rd4], %r1978;
	cvta.global.u64 	%rd582, %rd584;
	{ // callseq 312, 0
	.param .b64 param0;
	st.param.b64 	[param0], %rd582;
	.param .b64 param1;
	st.param.b64 	[param1], %rd574;
	.param .b32 retval0;
	call.uni (retval0), 
	vprintf, 
	(
	param0, 
	param1
	);
	ld.param.b32 	%r1979, [retval0];
	} // callseq 312
	ld.shared.u32 	%r1981, [%r1977+4];
	st.local.u32 	[%rd4], %r1981;
	{ // callseq 313, 0
	.param .b64 param0;
	st.param.b64 	[param0], %rd582;
	.param .b64 param1;
	st.param.b64 	[param1], %rd574;
	.param .b32 retval0;
	call.uni (retval0), 
	vprintf, 
	(
	param0, 
	param1
	);
	ld.param.b32 	%r1982, [retval0];
	} // callseq 313
	add.s32 	%r2439, %r2439, 2;
$L__BB0_360:
	setp.eq.s32 	%p268, %r359, 0;
	@%p268 bra 	$L__BB0_362;
	add.s32 	%r1984, %r2439, %r361;
	shl.b32 	%r1985, %r1984, 2;
	mov.u32 	%r1986, _ZZ3GPUPViPiS1_S0_iiiiiiiiiiiiiiiiiE5table;
	add.s32 	%r1987, %r1986, %r1985;
	ld.shared.u32 	%r1988, [%r1987];
	st.local.u32 	[%rd4], %r1988;
	cvta.global.u64 	%rd585, %rd584;
	{ // callseq 314, 0
	.param .b64 param0;
	st.param.b64 	[param0], %rd585;
	.param .b64 param1;
	st.param.b64 	[param1], %rd574;
	.param .b32 retval0;
	call.uni (retval0), 
	vprintf, 
	(
	param0, 
	param1
	);
	ld.param.b32 	%r1989, [retval0];
	} // callseq 314
$L__BB0_362:
	cvta.global.u64 	%rd588, %rd587;
	{ // callseq 315, 0
	.param .b64 param0;
	st.param.b64 	[param0], %rd588;
	.param .b64 param1;
	st.param.b64 	[param1], 0;
	.param .b32 retval0;
	call.uni (retval0), 
	vprintf, 
	(
	param0, 
	param1
	);
	ld.param.b32 	%r1991, [retval0];
	} // callseq 315
	add.s32 	%r2436, %r2436, 1;
	setp.ne.s32 	%p269, %r2436, %r462;
	@%p269 bra 	$L__BB0_351;
$L__BB0_363:
	mov.u64 	%rd589, $str$4;
	cvta.global.u64 	%rd590, %rd589;
	{ // callseq 316, 0
	.param .b64 param0;
	st.param.b64 	[param0], %rd590;
	.param .b64 param1;
	st.param.b64 	[param1], 0;
	.param .b32 retval0;
	call.uni (retval0), 
	vprintf, 
	(
	param0, 
	param1
	);
	ld.param.b32 	%r1993, [retval0];
	} // callseq 316
$L__BB0_364:
	setp.lt.s32 	%p270, %r462, 2;
	@%p270 bra 	$L__BB0_385;
	add.s32 	%r1995, %r2, -1;
	mul.lo.s32 	%r370, %r1995, %r1;
	sub.s32 	%r1996, %r471, %r1;
	mul.wide.s32 	%rd591, %r1996, 4;
	add.s64 	%rd19, %rd1, %rd591;
	and.b32  	%r1997, %r462, 3;
	setp.eq.s32 	%p271, %r1997, 1;
	mov.u32 	%r2444, %r462;
	mov.u32 	%r2445, %r462;
	@%p271 bra 	$L__BB0_371;
	add.s32 	%r1999, %r462, -1;
	and.b32  	%r371, %r1999, 3;
	mov.b32 	%r2443, 0;
	mov.u32 	%r2444, %r462;
	mov.u32 	%r2445, %r462;
$L__BB0_367:
	.pragma "nounroll";
	mov.u32 	%r372, %r2444;
	add.s32 	%r2444, %r372, -1;
	setp.ge.s32 	%p272, %r1, %r2444;
	@%p272 bra 	$L__BB0_370;
	add.s32 	%r2000, %r370, %r2445;
	add.s32 	%r2001, %r2000, %r372;
	add.s32 	%r2002, %r2444, %r2000;
	shl.b32 	%r2003, %r2002, 2;
	mov.u32 	%r2004, _ZZ3GPUPViPiS1_S0_iiiiiiiiiiiiiiiiiE5table;
	add.s32 	%r376, %r2004, %r2003;
	ld.shared.u32 	%r2005, [%r376+-4];
	sub.s32 	%r2006, %r2001, %r2;
	shl.b32 	%r2007, %r2006, 2;
	add.s32 	%r377, %r2004, %r2007;
	ld.shared.u32 	%r2008, [%r377+-4];
	max.s32 	%r2009, %r2005, %r2008;
	st.shared.u32 	[%r376], %r2009;
	ld.global.u32 	%r2010, [%rd19];
	ld.global.u32 	%r2011, [%rd7+4];
	setp.ne.s32 	%p273, %r2010, %r2011;
	@%p273 bra 	$L__BB0_370;
	ld.shared.u32 	%r2012, [%r377+-8];
	add.s32 	%r2013, %r2012, 1;
	st.shared.u32 	[%r376], %r2013;
$L__BB0_370:
	add.s32 	%r2445, %r2445, %r462;
	bar.sync 	0;
	add.s32 	%r2443, %r2443, 1;
	setp.ne.s32 	%p274, %r2443, %r371;
	@%p274 bra 	$L__BB0_367;
$L__BB0_371:
	add.s32 	%r2014, %r462, -2;
	setp.lt.u32 	%p275, %r2014, 3;
	@%p275 bra 	$L__BB0_385;
$L__BB0_372:
	mov.u32 	%r382, %r2444;
	add.s32 	%r384, %r382, -1;
	setp.ge.s32 	%p276, %r1, %r384;
	@%p276 bra 	$L__BB0_375;
	add.s32 	%r2015, %r370, %r2445;
	add.s32 	%r2016, %r2015, %r382;
	add.s32 	%r2017, %r384, %r2015;
	shl.b32 	%r2018, %r2017, 2;
	mov.u32 	%r2019, _ZZ3GPUPViPiS1_S0_iiiiiiiiiiiiiiiiiE5table;
	add.s32 	%r385, %r2019, %r2018;
	ld.shared.u32 	%r2020, [%r385+-4];
	sub.s32 	%r2021, %r2016, %r2;
	shl.b32 	%r2022, %r2021, 2;
	add.s32 	%r386, %r2019, %r2022;
	ld.shared.u32 	%r2023, [%r386+-4];
	max.s32 	%r2024, %r2020, %r2023;
	st.shared.u32 	[%r385], %r2024;
	ld.global.u32 	%r2025, [%rd19];
	ld.global.u32 	%r2026, [%rd7+4];
	setp.ne.s32 	%p277, %r2025, %r2026;
	@%p277 bra 	$L__BB0_375;
	ld.shared.u32 	%r2027, [%r386+-8];
	add.s32 	%r2028, %r2027, 1;
	st.shared.u32 	[%r385], %r2028;
$L__BB0_375:
	add.s32 	%r387, %r2445, %r462;
	bar.sync 	0;
	add.s32 	%r2029, %r382, -2;
	setp.ge.s32 	%p278, %r1, %r2029;
	@%p278 bra 	$L__BB0_378;
	add.s32 	%r2030, %r370, %r387;
	add.s32 	%r2031, %r2030, %r382;
	add.s32 	%r2032, %r384, %r2030;
	shl.b32 	%r2033, %r2032, 2;
	mov.u32 	%r2034, _ZZ3GPUPViPiS1_S0_iiiiiiiiiiiiiiiiiE5table;
	add.s32 	%r388, %r2034, %r2033;
	ld.shared.u32 	%r2035, [%r388+-8];
	sub.s32 	%r2036, %r2031, %r2;
	shl.b32 	%r2037, %r2036, 2;
	add.s32 	%r389, %r2034, %r2037;
	ld.shared.u32 	%r2038, [%r389+-8];
	max.s32 	%r2039, %r2035, %r2038;
	st.shared.u32 	[%r388+-4], %r2039;
	ld.global.u32 	%r2040, [%rd19];
	ld.global.u32 	%r2041, [%rd7+4];
	setp.ne.s32 	%p279, %r2040, %r2041;
	@%p279 bra 	$L__BB0_378;
	ld.shared.u32 	%r2042, [%r389+-12];
	add.s32 	%r2043, %r2042, 1;
	st.shared.u32 	[%r388+-4], %r2043;
$L__BB0_378:
	add.s32 	%r390, %r387, %r462;
	bar.sync 	0;
	add.s32 	%r2044, %r382, -3;
	setp.ge.s32 	%p280, %r1, %r2044;
	@%p280 bra 	$L__BB0_381;
	add.s32 	%r2045, %r370, %r390;
	add.s32 	%r2046, %r2045, %r382;
	add.s32 	%r2047, %r384, %r2045;
	shl.b32 	%r2048, %r2047, 2;
	mov.u32 	%r2049, _ZZ3GPUPViPiS1_S0_iiiiiiiiiiiiiiiiiE5table;
	add.s32 	%r391, %r2049, %r2048;
	ld.shared.u32 	%r2050, [%r391+-12];
	sub.s32 	%r2051, %r2046, %r2;
	shl.b32 	%r2052, %r2051, 2;
	add.s32 	%r392, %r2049, %r2052;
	ld.shared.u32 	%r2053, [%r392+-12];
	max.s32 	%r2054, %r2050, %r2053;
	st.shared.u32 	[%r391+-8], %r2054;
	ld.global.u32 	%r2055, [%rd19];
	ld.global.u32 	%r2056, [%rd7+4];
	setp.ne.s32 	%p281, %r2055, %r2056;
	@%p281 bra 	$L__BB0_381;
	ld.shared.u32 	%r2057, [%r392+-16];
	add.s32 	%r2058, %r2057, 1;
	st.shared.u32 	[%r391+-8], %r2058;
$L__BB0_381:
	add.s32 	%r393, %r390, %r462;
	bar.sync 	0;
	add.s32 	%r2444, %r382, -4;
	setp.ge.s32 	%p282, %r1, %r2444;
	@%p282 bra 	$L__BB0_384;
	add.s32 	%r2059, %r370, %r393;
	add.s32 	%r2060, %r2059, %r382;
	add.s32 	%r2061, %r384, %r2059;
	shl.b32 	%r2062, %r2061, 2;
	mov.u32 	%r2063, _ZZ3GPUPViPiS1_S0_iiiiiiiiiiiiiiiiiE5table;
	add.s32 	%r395, %r2063, %r2062;
	ld.shared.u32 	%r2064, [%r395+-16];
	sub.s32 	%r2065, %r2060, %r2;
	shl.b32 	%r2066, %r2065, 2;
	add.s32 	%r396, %r2063, %r2066;
	ld.shared.u32 	%r2067, [%r396+-16];
	max.s32 	%r2068, %r2064, %r2067;
	st.shared.u32 	[%r395+-12], %r2068;
	ld.global.u32 	%r2069, [%rd19];
	ld.global.u32 	%r2070, [%rd7+4];
	setp.ne.s32 	%p283, %r2069, %r2070;
	@%p283 bra 	$L__BB0_384;
	ld.shared.u32 	%r2071, [%r396+-20];
	add.s32 	%r2072, %r2071, 1;
	st.shared.u32 	[%r395+-12], %r2072;
$L__BB0_384:
	add.s32 	%r2445, %r393, %r462;
	bar.sync 	0;
	setp.gt.s32 	%p284, %r382, 5;
	@%p284 bra 	$L__BB0_372;
$L__BB0_385:
	setp.ge.s32 	%p285, %r1, %r462;
	@%p285 bra 	$L__BB0_397;
	add.s32 	%r2073, %r462, -1;
	and.b32  	%r398, %r462, 7;
	setp.lt.u32 	%p286, %r2073, 7;
	mov.u32 	%r2451, %r1;
	@%p286 bra 	$L__BB0_389;
	and.b32  	%r399, %r462, -8;
	mov.b32 	%r2450, 0;
	mov.u32 	%r2076, _ZZ3GPUPViPiS1_S0_iiiiiiiiiiiiiiiiiE5table;
	shl.b32 	%r2079, %r462, 2;
	mul.wide.s32 	%rd594, %r467, 4;
	mov.u32 	%r2451, %r1;
$L__BB0_388:
	.pragma "nounroll";
	shl.b32 	%r2075, %r2451, 2;
	add.s32 	%r2077, %r2076, %r2075;
	ld.shared.u32 	%r2078, [%r2077];
	mul.wide.s32 	%rd592, %r2452, 4;
	add.s64 	%rd593, %rd2, %rd592;
	st.volatile.global.u32 	[%rd593], %r2078;
	add.s32 	%r2080, %r2077, %r2079;
	ld.shared.u32 	%r2081, [%r2080];
	add.s64 	%rd595, %rd593, %rd594;
	st.volatile.global.u32 	[%rd595], %r2081;
	add.s32 	%r2082, %r2080, %r2079;
	ld.shared.u32 	%r2083, [%r2082];
	add.s64 	%rd596, %rd595, %rd594;
	st.volatile.global.u32 	[%rd596], %r2083;
	add.s32 	%r2084, %r2082, %r2079;
	ld.shared.u32 	%r2085, [%r2084];
	add.s64 	%rd597, %rd596, %rd594;
	st.volatile.global.u32 	[%rd597], %r2085;
	add.s32 	%r2086, %r2084, %r2079;
	ld.shared.u32 	%r2087, [%r2086];
	add.s64 	%rd598, %rd597, %rd594;
	st.volatile.global.u32 	[%rd598], %r2087;
	add.s32 	%r2088, %r2086, %r2079;
	ld.shared.u32 	%r2089, [%r2088];
	add.s64 	%rd599, %rd598, %rd594;
	st.volatile.global.u32 	[%rd599], %r2089;
	add.s32 	%r2090, %r2088, %r2079;
	ld.shared.u32 	%r2091, [%r2090];
	add.s64 	%rd600, %rd599, %rd594;
	st.volatile.global.u32 	[%rd600], %r2091;
	add.s32 	%r2092, %r2090, %r2079;
	ld.shared.u32 	%r2093, [%r2092];
	add.s64 	%rd601, %rd600, %rd594;
	st.volatile.global.u32 	[%rd601], %r2093;
	shl.b32 	%r2094, %r467, 3;
	add.s32 	%r2452, %r2094, %r2452;
	shl.b32 	%r2095, %r462, 3;
	add.s32 	%r2451, %r2095, %r2451;
	add.s32 	%r2450, %r2450, 8;
	setp.ne.s32 	%p287, %r2450, %r399;
	@%p287 bra 	$L__BB0_388;
$L__BB0_389:
	setp.eq.s32 	%p288, %r398, 0;
	@%p288 bra 	$L__BB0_397;
	and.b32  	%r408, %r462, 3;
	setp.lt.u32 	%p289, %r398, 4;
	@%p289 bra 	$L__BB0_392;
	shl.b32 	%r2096, %r2451, 2;
	mov.u32 	%r2097, _ZZ3GPUPViPiS1_S0_iiiiiiiiiiiiiiiiiE5table;
	add.s32 	%r2098, %r2097, %r2096;
	ld.shared.u32 	%r2099, [%r2098];
	mul.wide.s32 	%rd602, %r2452, 4;
	add.s64 	%rd603, %rd2, %rd602;
	st.volatile.global.u32 	[%rd603], %r2099;
	shl.b32 	%r2100, %r462, 2;
	add.s32 	%r2101, %r2098, %r2100;
	ld.shared.u32 	%r2102, [%r2101];
	mul.wide.s32 	%rd604, %r467, 4;
	add.s64 	%rd605, %rd603, %rd604;
	st.volatile.global.u32 	[%rd605], %r2102;
	add.s32 	%r2103, %r2101, %r2100;
	ld.shared.u32 	%r2104, [%r2103];
	add.s64 	%rd606, %rd605, %rd604;
	st.volatile.global.u32 	[%rd606], %r2104;
	add.s32 	%r2105, %r2103, %r2100;
	ld.shared.u32 	%r2106, [%r2105];
	add.s64 	%rd607, %rd606, %rd604;
	st.volatile.global.u32 	[%rd607], %r2106;
	shl.b32 	%r2107, %r467, 2;
	add.s32 	%r2452, %r2107, %r2452;
	add.s32 	%r2451, %r2100, %r2451;
$L__BB0_392:
	setp.eq.s32 	%p290, %r408, 0;
	@%p290 bra 	$L__BB0_397;
	setp.eq.s32 	%p291, %r408, 1;
	@%p291 bra 	$L__BB0_395;
	shl.b32 	%r2108, %r2451, 2;
	mov.u32 	%r2109, _ZZ3GPUPViPiS1_S0_iiiiiiiiiiiiiiiiiE5table;
	add.s32 	%r2110, %r2109, %r2108;
	ld.shared.u32 	%r2111, [%r2110];
	mul.wide.s32 	%rd608, %r2452, 4;
	add.s64 	%rd609, %rd2, %rd608;
	st.volatile.global.u32 	[%rd609], %r2111;
	shl.b32 	%r2112, %r462, 2;
	add.s32 	%r2113, %r2110, %r2112;
	ld.shared.u32 	%r2114, [%r2113];
	mul.wide.s32 	%rd610, %r467, 4;
	add.s64 	%rd611, %rd609, %rd610;
	st.volatile.global.u32 	[%rd611], %r2114;
	shl.b32 	%r2115, %r467, 1;
	add.s32 	%r2452, %r2452, %r2115;
	shl.b32 	%r2116, %r462, 1;
	add.s32 	%r2451, %r2451, %r2116;
$L__BB0_395:
	and.b32  	%r2117, %r462, 1;
	setp.eq.b32 	%p292, %r2117, 1;
	not.pred 	%p293, %p292;
	@%p293 bra 	$L__BB0_397;
	shl.b32 	%r2118, %r2451, 2;
	mov.u32 	%r2119, _ZZ3GPUPViPiS1_S0_iiiiiiiiiiiiiiiiiE5table;
	add.s32 	%r2120, %r2119, %r2118;
	ld.shared.u32 	%r2121, [%r2120];
	mul.wide.s32 	%rd612, %r2452, 4;
	add.s64 	%rd613, %rd2, %rd612;
	st.volatile.global.u32 	[%rd613], %r2121;
$L__BB0_397:
	setp.ne.s32 	%p294, %r1, 0;
	bar.sync 	0;
	ld.global.u32 	%r2462, [row];
	setp.ne.s32 	%p295, %r460, %r2462;
	or.pred  	%p296, %p294, %p295;
	@%p296 bra 	$L__BB0_413;
	setp.lt.s32 	%p297, %r462, 1;
	mov.u64 	%rd614, $str$5;
	cvta.global.u64 	%rd615, %rd614;
	{ // callseq 317, 0
	.param .b64 param0;
	st.param.b64 	[param0], %rd615;
	.param .b64 param1;
	st.param.b64 	[param1], 0;
	.param .b32 retval0;
	call.uni (retval0), 
	vprintf, 
	(
	param0, 
	param1
	);
	ld.param.b32 	%r2123, [retval0];
	} // callseq 317
	@%p297 bra 	$L__BB0_412;
	add.s32 	%r418, %r462, -1;
	and.b32  	%r419, %r462, 7;
	add.s32 	%r420, %r419, -1;
	and.b32  	%r421, %r462, 3;
	and.b32  	%r422, %r462, 2147483640;
	and.b32  	%r423, %r462, 1;
	mov.b32 	%r2457, 0;
	mov.u64 	%rd628, $str$4;
	mov.u64 	%rd625, $str$3;
	add.u64 	%rd627, %SP, 32;
$L__BB0_400:
	setp.lt.u32 	%p298, %r418, 7;
	mul.lo.s32 	%r425, %r2457, %r462;
	mov.b32 	%r2460, 0;
	@%p298 bra 	$L__BB0_403;
	mov.b32 	%r2458, 0;
$L__BB0_402:
	.pragma "nounroll";
	add.s32 	%r2128, %r2458, %r425;
	shl.b32 	%r2129, %r2128, 2;
	mov.u32 	%r2130, _ZZ3GPUPViPiS1_S0_iiiiiiiiiiiiiiiiiE5table;
	add.s32 	%r2131, %r2130, %r2129;
	ld.shared.u32 	%r2132, [%r2131];
	st.local.u32 	[%rd4], %r2132;
	cvta.global.u64 	%rd617, %rd625;
	{ // callseq 318, 0
	.param .b64 param0;
	st.param.b64 	[param0], %rd617;
	.param .b64 param1;
	st.param.b64 	[param1], %rd627;
	.param .b32 retval0;
	call.uni (retval0), 
	vprintf, 
	(
	param0, 
	param1
	);
	ld.param.b32 	%r2133, [retval0];
	} // callseq 318
	ld.shared.u32 	%r2135, [%r2131+4];
	st.local.u32 	[%rd4], %r2135;
	{ // callseq 319, 0
	.param .b64 param0;
	st.param.b64 	[param0], %rd617;
	.param .b64 param1;
	st.param.b64 	[param1], %rd627;
	.param .b32 retval0;
	call.uni (retval0), 
	vprintf, 
	(
	param0, 
	param1
	);
	ld.param.b32 	%r2136, [retval0];
	} // callseq 319
	ld.shared.u32 	%r2138, [%r2131+8];
	st.local.u32 	[%rd4], %r2138;
	{ // callseq 320, 0
	.param .b64 param0;
	st.param.b64 	[param0], %rd617;
	.param .b64 param1;
	st.param.b64 	[param1], %rd627;
	.param .b32 retval0;
	call.uni (retval0), 
	vprintf, 
	(
	param0, 
	param1
	);
	ld.param.b32 	%r2139, [retval0];
	} // callseq 320
	ld.shared.u32 	%r2141, [%r2131+12];
	st.local.u32 	[%rd4], %r2141;
	{ // callseq 321, 0
	.param .b64 param0;
	st.param.b64 	[param0], %rd617;
	.param .b64 param1;
	st.param.b64 	[param1], %rd627;
	.param .b32 retval0;
	call.uni (retval0), 
	vprintf, 
	(
	param0, 
	param1
	);
	ld.param.b32 	%r2142, [retval0];
	} // callseq 321
	ld.shared.u32 	%r2144, [%r2131+16];
	st.local.u32 	[%rd4], %r2144;
	{ // callseq 322, 0
	.param .b64 param0;
	st.param.b64 	[param0], %rd617;
	.param .b64 param1;
	st.param.b64 	[param1], %rd627;
	.param .b32 retval0;
	call.uni (retval0), 
	vprintf, 
	(
	param0, 
	param1
	);
	ld.param.b32 	%r2145, [retval0];
	} // callseq 322
	ld.shared.u32 	%r2147, [%r2131+20];
	st.local.u32 	[%rd4], %r2147;
	{ // callseq 323, 0
	.param .b64 param0;
	st.param.b64 	[param0], %rd617;
	.param .b64 param1;
	st.param.b64 	[param1], %rd627;
	.param .b32 retval0;
	call.uni (retval0), 
	vprintf, 
	(
	param0, 
	param1
	);
	ld.param.b32 	%r2148, [retval0];
	} // callseq 323
	ld.shared.u32 	%r2150, [%r2131+24];
	st.local.u32 	[%rd4], %r2150;
	{ // callseq 324, 0
	.param .b64 param0;
	st.param.b64 	[param0], %rd617;
	.param .b64 param1;
	st.param.b64 	[param1], %rd627;
	.param .b32 retval0;
	call.uni (retval0), 
	vprintf, 
	(
	param0, 
	param1
	);
	ld.param.b32 	%r2151, [retval0];
	} // callseq 324
	ld.shared.u32 	%r2153, [%r2131+28];
	st.local.u32 	[%rd4], %r2153;
	{ // callseq 325, 0
	.param .b64 param0;
	st.param.b64 	[param0], %rd617;
	.param .b64 param1;
	st.param.b64 	[param1], %rd627;
	.param .b32 retval0;
	call.uni (retval0), 
	vprintf, 
	(
	param0, 
	param1
	);
	ld.param.b32 	%r2154, [retval0];
	} // callseq 325
	add.s32 	%r2458, %r2458, 8;
	setp.ne.s32 	%p299, %r2458, %r422;
	mov.u32 	%r2460, %r422;
	@%p299 bra 	$L__BB0_402;
$L__BB0_403:
	setp.eq.s32 	%p300, %r419, 0;
	@%p300 bra 	$L__BB0_411;
	setp.lt.u32 	%p301, %r420, 3;
	@%p301 bra 	$L__BB0_406;
	add.s32 	%r2156, %r2460, %r425;
	shl.b32 	%r2157, %r2156, 2;
	mov.u32 	%r2158, _ZZ3GPUPViPiS1_S0_iiiiiiiiiiiiiiiiiE5table;
	add.s32 	%r2159, %r2158, %r2157;
	ld.shared.u32 	%r2160, [%r2159];
	st.local.u32 	[%rd4], %r2160;
	cvta.global.u64 	%rd620, %rd625;
	{ // callseq 326, 0
	.param .b64 param0;
	st.param.b64 	[param0], %rd620;
	.param .b64 param1;
	st.param.b64 	[param1], %rd627;
	.param .b32 retval0;
	call.uni (retval0), 
	vprintf, 
	(
	param0, 
	param1
	);
	ld.param.b32 	%r2161, [retval0];
	} // callseq 326
	ld.shared.u32 	%r2163, [%r2159+4];
	st.local.u32 	[%rd4], %r2163;
	{ // callseq 327, 0
	.param .b64 param0;
	st.param.b64 	[param0], %rd620;
	.param .b64 param1;
	st.param.b64 	[param1], %rd627;
	.param .b32 retval0;
	call.uni (retval0), 
	vprintf, 
	(
	param0, 
	param1
	);
	ld.param.b32 	%r2164, [retval0];
	} // callseq 327
	ld.shared.u32 	%r2166, [%r2159+8];
	st.local.u32 	[%rd4], %r2166;
	{ // callseq 328, 0
	.param .b64 param0;
	st.param.b64 	[param0], %rd620;
	.param .b64 param1;
	st.param.b64 	[param1], %rd627;
	.param .b32 retval0;
	call.uni (retval0), 
	vprintf, 
	(
	param0, 
	param1
	);
	ld.param.b32 	%r2167, [retval0];
	} // callseq 328
	ld.shared.u32 	%r2169, [%r2159+12];
	st.local.u32 	[%rd4], %r2169;
	{ // callseq 329, 0
	.param .b64 param0;
	st.param.b64 	[param0], %rd620;
	.param .b64 param1;
	st.param.b64 	[param1], %rd627;
	.param .b32 retval0;
	call.uni (retval0), 
	vprintf, 
	(
	param0, 
	param1
	);
	ld.param.b32 	%r2170, [retval0];
	} // callseq 329
	add.s32 	%r2460, %r2460, 4;
$L__BB0_406:
	setp.eq.s32 	%p302, %r421, 0;
	@%p302 bra 	$L__BB0_411;
	setp.eq.s32 	%p303, %r421, 1;
	@%p303 bra 	$L__BB0_409;
	add.s32 	%r2172, %r2460, %r425;
	shl.b32 	%r2173, %r2172, 2;
	mov.u32 	%r2174, _ZZ3GPUPViPiS1_S0_iiiiiiiiiiiiiiiiiE5table;
	add.s32 	%r2175, %r2174, %r2173;
	ld.shared.u32 	%r2176, [%r2175];
	st.local.u32 	[%rd4], %r2176;
	cvta.global.u64 	%rd623, %rd625;
	{ // callseq 330, 0
	.param .b64 param0;
	st.param.b64 	[param0], %rd623;
	.param .b64 param1;
	st.param.b64 	[param1], %rd627;
	.param .b32 retval0;
	call.uni (retval0), 
	vprintf, 
	(
	param0, 
	param1
	);
	ld.param.b32 	%r2177, [retval0];
	} // callseq 330
	ld.shared.u32 	%r2179, [%r2175+4];
	st.local.u32 	[%rd4], %r2179;
	{ // callseq 331, 0
	.param .b64 param0;
	st.param.b64 	[param0], %rd623;
	.param .b64 param1;
	st.param.b64 	[param1], %rd627;
	.param .b32 retval0;
	call.uni (retval0), 
	vprintf, 
	(
	param0, 
	param1
	);
	ld.param.b32 	%r2180, [retval0];
	} // callseq 331
	add.s32 	%r2460, %r2460, 2;
$L__BB0_409:
	setp.eq.s32 	%p304, %r423, 0;
	@%p304 bra 	$L__BB0_411;
	add.s32 	%r2182, %r2460, %r425;
	shl.b32 	%r2183, %r2182, 2;
	mov.u32 	%r2184, _ZZ3GPUPViPiS1_S0_iiiiiiiiiiiiiiiiiE5table;
	add.s32 	%r2185, %r2184, %r2183;
	ld.shared.u32 	%r2186, [%r2185];
	st.local.u32 	[%rd4], %r2186;
	cvta.global.u64 	%rd626, %rd625;
	{ // callseq 332, 0
	.param .b64 param0;
	st.param.b64 	[param0], %rd626;
	.param .b64 param1;
	st.param.b64 	[param1], %rd627;
	.param .b32 retval0;
	call.uni (retval0), 
	vprintf, 
	(
	param0, 
	param1
	);
	ld.param.b32 	%r2187, [retval0];
	} // callseq 332
$L__BB0_411:
	cvta.global.u64 	%rd629, %rd628;
	{ // callseq 333, 0
	.param .b64 param0;
	st.param.b64 	[param0], %rd629;
	.param .b64 param1;
	st.param.b64 	[param1], 0;
	.param .b32 retval0;
	call.uni (retval0), 
	vprintf, 
	(
	param0, 
	param1
	);
	ld.param.b32 	%r2189, [retval0];
	} // callseq 333
	add.s32 	%r2457, %r2457, 1;
	setp.ne.s32 	%p305, %r2457, %r462;
	@%p305 bra 	$L__BB0_400;
$L__BB0_412:
	mov.u64 	%rd630, $str$4;
	cvta.global.u64 	%rd631, %rd630;
	{ // callseq 334, 0
	.param .b64 param0;
	st.param.b64 	[param0], %rd631;
	.param .b64 param1;
	st.param.b64 	[param1], 0;
	.param .b32 retval0;
	call.uni (retval0), 
	vprintf, 
	(
	param0, 
	param1
	);
	ld.param.b32 	%r2191, [retval0];
	} // callseq 334
	ld.global.u32 	%r2462, [row];
$L__BB0_413:
	setp.ne.s32 	%p306, %r1, 0;
	setp.ne.s32 	%p307, %r460, %r2462;
	or.pred  	%p308, %p306, %p307;
	@%p308 bra 	$L__BB0_438;
	st.local.v2.u32 	[%rd4], {%r460, %r2416};
	st.local.u32 	[%rd4+8], %r326;
	mov.u64 	%rd632, $str$6;
	cvta.global.u64 	%rd633, %rd632;
	add.u64 	%rd634, %SP, 32;
	{ // callseq 335, 0
	.param .b64 param0;
	st.param.b64 	[param0], %rd633;
	.param .b64 param1;
	st.param.b64 	[param1], %rd634;
	.param .b32 retval0;
	call.uni (retval0), 
	vprintf, 
	(
	param0, 
	param1
	);
	ld.param.b32 	%r2193, [retval0];
	} // callseq 335
	setp.lt.s32 	%p309, %r468, 1;
	@%p309 bra 	$L__BB0_437;
	setp.lt.s32 	%p310, %r467, 1;
	@%p310 bra 	$L__BB0_431;
	add.s32 	%r436, %r467, -1;
	and.b32  	%r437, %r467, 15;
	add.s32 	%r438, %r437, -1;
	and.b32  	%r439, %r467, 7;
	add.s32 	%r440, %r439, -1;
	and.b32  	%r441, %r467, 2147483632;
	and.b32  	%r442, %r467, 3;
	neg.s32 	%r443, %r441;
	add.s64 	%rd20, %rd2, 32;
	mov.b32 	%r2463, 0;
	mov.u64 	%rd678, $str$4;
	mov.u64 	%rd665, $str$3;
$L__BB0_417:
	setp.lt.u32 	%p315, %r436, 15;
	mul.lo.s32 	%r445, %r2463, %r467;
	mov.b32 	%r2466, 0;
	@%p315 bra 	$L__BB0_420;
	mul.wide.u32 	%rd639, %r445, 4;
	add.s64 	%rd682, %rd20, %rd639;
	mov.u32 	%r2464, %r443;
$L__BB0_419:
	.pragma "nounroll";
	ld.volatile.global.u32 	%r2210, [%rd682+-32];
	st.local.u32 	[%rd4], %r2210;
	cvta.global.u64 	%rd641, %rd665;
	{ // callseq 341, 0
	.param .b64 param0;
	st.param.b64 	[param0], %rd641;
	.param .b64 param1;
	st.param.b64 	[param1], %rd634;
	.param .b32 retval0;
	call.uni (retval0), 
	vprintf, 
	(
	param0, 
	param1
	);
	ld.param.b32 	%r2211, [retval0];
	} // callseq 341
	ld.volatile.global.u32 	%r2213, [%rd682+-28];
	st.local.u32 	[%rd4], %r2213;
	{ // callseq 342, 0
	.param .b64 param0;
	st.param.b64 	[param0], %rd641;
	.param .b64 param1;
	st.param.b64 	[param1], %rd634;
	.param .b32 retval0;
	call.uni (retval0), 
	vprintf, 
	(
	param0, 
	param1
	);
	ld.param.b32 	%r2214, [retval0];
	} // callseq 342
	ld.volatile.global.u32 	%r2216, [%rd682+-24];
	st.local.u32 	[%rd4], %r2216;
	{ // callseq 343, 0
	.param .b64 param0;
	st.param.b64 	[param0], %rd641;
	.param .b64 param1;
	st.param.b64 	[param1], %rd634;
	.param .b32 retval0;
	call.uni (retval0), 
	vprintf, 
	(
	param0, 
	param1
	);
	ld.param.b32 	%r2217, [retval0];
	} // callseq 343
	ld.volatile.global.u32 	%r2219, [%rd682+-20];
	st.local.u32 	[%rd4], %r2219;
	{ // callseq 344, 0
	.param .b64 param0;
	st.param.b64 	[param0], %rd641;
	.param .b64 param1;
	st.param.b64 	[param1], %rd634;
	.param .b32 retval0;
	call.uni (retval0), 
	vprintf, 
	(
	param0, 
	param1
	);
	ld.param.b32 	%r2220, [retval0];
	} // callseq 344
	ld.volatile.global.u32 	%r2222, [%rd682+-16];
	st.local.u32 	[%rd4], %r2222;
	{ // callseq 345, 0
	.param .b64 param0;
	st.param.b64 	[param0], %rd641;
	.param .b64 param1;
	st.param.b64 	[param1], %rd634;
	.param .b32 retval0;
	call.uni (retval0), 
	vprintf, 
	(
	param0, 
	param1
	);
	ld.param.b32 	%r2223, [retval0];
	} // callseq 345
	ld.volatile.global.u32 	%r2225, [%rd682+-12];
	st.local.u32 	[%rd4], %r2225;
	{ // callseq 346, 0
	.param .b64 param0;
	st.param.b64 	[param0], %rd641;
	.param .b64 param1;
	st.param.b64 	[param1], %rd634;
	.param .b32 retval0;
	call.uni (retval0), 
	vprintf, 
	(
	param0, 
	param1
	);
	ld.param.b32 	%r2226, [retval0];
	} // callseq 346
	ld.volatile.global.u32 	%r2228, [%rd682+-8];
	st.local.u32 	[%rd4], %r2228;
	{ // callseq 347, 0
	.param .b64 param0;
	st.param.b64 	[param0], %rd641;
	.param .b64 param1;
	st.param.b64 	[param1], %rd634;
	.param .b32 retval0;
	call.uni (retval0), 
	vprintf, 
	(
	param0, 
	param1
	);
	ld.param.b32 	%r2229, [retval0];
	} // callseq 347
	ld.volatile.global.u32 	%r2231, [%rd682+-4];
	st.local.u32 	[%rd4], %r2231;
	{ // callseq 348, 0
	.param .b64 param0;
	st.param.b64 	[param0], %rd641;
	.param .b64 param1;
	st.param.b64 	[param1], %rd634;
	.param .b32 retval0;
	call.uni (retval0), 
	vprintf, 
	(
	param0, 
	param1
	);
	ld.param.b32 	%r2232, [retval0];
	} // callseq 348
	ld.volatile.global.u32 	%r2234, [%rd682];
	st.local.u32 	[%rd4], %r2234;
	{ // callseq 349, 0
	.param .b64 param0;
	st.param.b64 	[param0], %rd641;
	.param .b64 param1;
	st.param.b64 	[param1], %rd634;
	.param .b32 retval0;
	call.uni (retval0), 
	vprintf, 
	(
	param0, 
	param1
	);
	ld.param.b32 	%r2235, [retval0];
	} // callseq 349
	ld.volatile.global.u32 	%r2237, [%rd682+4];
	st.local.u32 	[%rd4], %r2237;
	{ // callseq 350, 0
	.param .b64 param0;
	st.param.b64 	[param0], %rd641;
	.param .b64 param1;
	st.param.b64 	[param1], %rd634;
	.param .b32 retval0;
	call.uni (retval0), 
	vprintf, 
	(
	param0, 
	param1
	);
	ld.param.b32 	%r2238, [retval0];
	} // callseq 350
	ld.volatile.global.u32 	%r2240, [%rd682+8];
	st.local.u32 	[%rd4], %r2240;
	{ // callseq 351, 0
	.param .b64 param0;
	st.param.b64 	[param0], %rd641;
	.param .b64 param1;
	st.param.b64 	[param1], %rd634;
	.param .b32 retval0;
	call.uni (retval0), 
	vprintf, 
	(
	param0, 
	param1
	);
	ld.param.b32 	%r2241, [retval0];
	} // callseq 351
	ld.volatile.global.u32 	%r2243, [%rd682+12];
	st.local.u32 	[%rd4], %r2243;
	{ // callseq 352, 0
	.param .b64 param0;
	st.param.b64 	[param0], %rd641;
	.param .b64 param1;
	st.param.b64 	[param1], %rd634;
	.param .b32 retval0;
	call.uni (retval0), 
	vprintf, 
	(
	param0, 
	param1
	);
	ld.param.b32 	%r2244, [retval0];
	} // callseq 352
	ld.volatile.global.u32 	%r2246, [%rd682+16];
	st.local.u32 	[%rd4], %r2246;
	{ // callseq 353, 0
	.param .b64 param0;
	st.param.b64 	[param0], %rd641;
	.param .b64 param1;
	st.param.b64 	[param1], %rd634;
	.param .b32 retval0;
	call.uni (retval0), 
	vprintf, 
	(
	param0, 
	param1
	);
	ld.param.b32 	%r2247, [retval0];
	} // callseq 353
	ld.volatile.global.u32 	%r2249, [%rd682+20];
	st.local.u32 	[%rd4], %r2249;
	{ // callseq 354, 0
	.param .b64 param0;
	st.param.b64 	[param0], %rd641;
	.param .b64 param1;
	st.param.b64 	[param1], %rd634;
	.param .b32 retval0;
	call.uni (retval0), 
	vprintf, 
	(
	param0, 
	param1
	);
	ld.param.b32 	%r2250, [retval0];
	} // callseq 354
	ld.volatile.global.u32 	%r2252, [%rd682+24];
	st.local.u32 	[%rd4], %r2252;
	{ // callseq 355, 0
	.param .b64 param0;
	st.param.b64 	[param0], %rd641;
	.param .b64 param1;
	st.param.b64 	[param1], %rd634;
	.param .b32 retval0;
	call.uni (retval0), 
	vprintf, 
	(
	param0, 
	param1
	);
	ld.param.b32 	%r2253, [retval0];
	} // callseq 355
	ld.volatile.global.u32 	%r2255, [%rd682+28];
	st.local.u32 	[%rd4], %r2255;
	{ // callseq 356, 0
	.param .b64 param0;
	st.param.b64 	[param0], %rd641;
	.param .b64 param1;
	st.param.b64 	[param1], %rd634;
	.param .b32 retval0;
	call.uni (retval0), 
	vprintf, 
	(
	param0, 
	param1
	);
	ld.param.b32 	%r2256, [retval0];
	} // callseq 356
	add.s32 	%r2464, %r2464, 16;
	add.s64 	%rd682, %rd682, 64;
	setp.eq.s32 	%p316, %r2464, 0;
	mov.u32 	%r2466, %r441;
	@%p316 bra 	$L__BB0_420;
	bra.uni 	$L__BB0_419;
$L__BB0_420:
	setp.eq.s32 	%p317, %r437, 0;
	@%p317 bra 	$L__BB0_430;
	setp.lt.u32 	%p318, %r438, 7;
	@%p318 bra 	$L__BB0_423;
	add.s32 	%r2258, %r2466, %r445;
	mul.wide.u32 	%rd643, %r2258, 4;
	add.s64 	%rd644, %rd2, %rd643;
	ld.volatile.global.u32 	%r2259, [%rd644];
	st.local.u32 	[%rd4], %r2259;
	cvta.global.u64 	%rd646, %rd665;
	{ // callseq 357, 0
	.param .b64 param0;
	st.param.b64 	[param0], %rd646;
	.param .b64 param1;
	st.param.b64 	[param1], %rd634;
	.param .b32 retval0;
	call.uni (retval0), 
	vprintf, 
	(
	param0, 
	param1
	);
	ld.param.b32 	%r2260, [retval0];
	} // callseq 357
	cvt.u64.u32 	%rd648, %r445;
	cvt.u64.u32 	%rd649, %r2466;
	add.s64 	%rd650, %rd649, %rd648;
	shl.b64 	%rd651, %rd650, 2;
	add.s64 	%rd652, %rd2, %rd651;
	ld.volatile.global.u32 	%r2262, [%rd652+4];
	st.local.u32 	[%rd4], %r2262;
	{ // callseq 358, 0
	.param .b64 param0;
	st.param.b64 	[param0], %rd646;
	.param .b64 param1;
	st.param.b64 	[param1], %rd634;
	.param .b32 retval0;
	call.uni (retval0), 
	vprintf, 
	(
	param0, 
	param1
	);
	ld.param.b32 	%r2263, [retval0];
	} // callseq 358
	ld.volatile.global.u32 	%r2265, [%rd652+8];
	st.local.u32 	[%rd4], %r2265;
	{ // callseq 359, 0
	.param .b64 param0;
	st.param.b64 	[param0], %rd646;
	.param .b64 param1;
	st.param.b64 	[param1], %rd634;
	.param .b32 retval0;
	call.uni (retval0), 
	vprintf, 
	(
	param0, 
	param1
	);
	ld.param.b32 	%r2266, [retval0];
	} // callseq 359
	ld.volatile.global.u32 	%r2268, [%rd652+12];
	st.local.u32 	[%rd4], %r2268;
	{ // callseq 360, 0
	.param .b64 param0;
	st.param.b64 	[param0], %rd646;
	.param .b64 param1;
	st.param.b64 	[param1], %rd634;
	.param .b32 retval0;
	call.uni (retval0), 
	vprintf, 
	(
	param0, 
	param1
	);
	ld.param.b32 	%r2269, [retval0];
	} // callseq 360
	ld.volatile.global.u32 	%r2271, [%rd652+16];
	st.local.u32 	[%rd4], %r2271;
	{ // callseq 361, 0
	.param .b64 param0;
	st.param.b64 	[param0], %rd646;
	.param .b64 param1;
	st.param.b64 	[param1], %rd634;
	.param .b32 retval0;
	call.uni (retval0), 
	vprintf, 
	(
	param0, 
	param1
	);
	ld.param.b32 	%r2272, [retval0];
	} // callseq 361
	ld.volatile.global.u32 	%r2274, [%rd652+20];
	st.local.u32 	[%rd4], %r2274;
	{ // callseq 362, 0
	.param .b64 param0;
	st.param.b64 	[param0], %rd646;
	.param .b64 param1;
	st.param.b64 	[param1], %rd634;
	.param .b32 retval0;
	call.uni (retval0), 
	vprintf, 
	(
	param0, 
	param1
	);
	ld.param.b32 	%r2275, [retval0];
	} // callseq 362
	ld.volatile.global.u32 	%r2277, [%rd652+24];
	st.local.u32 	[%rd4], %r2277;
	{ // callseq 363, 0
	.param .b64 param0;
	st.param.b64 	[param0], %rd646;
	.param .b64 param1;
	st.param.b64 	[param1], %rd634;
	.param .b32 retval0;
	call.uni (retval0), 
	vprintf, 
	(
	param0, 
	param1
	);
	ld.param.b32 	%r2278, [retval0];
	} // callseq 363
	ld.volatile.global.u32 	%r2280, [%rd652+28];
	st.local.u32 	[%rd4], %r2280;
	{ // callseq 364, 0
	.param .b64 param0;
	st.param.b64 	[param0], %rd646;
	.param .b64 param1;
	st.param.b64 	[param1], %rd634;
	.param .b32 retval0;
	call.uni (retval0), 
	vprintf, 
	(
	param0, 
	param1
	);
	ld.param.b32 	%r2281, [retval0];
	} // callseq 364
	add.s32 	%r2466, %r2466, 8;
$L__BB0_423:
	setp.eq.s32 	%p319, %r439, 0;
	@%p319 bra 	$L__BB0_430;
	setp.lt.u32 	%p320, %r440, 3;
	@%p320 bra 	$L__BB0_426;
	add.s32 	%r2283, %r2466, %r445;
	mul.wide.u32 	%rd653, %r2283, 4;
	add.s64 	%rd654, %rd2, %rd653;
	ld.volatile.global.u32 	%r2284, [%rd654];
	st.local.u32 	[%rd4], %r2284;
	cvta.global.u64 	%rd656, %rd665;
	{ // callseq 365, 0
	.param .b64 param0;
	st.param.b64 	[param0], %rd656;
	.param .b64 param1;
	st.param.b64 	[param1], %rd634;
	.param .b32 retval0;
	call.uni (retval0), 
	vprintf, 
	(
	param0, 
	param1
	);
	ld.param.b32 	%r2285, [retval0];
	} // callseq 365
	cvt.u64.u32 	%rd658, %r445;
	cvt.u64.u32 	%rd659, %r2466;
	add.s64 	%rd660, %rd659, %rd658;
	shl.b64 	%rd661, %rd660, 2;
	add.s64 	%rd662, %rd2, %rd661;
	ld.volatile.global.u32 	%r2287, [%rd662+4];
	st.local.u32 	[%rd4], %r2287;
	{ // callseq 366, 0
	.param .b64 param0;
	st.param.b64 	[param0], %rd656;
	.param .b64 param1;
	st.param.b64 	[param1], %rd634;
	.param .b32 retval0;
	call.uni (retval0), 
	vprintf, 
	(
	param0, 
	param1
	);
	ld.param.b32 	%r2288, [retval0];
	} // callseq 366
	ld.volatile.global.u32 	%r2290, [%rd662+8];
	st.local.u32 	[%rd4], %r2290;
	{ // callseq 367, 0
	.param .b64 param0;
	st.param.b64 	[param0], %rd656;
	.param .b64 param1;
	st.param.b64 	[param1], %rd634;
	.param .b32 retval0;
	call.uni (retval0), 
	vprintf, 
	(
	param0, 
	param1
	);
	ld.param.b32 	%r2291, [retval0];
	} // callseq 367
	ld.volatile.global.u32 	%r2293, [%rd662+12];
	st.local.u32 	[%rd4], %r2293;
	{ // callseq 368, 0
	.param .b64 param0;
	st.param.b64 	[param0], %rd656;
	.param .b64 param1;
	st.param.b64 	[param1], %rd634;
	.param .b32 retval0;
	call.uni (retval0), 
	vprintf, 
	(
	param0, 
	param1
	);
	ld.param.b32 	%r2294, [retval0];
	} // callseq 368
	add.s32 	%r2466, %r2466, 4;
$L__BB0_426:
	setp.eq.s32 	%p321, %r442, 0;
	@%p321 bra 	$L__BB0_430;
	setp.eq.s32 	%p322, %r442, 1;
	add.s32 	%r2296, %r2466, %r445;
	mul.wide.u32 	%rd663, %r2296, 4;
	add.s64 	%rd664, %rd2, %rd663;
	ld.volatile.global.u32 	%r2297, [%rd664];
	st.local.u32 	[%rd4], %r2297;
	cvta.global.u64 	%rd666, %rd665;
	{ // callseq 369, 0
	.param .b64 param0;
	st.param.b64 	[param0], %rd666;
	.param .b64 param1;
	st.param.b64 	[param1], %rd634;
	.param .b32 retval0;
	call.uni (retval0), 
	vprintf, 
	(
	param0, 
	param1
	);
	ld.param.b32 	%r2298, [retval0];
	} // callseq 369
	@%p322 bra 	$L__BB0_430;
	setp.eq.s32 	%p323, %r442, 2;
	cvt.u64.u32 	%rd668, %r445;
	cvt.u64.u32 	%rd669, %r2466;
	add.s64 	%rd670, %rd669, %rd668;
	shl.b64 	%rd671, %rd670, 2;
	add.s64 	%rd24, %rd2, %rd671;
	ld.volatile.global.u32 	%r2300, [%rd24+4];
	st.local.u32 	[%rd4], %r2300;
	cvta.global.u64 	%rd673, %rd665;
	{ // callseq 370, 0
	.param .b64 param0;
	st.param.b64 	[param0], %rd673;
	.param .b64 param1;
	st.param.b64 	[param1], %rd634;
	.param .b32 retval0;
	call.uni (retval0), 
	vprintf, 
	(
	param0, 
	param1
	);
	ld.param.b32 	%r2301, [retval0];
	} // callseq 370
	@%p323 bra 	$L__BB0_430;
	ld.volatile.global.u32 	%r2303, [%rd24+8];
	st.local.u32 	[%rd4], %r2303;
	cvta.global.u64 	%rd676, %rd665;
	{ // callseq 371, 0
	.param .b64 param0;
	st.param.b64 	[param0], %rd676;
	.param .b64 param1;
	st.param.b64 	[param1], %rd634;
	.param .b32 retval0;
	call.uni (retval0), 
	vprintf, 
	(
	param0, 
	param1
	);
	ld.param.b32 	%r2304, [retval0];
	} // callseq 371
$L__BB0_430:
	cvta.global.u64 	%rd679, %rd678;
	{ // callseq 372, 0
	.param .b64 param0;
	st.param.b64 	[param0], %rd679;
	.param .b64 param1;
	st.param.b64 	[param1], 0;
	.param .b32 retval0;
	call.uni (retval0), 
	vprintf, 
	(
	param0, 
	param1
	);
	ld.param.b32 	%r2306, [retval0];
	} // callseq 372
	add.s32 	%r2463, %r2463, 1;
	setp.eq.s32 	%p324, %r2463, %r468;
	@%p324 bra 	$L__BB0_437;
	bra.uni 	$L__BB0_417;
$L__BB0_431:
	add.s32 	%r2195, %r468, -1;
	and.b32  	%r454, %r468, 3;
	setp.lt.u32 	%p311, %r2195, 3;
	@%p311 bra 	$L__BB0_434;
	and.b32  	%r455, %r468, 2147483644;
	mov.b32 	%r2468, 0;
	mov.u64 	%rd635, $str$4;
$L__BB0_433:
	cvta.global.u64 	%rd636, %rd635;
	{ // callseq 336, 0
	.param .b64 param0;
	st.param.b64 	[param0], %rd636;
	.param .b64 param1;
	st.param.b64 	[param1], 0;
	.param .b32 retval0;
	call.uni (retval0), 
	vprintf, 
	(
	param0, 
	param1
	);
	ld.param.b32 	%r2197, [retval0];
	} // callseq 336
	{ // callseq 337, 0
	.param .b64 param0;
	st.param.b64 	[param0], %rd636;
	.param .b64 param1;
	st.param.b64 	[param1], 0;
	.param .b32 retval0;
	call.uni (retval0), 
	vprintf, 
	(
	param0, 
	param1
	);
	ld.param.b32 	%r2199, [retval0];
	} // callseq 337
	{ // callseq 338, 0
	.param .b64 param0;
	st.param.b64 	[param0], %rd636;
	.param .b64 param1;
	st.param.b64 	[param1], 0;
	.param .b32 retval0;
	call.uni (retval0), 
	vprintf, 
	(
	param0, 
	param1
	);
	ld.param.b32 	%r2201, [retval0];
	} // callseq 338
	{ // callseq 339, 0
	.param .b64 param0;
	st.param.b64 	[param0], %rd636;
	.param .b64 param1;
	st.param.b64 	[param1], 0;
	.param .b32 retval0;
	call.uni (retval0), 
	vprintf, 
	(
	param0, 
	param1
	);
	ld.param.b32 	%r2203, [retval0];
	} // callseq 339
	add.s32 	%r2468, %r2468, 4;
	setp.ne.s32 	%p312, %r2468, %r455;
	@%p312 bra 	$L__BB0_433;
$L__BB0_434:
	setp.eq.s32 	%p313, %r454, 0;
	@%p313 bra 	$L__BB0_437;
	mov.b32 	%r2469, 0;
	mov.u64 	%rd637, $str$4;
$L__BB0_436:
	.pragma "nounroll";
	cvta.global.u64 	%rd638, %rd637;
	{ // callseq 340, 0
	.param .b64 param0;
	st.param.b64 	[param0], %rd638;
	.param .b64 param1;
	st.param.b64 	[param1], 0;
	.param .b32 retval0;
	call.uni (retval0), 
	vprintf, 
	(
	param0, 
	param1
	);
	ld.param.b32 	%r2206, [retval0];
	} // callseq 340
	add.s32 	%r2469, %r2469, 1;
	setp.ne.s32 	%p314, %r2469, %r454;
	@%p314 bra 	$L__BB0_436;
$L__BB0_437:
	mov.u64 	%rd680, $str$4;
	cvta.global.u64 	%rd681, %rd680;
	{ // callseq 373, 0
	.param .b64 param0;
	st.param.b64 	[param0], %rd681;
	.param .b64 param1;
	st.param.b64 	[param1], 0;
	.param .b32 retval0;
	call.uni (retval0), 
	vprintf, 
	(
	param0, 
	param1
	);
	ld.param.b32 	%r2308, [retval0];
	} // callseq 373
$L__BB0_438:
	setp.ne.s32 	%p325, %r1, 0;
	@%p325 bra 	$L__BB0_440;
	ld.volatile.global.u32 	%r2310, [%rd5+4];
	add.s32 	%r2311, %r2310, 1;
	st.volatile.global.u32 	[%rd5+4], %r2311;
$L__BB0_440:
	bar.sync 	0;
	ret;

}


// ===== COMPILED SASS (sm_100) =====

	.target	sm_100

	.elftype	@"ET_EXEC"


//--------------------- .note.nv.tkinfo           --------------------------
	.section	.note.nv.tkinfo,"",@"SHT_NOTE"
	.sectionflags	@"SHF_NOTE_NV_TKINFO"
	.tkinfo
        /*0018*/ 	.word	0x00000002
        /*0030*/ 	.string	""
        /*0030*/ 	.string	"ptxas"
        /*0030*/ 	.string	"Cuda compilation tools, release 13.0, V13.0.88"
        /*0030*/ 	.string	"Build cuda_13.0.r13.0/compiler.36424714_0"
        /*0030*/ 	.string	"-arch sm_100 -m 64 "



//--------------------- .note.nv.cuinfo           --------------------------
	.section	.note.nv.cuinfo,"",@"SHT_NOTE"
	.sectionflags	@"SHF_NOTE_NV_CUINFO"
        /*0018*/ 	.short	0x0002
        /*001a*/ 	.short	0x0064
        /*001c*/ 	.short	0x0082
	.zero		2


//--------------------- .nv.info                  --------------------------
	.section	.nv.info,"",@"SHT_CUDA_INFO"
	.align	4


	//----- nvinfo : EIATTR_REGCOUNT
	.align		4
        /*0000*/ 	.byte	0x04, 0x2f
        /*0002*/ 	.short	(.L_11 - .L_10)
	.align		4
.L_10:
        /*0004*/ 	.word	index@(_Z3GPUPViPiS1_S0_iiiiiiiiiiiiiiiii)
        /*0008*/ 	.word	0x00000028


	//----- nvinfo : EIATTR_FRAME_SIZE
	.align		4
.L_11:
        /*000c*/ 	.byte	0x04, 0x11
        /*000e*/ 	.short	(.L_13 - .L_12)
	.align		4
.L_12:
        /*0010*/ 	.word	index@(_Z3GPUPViPiS1_S0_iiiiiiiiiiiiiiiii)
        /*0014*/ 	.word	0x00000030


	//----- nvinfo : EIATTR_MIN_STACK_SIZE
	.align		4
.L_13:
        /*0018*/ 	.byte	0x04, 0x12
        /*001a*/ 	.short	(.L_15 - .L_14)
	.align		4
.L_14:
        /*001c*/ 	.word	index@(_Z3GPUPViPiS1_S0_iiiiiiiiiiiiiiiii)
        /*0020*/ 	.word	0x00000030
.L_15:


//--------------------- .nv.compat                --------------------------
	.section	.nv.compat,"",@"SHT_CUDA_COMPAT_INFO"
	.align	4
        /*0000*/ 	.byte	0x02, 0x09, 0x00, 0x00, 0x02, 0x02, 0x01, 0x00, 0x02, 0x05, 0x05, 0x00, 0x03, 0x07, 0x01, 0x01
        /*0010*/ 	.byte	0x02, 0x03, 0x00, 0x00, 0x02, 0x06, 0x01, 0x00, 0x04, 0x0b, 0x08, 0x00, 0x09, 0x00, 0x00, 0x00
        /*0020*/ 	.byte	0x00, 0x00, 0x00, 0x00


//--------------------- .nv.info._Z3GPUPViPiS1_S0_iiiiiiiiiiiiiiiii --------------------------
	.section	.nv.info._Z3GPUPViPiS1_S0_iiiiiiiiiiiiiiiii,"",@"SHT_CUDA_INFO"
	.sectionflags	@""
	.align	4


	//----- nvinfo : EIATTR_CUDA_API_VERSION
	.align		4
        /*0000*/ 	.byte	0x04, 0x37
        /*0002*/ 	.short	(.L_17 - .L_16)
.L_16:
        /*0004*/ 	.word	0x00000082


	//----- nvinfo : EIATTR_KPARAM_INFO
	.align		4
.L_17:
        /*0008*/ 	.byte	0x04, 0x17
        /*000a*/ 	.short	(.L_19 - .L_18)
.L_18:
        /*000c*/ 	.word	0x00000000
        /*0010*/ 	.short	0x0014
        /*0012*/ 	.short	0x0060
        /*0014*/ 	.byte	0x00, 0xf0, 0x11, 0x00


	//----- nvinfo : EIATTR_KPARAM_INFO
	.align		4
.L_19:
        /*0018*/ 	.byte	0x04, 0x17
        /*001a*/ 	.short	(.L_21 - .L_20)
.L_20:
        /*001c*/ 	.word	0x00000000
        /*0020*/ 	.short	0x0013
        /*0022*/ 	.short	0x005c
        /*0024*/ 	.byte	0x00, 0xf0, 0x11, 0x00


	//----- nvinfo : EIATTR_KPARAM_INFO
	.align		4
.L_21:
        /*0028*/ 	.byte	0x04, 0x17
        /*002a*/ 	.short	(.L_23 - .L_22)
.L_22:
        /*002c*/ 	.word	0x00000000
        /*0030*/ 	.short	0x0012
        /*0032*/ 	.short	0x0058
        /*0034*/ 	.byte	0x00, 0xf0, 0x11, 0x00


	//----- nvinfo : EIATTR_KPARAM_INFO
	.align		4
.L_23:
        /*0038*/ 	.byte	0x04, 0x17
        /*003a*/ 	.short	(.L_25 - .L_24)
.L_24:
        /*003c*/ 	.word	0x00000000
        /*0040*/ 	.short	0x0011
        /*0042*/ 	.short	0x0054
        /*0044*/ 	.byte	0x00, 0xf0, 0x11, 0x00


	//----- nvinfo : EIATTR_KPARAM_INFO
	.align		4
.L_25:
        /*0048*/ 	.byte	0x04, 0x17
        /*004a*/ 	.short	(.L_27 - .L_26)
.L_26:
        /*004c*/ 	.word	0x00000000
        /*0050*/ 	.short	0x0010
        /*0052*/ 	.short	0x0050
        /*0054*/ 	.byte	0x00, 0xf0, 0x11, 0x00


	//----- nvinfo : EIATTR_KPARAM_INFO
	.align		4
.L_27:
        /*0058*/ 	.byte	0x04, 0x17
        /*005a*/ 	.short	(.L_29 - .L_28)
.L_28:
        /*005c*/ 	.word	0x00000000
        /*0060*/ 	.short	0x000f
        /*0062*/ 	.short	0x004c
        /*0064*/ 	.byte	0x00, 0xf0, 0x11, 0x00


	//----- nvinfo : EIATTR_KPARAM_INFO
	.align		4
.L_29:
        /*0068*/ 	.byte	0x04, 0x17
        /*006a*/ 	.short	(.L_31 - .L_30)
.L_30:
        /*006c*/ 	.word	0x00000000
        /*0070*/ 	.short	0x000e
        /*0072*/ 	.short	0x0048
        /*0074*/ 	.byte	0x00, 0xf0, 0x11, 0x00


	//----- nvinfo : EIATTR_KPARAM_INFO
	.align		4
.L_31:
        /*0078*/ 	.byte	0x04, 0x17
        /*007a*/ 	.short	(.L_33 - .L_32)
.L_32:
        /*007c*/ 	.word	0x00000000
        /*0080*/ 	.short	0x000d
        /*0082*/ 	.short	0x0044
        /*0084*/ 	.byte	0x00, 0xf0, 0x11, 0x00


	//----- nvinfo : EIATTR_KPARAM_INFO
	.align		4
.L_33:
        /*0088*/ 	.byte	0x04, 0x17
        /*008a*/ 	.short	(.L_35 - .L_34)
.L_34:
        /*008c*/ 	.word	0x00000000
        /*0090*/ 	.short	0x000c
        /*0092*/ 	.short	0x0040
        /*0094*/ 	.byte	0x00, 0xf0, 0x11, 0x00


	//----- nvinfo : EIATTR_KPARAM_INFO
	.align		4
.L_35:
        /*0098*/ 	.byte	0x04, 0x17
        /*009a*/ 	.short	(.L_37 - .L_36)
.L_36:
        /*009c*/ 	.word	0x00000000
        /*00a0*/ 	.short	0x000b
        /*00a2*/ 	.short	0x003c
        /*00a4*/ 	.byte	0x00, 0xf0, 0x11, 0x00


	//----- nvinfo : EIATTR_KPARAM_INFO
	.align		4
.L_37:
        /*00a8*/ 	.byte	0x04, 0x17
        /*00aa*/ 	.short	(.L_39 - .L_38)
.L_38:
        /*00ac*/ 	.word	0x00000000
        /*00b0*/ 	.short	0x000a
        /*00b2*/ 	.short	0x0038
        /*00b4*/ 	.byte	0x00, 0xf0, 0x11, 0x00


	//----- nvinfo : EIATTR_KPARAM_INFO
	.align		4
.L_39:
        /*00b8*/ 	.byte	0x04, 0x17
        /*00ba*/ 	.short	(.L_41 - .L_40)
.L_40:
        /*00bc*/ 	.word	0x00000000
        /*00c0*/ 	.short	0x0009
        /*00c2*/ 	.short	0x0034
        /*00c4*/ 	.byte	0x00, 0xf0, 0x11, 0x00


	//----- nvinfo : EIATTR_KPARAM_INFO
	.align		4
.L_41:
        /*00c8*/ 	.byte	0x04, 0x17
        /*00ca*/ 	.short	(.L_43 - .L_42)
.L_42:
        /*00cc*/ 	.word	0x00000000
        /*00d0*/ 	.short	0x0008
        /*00d2*/ 	.short	0x0030
        /*00d4*/ 	.byte	0x00, 0xf0, 0x11, 0x00


	//----- nvinfo : EIATTR_KPARAM_INFO
	.align		4
.L_43:
        /*00d8*/ 	.byte	0x04, 0x17
        /*00da*/ 	.short	(.L_45 - .L_44)
.L_44:
        /*00dc*/ 	.word	0x00000000
        /*00e0*/ 	.short	0x0007
        /*00e2*/ 	.short	0x002c
        /*00e4*/ 	.byte	0x00, 0xf0, 0x11, 0x00


	//----- nvinfo : EIATTR_KPARAM_INFO
	.align		4
.L_45:
        /*00e8*/ 	.byte	0x04, 0x17
        /*00ea*/ 	.short	(.L_47 - .L_46)
.L_46:
        /*00ec*/ 	.word	0x00000000
        /*00f0*/ 	.short	0x0006
        /*00f2*/ 	.short	0x0028
        /*00f4*/ 	.byte	0x00, 0xf0, 0x11, 0x00


	//----- nvinfo : EIATTR_KPARAM_INFO
	.align		4
.L_47:
        /*00f8*/ 	.byte	0x04, 0x17
        /*00fa*/ 	.short	(.L_49 - .L_48)
.L_48:
        /*00fc*/ 	.word	0x00000000
        /*0100*/ 	.short	0x0005
        /*0102*/ 	.short	0x0024
        /*0104*/ 	.byte	0x00, 0xf0, 0x11, 0x00


	//----- nvinfo : EIATTR_KPARAM_INFO
	.align		4
.L_49:
        /*0108*/ 	.byte	0x04, 0x17
        /*010a*/ 	.short	(.L_51 - .L_50)
.L_50:
        /*010c*/ 	.word	0x00000000
        /*0110*/ 	.short	0x0004
        /*0112*/ 	.short	0x0020
        /*0114*/ 	.byte	0x00, 0xf0, 0x11, 0x00


	//----- nvinfo : EIATTR_KPARAM_INFO
	.align		4
.L_51:
        /*0118*/ 	.byte	0x04, 0x17
        /*011a*/ 	.short	(.L_53 - .L_52)
.L_52:
        /*011c*/ 	.word	0x00000000
        /*0120*/ 	.short	0x0003
        /*0122*/ 	.short	0x0018
        /*0124*/ 	.byte	0x00, 0xf5, 0x21, 0x00


	//----- nvinfo : EIATTR_KPARAM_INFO
	.align		4
.L_53:
        /*0128*/ 	.byte	0x04, 0x17
        /*012a*/ 	.short	(.L_55 - .L_54)
.L_54:
        /*012c*/ 	.word	0x00000000
        /*0130*/ 	.short	0x0002
        /*0132*/ 	.short	0x0010
        /*0134*/ 	.byte	0x00, 0xf5, 0x21, 0x00


	//----- nvinfo : EIATTR_KPARAM_INFO
	.align		4
.L_55:
        /*0138*/ 	.byte	0x04, 0x17
        /*013a*/ 	.short	(.L_57 - .L_56)
.L_56:
        /*013c*/ 	.word	0x00000000
        /*0140*/ 	.short	0x0001
        /*0142*/ 	.short	0x0008
        /*0144*/ 	.byte	0x00, 0xf5, 0x21, 0x00


	//----- nvinfo : EIATTR_KPARAM_INFO
	.align		4
.L_57:
        /*0148*/ 	.byte	0x04, 0x17
        /*014a*/ 	.short	(.L_59 - .L_58)
.L_58:
        /*014c*/ 	.word	0x00000000
        /*0150*/ 	.short	0x0000
        /*0152*/ 	.short	0x0000
        /*0154*/ 	.byte	0x00, 0xf5, 0x21, 0x00


	//----- nvinfo : EIATTR_SPARSE_MMA_MASK
	.align		4
.L_59:
        /*0158*/ 	.byte	0x03, 0x50
        /*015a*/ 	.short	0x0000


	//----- nvinfo : EIATTR_MAXREG_COUNT
	.align		4
        /*015c*/ 	.byte	0x03, 0x1b
        /*015e*/ 	.short	0x00ff


	//----- nvinfo : EIATTR_NUM_BARRIERS
	.align		4
        /*0160*/ 	.byte	0x02, 0x4c
        /*0162*/ 	.byte	0x01
	.zero		1


	//----- nvinfo : EIATTR_EXTERNS
	.align		4
        /*0164*/ 	.byte	0x04, 0x0f
        /*0166*/ 	.short	(.L_61 - .L_60)


	//   ....[0]....
	.align		4
.L_60:
        /*0168*/ 	.word	index@(vprintf)


	//----- nvinfo : EIATTR_MERCURY_ISA_VERSION
	.align		4
.L_61:
        /*016c*/ 	.byte	0x03, 0x5f
        /*016e*/ 	.short	0x0101


	//----- nvinfo : EIATTR_VRC_CTA_INIT_COUNT
	.align		4
        /*0170*/ 	.byte	0x02, 0x4a
	.zero		1
	.zero		1


	//----- nvinfo : EIATTR_SYSCALL_OFFSETS
	.align		4
        /*0174*/ 	.byte	0x04, 0x46
        /*0176*/ 	.short	(.L_63 - .L_62)


	//   ....[0]....
.L_62:
        /*0178*/ 	.word	0x00000260


	//   ....[1]....
        /*017c*/ 	.word	0x000003c0


	//   ....[2]....
        /*0180*/ 	.word	0x00000570


	//   ....[3]....
        /*0184*/ 	.word	0x000007e0


	//   ....[4]....
        /*0188*/ 	.word	0x00000880


	//   ....[5]....
        /*018c*/ 	.word	0x00000920


	//   ....[6]....
        /*0190*/ 	.word	0x000009c0


	//   ....[7]....
        /*0194*/ 	.word	0x00000a60


	//   ....[8]....
        /*0198*/ 	.word	0x00000b00


	//   ....[9]....
        /*019c*/ 	.word	0x00000ba0


	//   ....[10]....
        /*01a0*/ 	.word	0x00000c40


	//   ....[11]....
        /*01a4*/ 	.word	0x00000ce0


	//   ....[12]....
        /*01a8*/ 	.word	0x00000d80


	//   ....[13]....
        /*01ac*/ 	.word	0x00000e20


	//   ....[14]....
        /*01b0*/ 	.word	0x00000ec0


	//   ....[15]....
        /*01b4*/ 	.word	0x00000f60


	//   ....[16]....
        /*01b8*/ 	.word	0x00001000


	//   ....[17]....
        /*01bc*/ 	.word	0x000010a0


	//   ....[18]....
        /*01c0*/ 	.word	0x00001140


	//   ....[19]....
        /*01c4*/ 	.word	0x000012b0


	//   ....[20]....
        /*01c8*/ 	.word	0x000013a0


	//   ....[21]....
        /*01cc*/ 	.word	0x00001440


	//   ....[22]....
        /*01d0*/ 	.word	0x000014e0


	//   ....[23]....
        /*01d4*/ 	.word	0x00001580


	//   ....[24]....
        /*01d8*/ 	.word	0x00001620


	//   ....[25]....
        /*01dc*/ 	.word	0x000016c0


	//   ....[26]....
        /*01e0*/ 	.word	0x00001760


	//   ....[27]....
        /*01e4*/ 	.word	0x00001890


	//   ....[28]....
        /*01e8*/ 	.word	0x00001980


	//   ....[29]....
        /*01ec*/ 	.word	0x00001a20


	//   ....[30]....
        /*01f0*/ 	.word	0x00001ac0


	//   ....[31]....
        /*01f4*/ 	.word	0x00001bf0


	//   ....[32]....
        /*01f8*/ 	.word	0x00001d20


	//   ....[33]....
        /*01fc*/ 	.word	0x00001de0


	//   ....[34]....
        /*0200*/ 	.word	0x00001e60


	//   ....[35]....
        /*0204*/ 	.word	0x00001fe0


	//   ....[36]....
        /*0208*/ 	.word	0x00002050


	//   ....[37]....
        /*020c*/ 	.word	0x000020c0


	//   ....[38]....
        /*0210*/ 	.word	0x00002130


	//   ....[39]....
        /*0214*/ 	.word	0x00002240


	//   ....[40]....
        /*0218*/ 	.word	0x000022f0


	//   ....[41]....
        /*021c*/ 	.word	0x000031b0


	//   ....[42]....
        /*0220*/ 	.word	0x00003250


	//   ....[43]....
        /*0224*/ 	.word	0x000032f0


	//   ....[44]....
        /*0228*/ 	.word	0x00003390


	//   ....[45]....
        /*022c*/ 	.word	0x00003430


	//   ....[46]....
        /*0230*/ 	.word	0x000034d0


	//   ....[47]....
        /*0234*/ 	.word	0x00003570


	//   ....[48]....
        /*0238*/ 	.word	0x00003610


	//   ....[49]....
        /*023c*/ 	.word	0x000037a0


	//   ....[50]....
        /*0240*/ 	.word	0x00003840


	//   ....[51]....
        /*0244*/ 	.word	0x000038e0


	//   ....[52]....
        /*0248*/ 	.word	0x00003980


	//   ....[53]....
        /*024c*/ 	.word	0x00003ad0


	//   ....[54]....
        /*0250*/ 	.word	0x00003b70


	//   ....[55]....
        /*0254*/ 	.word	0x00003ca0


	//   ....[56]....
        /*0258*/ 	.word	0x00003d20


	//   ....[57]....
        /*025c*/ 	.word	0x00003eb0


	//   ....[58]....
        /*0260*/ 	.word	0x00003f20


	//   ....[59]....
        /*0264*/ 	.word	0x00003f90


	//   ....[60]....
        /*0268*/ 	.word	0x00004000


	//   ....[61]....
        /*026c*/ 	.word	0x00004110


	//   ....[62]....
        /*0270*/ 	.word	0x000041c0


	//   ....[63]....
        /*0274*/ 	.word	0x00004c70


	//   ....[64]....
        /*0278*/ 	.word	0x00004e90


	//   ....[65]....
        /*027c*/ 	.word	0x00004f30


	//   ....[66]....
        /*0280*/ 	.word	0x00004fd0


	//   ....[67]....
        /*0284*/ 	.word	0x00005070


	//   ....[68]....
        /*0288*/ 	.word	0x00005110


	//   ....[69]....
        /*028c*/ 	.word	0x000051b0


	//   ....[70]....
        /*0290*/ 	.word	0x00005250


	//   ....[71]....
        /*0294*/ 	.word	0x000052f0


	//   ....[72]....
        /*0298*/ 	.word	0x00005480


	//   ....[73]....
        /*029c*/ 	.word	0x00005520


	//   ....[74]....
        /*02a0*/ 	.word	0x000055c0


	//   ....[75]....
        /*02a4*/ 	.word	0x00005660


	//   ....[76]....
        /*02a8*/ 	.word	0x000057b0


	//   ....[77]....
        /*02ac*/ 	.word	0x00005850


	//   ....[78]....
        /*02b0*/ 	.word	0x00005980


	//   ....[79]....
        /*02b4*/ 	.word	0x00005a00


	//   ....[80]....
        /*02b8*/ 	.word	0x00005b90


	//   ....[81]....
        /*02bc*/ 	.word	0x00005c00


	//   ....[82]....
        /*02c0*/ 	.word	0x00005c70


	//   ....[83]....
        /*02c4*/ 	.word	0x00005ce0


	//   ....[84]....
        /*02c8*/ 	.word	0x00005df0


	//   ....[85]....
        /*02cc*/ 	.word	0x00005ea0


	//   ....[86]....
        /*02d0*/ 	.word	0x000067e0


	//   ....[87]....
        /*02d4*/ 	.word	0x00006a50


	//   ....[88]....
        /*02d8*/ 	.word	0x00006af0


	//   ....[89]....
        /*02dc*/ 	.word	0x00006b90


	//   ....[90]....
        /*02e0*/ 	.word	0x00006c30


	//   ....[91]....
        /*02e4*/ 	.word	0x00006cd0


	//   ....[92]....
        /*02e8*/ 	.word	0x00006d70


	//   ....[93]....
        /*02ec*/ 	.word	0x00006e10


	//   ....[94]....
        /*02f0*/ 	.word	0x00006eb0


	//   ....[95]....
        /*02f4*/ 	.word	0x00006f50


	//   ....[96]....
        /*02f8*/ 	.word	0x00006ff0


	//   ....[97]....
        /*02fc*/ 	.word	0x00007090


	//   ....[98]....
        /*0300*/ 	.word	0x00007130


	//   ....[99]....
        /*0304*/ 	.word	0x000071d0


	//   ....[100]....
        /*0308*/ 	.word	0x00007270


	//   ....[101]....
        /*030c*/ 	.word	0x00007310


	//   ....[102]....
        /*0310*/ 	.word	0x000073b0


	//   ....[103]....
        /*0314*/ 	.word	0x00007520


	//   ....[104]....
        /*0318*/ 	.word	0x00007610


	//   ....[105]....
        /*031c*/ 	.word	0x000076b0


	//   ....[106]....
        /*0320*/ 	.word	0x00007750


	//   ....[107]....
        /*0324*/ 	.word	0x000077f0


	//   ....[108]....
        /*0328*/ 	.word	0x00007890


	//   ....[109]....
        /*032c*/ 	.word	0x00007930


	//   ....[110]....
        /*0330*/ 	.word	0x000079d0


	//   ....[111]....
        /*0334*/ 	.word	0x00007b00


	//   ....[112]....
        /*0338*/ 	.word	0x00007bf0


	//   ....[113]....
        /*033c*/ 	.word	0x00007c90


	//   ....[114]....
        /*0340*/ 	.word	0x00007d30


	//   ....[115]....
        /*0344*/ 	.word	0x00007e60


	//   ....[116]....
        /*0348*/ 	.word	0x00007f90


	//   ....[117]....
        /*034c*/ 	.word	0x00008050


	//   ....[118]....
        /*0350*/ 	.word	0x000080d0


	//   ....[119]....
        /*0354*/ 	.word	0x00008250


	//   ....[120]....
        /*0358*/ 	.word	0x000082c0


	//   ....[121]....
        /*035c*/ 	.word	0x00008330


	//   ....[122]....
        /*0360*/ 	.word	0x000083a0


	//   ....[123]....
        /*0364*/ 	.word	0x000084b0


	//   ....[124]....
        /*0368*/ 	.word	0x00008560


	//   ....[125]....
        /*036c*/ 	.word	0x00008920


	//   ....[126]....
        /*0370*/ 	.word	0x00008a90


	//   ....[127]....
        /*0374*/ 	.word	0x00008c10


	//   ....[128]....
        /*0378*/ 	.word	0x00008e40


	//   ....[129]....
        /*037c*/ 	.word	0x00008ee0


	//   ....[130]....
        /*0380*/ 	.word	0x00008f80


	//   ....[131]....
        /*0384*/ 	.word	0x00009020


	//   ....[132]....
        /*0388*/ 	.word	0x000090c0


	//   ....[133]....
        /*038c*/ 	.word	0x00009160


	//   ....[134]....
        /*0390*/ 	.word	0x00009200


	//   ....[135]....
        /*0394*/ 	.word	0x000092a0


	//   ....[136]....
        /*0398*/ 	.word	0x00009340


	//   ....[137]....
        /*039c*/ 	.word	0x000093e0


	//   ....[138]....
        /*03a0*/ 	.word	0x00009480


	//   ....[139]....
        /*03a4*/ 	.word	0x00009520


	//   ....[140]....
        /*03a8*/ 	.word	0x000095c0


	//   ....[141]....
        /*03ac*/ 	.word	0x00009660


	//   ....[142]....
        /*03b0*/ 	.word	0x00009700


	//   ....[143]....
        /*03b4*/ 	.word	0x000097a0


	//   ....[144]....
        /*03b8*/ 	.word	0x00009970


	//   ....[145]....
        /*03bc*/ 	.word	0x00009a60


	//   ....[146]....
        /*03c0*/ 	.word	0x00009b00


	//   ....[147]....
        /*03c4*/ 	.word	0x00009ba0


	//   ....[148]....
        /*03c8*/ 	.word	0x00009c40


	//   ....[149]....
        /*03cc*/ 	.word	0x00009ce0


	//   ....[150]....
        /*03d0*/ 	.word	0x00009d80


	//   ....[151]....
        /*03d4*/ 	.word	0x00009e20


	//   ....[152]....
        /*03d8*/ 	.word	0x00009fb0


	//   ....[153]....
        /*03dc*/ 	.word	0x0000a0a0


	//   ....[154]....
        /*03e0*/ 	.word	0x0000a140


	//   ....[155]....
        /*03e4*/ 	.word	0x0000a1e0


	//   ....[156]....
        /*03e8*/ 	.word	0x0000a360


	//   ....[157]....
        /*03ec*/ 	.word	0x0000a4a0


	//   ....[158]....
        /*03f0*/ 	.word	0x0000a560


	//   ....[159]....
        /*03f4*/ 	.word	0x0000a5e0


	//   ....[160]....
        /*03f8*/ 	.word	0x0000a730


	//   ....[161]....
        /*03fc*/ 	.word	0x0000a7b0


	//   ....[162]....
        /*0400*/ 	.word	0x0000a820


	//   ....[163]....
        /*0404*/ 	.word	0x0000a890


	//   ....[164]....
        /*0408*/ 	.word	0x0000a990


	//   ....[165]....
        /*040c*/ 	.word	0x0000aa50


	//   ....[166]....
        /*0410*/ 	.word	0x0000aae0


	//   ....[167]....
        /*0414*/ 	.word	0x0000ab60


	//   ....[168]....
        /*0418*/ 	.word	0x0000bbb0


	//   ....[169]....
        /*041c*/ 	.word	0x0000bc50


	//   ....[170]....
        /*0420*/ 	.word	0x0000bcf0


	//   ....[171]....
        /*0424*/ 	.word	0x0000bd90


	//   ....[172]....
        /*0428*/ 	.word	0x0000be30


	//   ....[173]....
        /*042c*/ 	.word	0x0000bed0


	//   ....[174]....
        /*0430*/ 	.word	0x0000bf70


	//   ....[175]....
        /*0434*/ 	.word	0x0000c010


	//   ....[176]....
        /*0438*/ 	.word	0x0000c200


	//   ....[177]....
        /*043c*/ 	.word	0x0000c2a0


	//   ....[178]....
        /*0440*/ 	.word	0x0000c340


	//   ....[179]....
        /*0444*/ 	.word	0x0000c3e0


	//   ....[180]....
        /*0448*/ 	.word	0x0000c590


	//   ....[181]....
        /*044c*/ 	.word	0x0000c630


	//   ....[182]....
        /*0450*/ 	.word	0x0000c7b0


	//   ....[183]....
        /*0454*/ 	.word	0x0000c830


	//   ....[184]....
        /*0458*/ 	.word	0x0000c990


	//   ....[185]....
        /*045c*/ 	.word	0x0000ca10


	//   ....[186]....
        /*0460*/ 	.word	0x0000ca80


	//   ....[187]....
        /*0464*/ 	.word	0x0000caf0


	//   ....[188]....
        /*0468*/ 	.word	0x0000cc00


	//   ....[189]....
        /*046c*/ 	.word	0x0000ccc0


	//   ....[190]....
        /*0470*/ 	.word	0x0000cd50


	//   ....[191]....
        /*0474*/ 	.word	0x0000cdd0


	//   ....[192]....
        /*0478*/ 	.word	0x0000dfe0


	//   ....[193]....
        /*047c*/ 	.word	0x0000e1f0


	//   ....[194]....
        /*0480*/ 	.word	0x0000e290


	//   ....[195]....
        /*0484*/ 	.word	0x0000e330


	//   ....[196]....
        /*0488*/ 	.word	0x0000e3d0


	//   ....[197]....
        /*048c*/ 	.word	0x0000e470


	//   ....[198]....
        /*0490*/ 	.word	0x0000e510


	//   ....[199]....
        /*0494*/ 	.word	0x0000e5b0


	//   ....[200]....
        /*0498*/ 	.word	0x0000e650


	//   ....[201]....
        /*049c*/ 	.word	0x0000e840


	//   ....[202]....
        /*04a0*/ 	.word	0x0000e8e0


	//   ....[203]....
        /*04a4*/ 	.word	0x0000e980


	//   ....[204]....
        /*04a8*/ 	.word	0x0000ea20


	//   ....[205]....
        /*04ac*/ 	.word	0x0000ebd0


	//   ....[206]....
        /*04b0*/ 	.word	0x0000ec70


	//   ....[207]....
        /*04b4*/ 	.word	0x0000edf0


	//   ....[208]....
        /*04b8*/ 	.word	0x0000ee70


	//   ....[209]....
        /*04bc*/ 	.word	0x0000efd0


	//   ....[210]....
        /*04c0*/ 	.word	0x0000f050


	//   ....[211]....
        /*04c4*/ 	.word	0x0000f0c0


	//   ....[212]....
        /*04c8*/ 	.word	0x0000f130


	//   ....[213]....
        /*04cc*/ 	.word	0x0000f240


	//   ....[214]....
        /*04d0*/ 	.word	0x0000f2f0


	//   ....[215]....
        /*04d4*/ 	.word	0x0000f380


	//   ....[216]....
        /*04d8*/ 	.word	0x0000f400


	//   ....[217]....
        /*04dc*/ 	.word	0x0000f5a0


	//   ....[218]....
        /*04e0*/ 	.word	0x0000f7d0


	//   ....[219]....
        /*04e4*/ 	.word	0x0000f870


	//   ....[220]....
        /*04e8*/ 	.word	0x0000f910


	//   ....[221]....
        /*04ec*/ 	.word	0x0000f9b0


	//   ....[222]....
        /*04f0*/ 	.word	0x0000fa50


	//   ....[223]....
        /*04f4*/ 	.word	0x0000faf0


	//   ....[224]....
        /*04f8*/ 	.word	0x0000fb90


	//   ....[225]....
        /*04fc*/ 	.word	0x0000fc30


	//   ....[226]....
        /*0500*/ 	.word	0x0000fcd0


	//   ....[227]....
        /*0504*/ 	.word	0x0000fd70


	//   ....[228]....
        /*0508*/ 	.word	0x0000fe10


	//   ....[229]....
        /*050c*/ 	.word	0x0000feb0


	//   ....[230]....
        /*0510*/ 	.word	0x0000ff50


	//   ....[231]....
        /*0514*/ 	.word	0x0000fff0


	//   ....[232]....
        /*0518*/ 	.word	0x00010090


	//   ....[233]....
        /*051c*/ 	.word	0x00010130


	//   ....[234]....
        /*0520*/ 	.word	0x00010300


	//   ....[235]....
        /*0524*/ 	.word	0x000103f0


	//   ....[236]....
        /*0528*/ 	.word	0x00010490


	//   ....[237]....
        /*052c*/ 	.word	0x00010530


	//   ....[238]....
        /*0530*/ 	.word	0x000105d0


	//   ....[239]....
        /*0534*/ 	.word	0x00010670


	//   ....[240]....
        /*0538*/ 	.word	0x00010710


	//   ....[241]....
        /*053c*/ 	.word	0x000107b0


	//   ....[242]....
        /*0540*/ 	.word	0x00010940


	//   ....[243]....
        /*0544*/ 	.word	0x00010a30


	//   ....[244]....
        /*0548*/ 	.word	0x00010ad0


	//   ....[245]....
        /*054c*/ 	.word	0x00010b70


	//   ....[246]....
        /*0550*/ 	.word	0x00010cf0


	//   ....[247]....
        /*0554*/ 	.word	0x00010e30


	//   ....[248]....
        /*0558*/ 	.word	0x00010ef0


	//   ....[249]....
        /*055c*/ 	.word	0x00010f70


	//   ....[250]....
        /*0560*/ 	.word	0x000110c0


	//   ....[251]....
        /*0564*/ 	.word	0x00011140


	//   ....[252]....
        /*0568*/ 	.word	0x000111b0


	//   ....[253]....
        /*056c*/ 	.word	0x00011220


	//   ....[254]....
        /*0570*/ 	.word	0x00011320


	//   ....[255]....
        /*0574*/ 	.word	0x000113e0


	//   ....[0]....
        /*0578*/ 	.word	0x00011470


	//   ....[1]....
        /*057c*/ 	.word	0x000114f0


	//   ....[2]....
        /*0580*/ 	.word	0x00011750


	//   ....[3]....
        /*0584*/ 	.word	0x000118c0


	//   ....[4]....
        /*0588*/ 	.word	0x00011a30


	//   ....[5]....
        /*058c*/ 	.word	0x00011ca0


	//   ....[6]....
        /*0590*/ 	.word	0x00011d40


	//   ....[7]....
        /*0594*/ 	.word	0x00011de0


	//   ....[8]....
        /*0598*/ 	.word	0x00011e80


	//   ....[9]....
        /*059c*/ 	.word	0x00011f20


	//   ....[10]....
        /*05a0*/ 	.word	0x00011fc0


	//   ....[11]....
        /*05a4*/ 	.word	0x00012060


	//   ....[12]....
        /*05a8*/ 	.word	0x00012100


	//   ....[13]....
        /*05ac*/ 	.word	0x000121a0


	//   ....[14]....
        /*05b0*/ 	.word	0x00012240


	//   ....[15]....
        /*05b4*/ 	.word	0x000122e0


	//   ....[16]....
        /*05b8*/ 	.word	0x00012380


	//   ....[17]....
        /*05bc*/ 	.word	0x00012420


	//   ....[18]....
        /*05c0*/ 	.word	0x000124c0


	//   ....[19]....
        /*05c4*/ 	.word	0x00012560


	//   ....[20]....
        /*05c8*/ 	.word	0x00012600


	//   ....[21]....
        /*05cc*/ 	.word	0x00012770


	//   ....[22]....
        /*05d0*/ 	.word	0x00012860


	//   ....[23]....
        /*05d4*/ 	.word	0x00012900


	//   ....[24]....
        /*05d8*/ 	.word	0x000129a0


	//   ....[25]....
        /*05dc*/ 	.word	0x00012a40


	//   ....[26]....
        /*05e0*/ 	.word	0x00012ae0


	//   ....[27]....
        /*05e4*/ 	.word	0x00012b80


	//   ....[28]....
        /*05e8*/ 	.word	0x00012c20


	//   ....[29]....
        /*05ec*/ 	.word	0x00012d50


	//   ....[30]....
        /*05f0*/ 	.word	0x00012e40


	//   ....[31]....
        /*05f4*/ 	.word	0x00012ee0


	//   ....[32]....
        /*05f8*/ 	.word	0x00012f80


	//   ....[33]....
        /*05fc*/ 	.word	0x000130b0


	//   ....[34]....
        /*0600*/ 	.word	0x000131e0


	//   ....[35]....
        /*0604*/ 	.word	0x000132a0


	//   ....[36]....
        /*0608*/ 	.word	0x00013320


	//   ....[37]....
        /*060c*/ 	.word	0x000134a0


	//   ....[38]....
        /*0610*/ 	.word	0x00013510


	//   ....[39]....
        /*0614*/ 	.word	0x00013580


	//   ....[40]....
        /*0618*/ 	.word	0x000135f0


	//   ....[41]....
        /*061c*/ 	.word	0x00013700


	//   ....[42]....
        /*0620*/ 	.word	0x000137b0


	//   ....[43]....
        /*0624*/ 	.word	0x00014510


	//   ....[44]....
        /*0628*/ 	.word	0x00014790


	//   ....[45]....
        /*062c*/ 	.word	0x00014830


	//   ....[46]....
        /*0630*/ 	.word	0x000148d0


	//   ....[47]....
        /*0634*/ 	.word	0x00014970


	//   ....[48]....
        /*0638*/ 	.word	0x00014a10


	//   ....[49]....
        /*063c*/ 	.word	0x00014ab0


	//   ....[50]....
        /*0640*/ 	.word	0x00014b50


	//   ....[51]....
        /*0644*/ 	.word	0x00014bf0


	//   ....[52]....
        /*0648*/ 	.word	0x00014d80


	//   ....[53]....
        /*064c*/ 	.word	0x00014e20


	//   ....[54]....
        /*0650*/ 	.word	0x00014ec0


	//   ....[55]....
        /*0654*/ 	.word	0x00014f60


	//   ....[56]....
        /*0658*/ 	.word	0x000150c0


	//   ....[57]....
        /*065c*/ 	.word	0x00015160


	//   ....[58]....
        /*0660*/ 	.word	0x000152a0


	//   ....[59]....
        /*0664*/ 	.word	0x00015320


	//   ....[60]....
        /*0668*/ 	.word	0x000153d0


	//   ....[61]....
        /*066c*/ 	.word	0x00016600


	//   ....[62]....
        /*0670*/ 	.word	0x000168b0


	//   ....[63]....
        /*0674*/ 	.word	0x00016950


	//   ....[64]....
        /*0678*/ 	.word	0x000169f0


	//   ....[65]....
        /*067c*/ 	.word	0x00016a90


	//   ....[66]....
        /*0680*/ 	.word	0x00016b30


	//   ....[67]....
        /*0684*/ 	.word	0x00016bd0


	//   ....[68]....
        /*0688*/ 	.word	0x00016c70


	//   ....[69]....
        /*068c*/ 	.word	0x00016d10


	//   ....[70]....
        /*0690*/ 	.word	0x00016ea0


	//   ....[71]....
        /*0694*/ 	.word	0x00016f40


	//   ....[72]....
        /*0698*/ 	.word	0x00016fe0


	//   ....[73]....
        /*069c*/ 	.word	0x00017080


	//   ....[74]....
        /*06a0*/ 	.word	0x000171e0


	//   ....[75]....
        /*06a4*/ 	.word	0x00017280


	//   ....[76]....
        /*06a8*/ 	.word	0x000173c0


	//   ....[77]....
        /*06ac*/ 	.word	0x00017440


	//   ....[78]....
        /*06b0*/ 	.word	0x000174f0


	//   ....[79]....
        /*06b4*/ 	.word	0x00017650


	//   ....[80]....
        /*06b8*/ 	.word	0x00017900


	//   ....[81]....
        /*06bc*/ 	.word	0x000179a0


	//   ....[82]....
        /*06c0*/ 	.word	0x00017a40


	//   ....[83]....
        /*06c4*/ 	.word	0x00017ae0


	//   ....[84]....
        /*06c8*/ 	.word	0x00017b80


	//   ....[85]....
        /*06cc*/ 	.word	0x00017c20


	//   ....[86]....
        /*06d0*/ 	.word	0x00017cc0


	//   ....[87]....
        /*06d4*/ 	.word	0x00017d60


	//   ....[88]....
        /*06d8*/ 	.word	0x00017e00


	//   ....[89]....
        /*06dc*/ 	.word	0x00017ea0


	//   ....[90]....
        /*06e0*/ 	.word	0x00017f40


	//   ....[91]....
        /*06e4*/ 	.word	0x00017fe0


	//   ....[92]....
        /*06e8*/ 	.word	0x00018080


	//   ....[93]....
        /*06ec*/ 	.word	0x00018120


	//   ....[94]....
        /*06f0*/ 	.word	0x000181c0


	//   ....[95]....
        /*06f4*/ 	.word	0x00018260


	//   ....[96]....
        /*06f8*/ 	.word	0x000183f0


	//   ....[97]....
        /*06fc*/ 	.word	0x000184e0


	//   ....[98]....
        /*0700*/ 	.word	0x00018580


	//   ....[99]....
        /*0704*/ 	.word	0x00018620


	//   ....[100]....
        /*0708*/ 	.word	0x000186c0


	//   ....[101]....
        /*070c*/ 	.word	0x00018760


	//   ....[102]....
        /*0710*/ 	.word	0x00018800


	//   ....[103]....
        /*0714*/ 	.word	0x000188a0


	//   ....[104]....
        /*0718*/ 	.word	0x000189d0


	//   ....[105]....
        /*071c*/ 	.word	0x00018ac0


	//   ....[106]....
        /*0720*/ 	.word	0x00018b60


	//   ....[107]....
        /*0724*/ 	.word	0x00018c00


	//   ....[108]....
        /*0728*/ 	.word	0x00018d30


	//   ....[109]....
        /*072c*/ 	.word	0x00018e60


	//   ....[110]....
        /*0730*/ 	.word	0x00018f20


	//   ....[111]....
        /*0734*/ 	.word	0x00018fa0


	//   ....[112]....
        /*0738*/ 	.word	0x00019120


	//   ....[113]....
        /*073c*/ 	.word	0x00019190


	//   ....[114]....
        /*0740*/ 	.word	0x00019200


	//   ....[115]....
        /*0744*/ 	.word	0x00019270


	//   ....[116]....
        /*0748*/ 	.word	0x00019380


	//   ....[117]....
        /*074c*/ 	.word	0x00019430


	//----- nvinfo : EIATTR_EXIT_INSTR_OFFSETS
	.align		4
.L_63:
        /*0750*/ 	.byte	0x04, 0x1c
        /*0752*/ 	.short	(.L_65 - .L_64)


	//   ....[0]....
.L_64:
        /*0754*/ 	.word	0x00019500


	//----- nvinfo : EIATTR_CRS_STACK_SIZE
	.align		4
.L_65:
        /*0758*/ 	.byte	0x04, 0x1e
        /*075a*/ 	.short	(.L_67 - .L_66)
.L_66:
        /*075c*/ 	.word	0x00000000


	//----- nvinfo : EIATTR_CBANK_PARAM_SIZE
	.align		4
.L_67:
        /*0760*/ 	.byte	0x03, 0x19
        /*0762*/ 	.short	0x0064


	//----- nvinfo : EIATTR_PARAM_CBANK
	.align		4
        /*0764*/ 	.byte	0x04, 0x0a
        /*0766*/ 	.short	(.L_69 - .L_68)
	.align		4
.L_68:
        /*0768*/ 	.word	index@(.nv.constant0._Z3GPUPViPiS1_S0_iiiiiiiiiiiiiiiii)
        /*076c*/ 	.short	0x0380
        /*076e*/ 	.short	0x0064


	//----- nvinfo : EIATTR_SW_WAR
	.align		4
.L_69:
        /*0770*/ 	.byte	0x04, 0x36
        /*0772*/ 	.short	(.L_71 - .L_70)
.L_70:
        /*0774*/ 	.word	0x00000008
.L_71:


//--------------------- .nv.callgraph             --------------------------
	.section	.nv.callgraph,"",@"SHT_CUDA_CALLGRAPH"
	.align	4
	.sectionentsize	8
	.align		4
        /*0000*/ 	.word	0x00000000
	.align		4
        /*0004*/ 	.word	0xffffffff
	.align		4
        /*0008*/ 	.word	index@(_Z3GPUPViPiS1_S0_iiiiiiiiiiiiiiiii)
	.align		4
        /*000c*/ 	.word	index@(vprintf)
	.align		4
        /*0010*/ 	.word	0x00000000
	.align		4
        /*0014*/ 	.word	0xfffffffe
	.align		4
        /*0018*/ 	.word	0x00000000
	.align		4
        /*001c*/ 	.word	0xfffffffd
	.align		4
        /*0020*/ 	.word	0x00000000
	.align		4
        /*0024*/ 	.word	0xfffffffc


//--------------------- .nv.constant4             --------------------------
	.section	.nv.constant4,"a",@progbits
	.align	8
	.align		8
.nv.constant4:
        /*0000*/ 	.dword	vprintf
	.align		8
        /*0008*/ 	.dword	row
	.align		8
        /*0010*/ 	.dword	$str
	.align		8
        /*0018*/ 	.dword	$str$1
	.align		8
        /*0020*/ 	.dword	$str$2
	.align		8
        /*0028*/ 	.dword	$str$3
	.align		8
        /*0030*/ 	.dword	$str$4
	.align		8
        /*0038*/ 	.dword	$str$5
	.align		8
        /*0040*/ 	.dword	$str$6
	.align		8
        /*0048*/ 	.dword	$str$7
	.align		8
        /*0050*/ 	.dword	$str$8


//--------------------- .text._Z3GPUPViPiS1_S0_iiiiiiiiiiiiiiiii --------------------------
	.section	.text._Z3GPUPViPiS1_S0_iiiiiiiiiiiiiiiii,"ax",@progbits
	.align	128
        .global         _Z3GPUPViPiS1_S0_iiiiiiiiiiiiiiiii
        .type           _Z3GPUPViPiS1_S0_iiiiiiiiiiiiiiiii,@function
        .size           _Z3GPUPViPiS1_S0_iiiiiiiiiiiiiiiii,(.L_x_591 - _Z3GPUPViPiS1_S0_iiiiiiiiiiiiiiiii)
        .other          _Z3GPUPViPiS1_S0_iiiiiiiiiiiiiiiii,@"STO_CUDA_ENTRY STV_DEFAULT"
_Z3GPUPViPiS1_S0_iiiiiiiiiiiiiiiii:
.text._Z3GPUPViPiS1_S0_iiiiiiiiiiiiiiiii:
[----:B------:R-:W0:Y:S01]  /*0000*/  LDC R1, c[0x0][0x37c] ;  /* 0x0000df00ff017b82 */ /* 0x000e220000000800 */
[----:B------:R-:W1:Y:S01]  /*0010*/  S2R R31, SR_TID.X ;  /* 0x00000000001f7919 */ /* 0x000e620000002100 */
[----:B0-----:R-:W-:Y:S01]  /*0020*/  VIADD R1, R1, 0xffffffd0 ;  /* 0xffffffd001017836 */ /* 0x001fe20000000000 */
[----:B------:R-:W0:Y:S01]  /*0030*/  LDCU UR40, c[0x0][0x2f8] ;  /* 0x00005f00ff2877ac */ /* 0x000e220008000800 */
[----:B------:R-:W2:Y:S03]  /*0040*/  LDCU UR41, c[0x0][0x2fc] ;  /* 0x00005f80ff2977ac */ /* 0x000ea60008000800 */
[----:B------:R-:W-:Y:S01]  /*0050*/  R2UR UR45, R1 ;  /* 0x00000000012d72ca */ /* 0x000fe200000e0000 */
[----:B------:R-:W3:Y:S01]  /*0060*/  LDCU UR44, c[0x0][0x3a0] ;  /* 0x00007400ff2c77ac */ /* 0x000ee20008000800 */
[----:B------:R-:W3:Y:S01]  /*0070*/  LDCU.64 UR38, c[0x0][0x398] ;  /* 0x00007300ff2677ac */ /* 0x000ee20008000a00 */
[----:B------:R-:W4:Y:S10]  /*0080*/  LDCU.64 UR36, c[0x0][0x358] ;  /* 0x00006b00ff2477ac */ /* 0x000f340008000a00 */
[----:B0-----:R-:W-:Y:S01]  /*0090*/  UIADD3 UR40, UP0, UPT, UR45, UR40, URZ ;  /* 0x000000282d287290 */ /* 0x001fe2000ff1e0ff */
[----:B------:R-:W0:Y:S03]  /*00a0*/  LDCU UR46, c[0x0][0x3b8] ;  /* 0x00007700ff2e77ac */ /* 0x000e260008000800 */
[----:B--2---:R-:W-:-:S02]  /*00b0*/  UIADD3.X UR41, UPT, UPT, URZ, UR41, URZ, UP0, !UPT ;  /* 0x00000029ff297290 */ /* 0x004fc400087fe4ff */
[----:B------:R-:W-:Y:S01]  /*00c0*/  UIADD3 UR4, UP1, UPT, UR40, 0x20, URZ ;  /* 0x0000002028047890 */ /* 0x000fe2000ff3e0ff */
[----:B-1----:R-:W-:Y:S01]  /*00d0*/  ISETP.NE.AND P0, PT, R31, RZ, PT ;  /* 0x000000ff1f00720c */ /* 0x002fe20003f05270 */
[----:B------:R-:W-:Y:S02]  /*00e0*/  UIADD3 UR42, UP0, UPT, UR40, 0x10, URZ ;  /* 0x00000010282a7890 */ /* 0x000fe4000ff1e0ff */
[----:B------:R-:W-:Y:S02]  /*00f0*/  UIADD3.X UR5, UPT, UPT, URZ, UR41, URZ, UP1, !UPT ;  /* 0x00000029ff057290 */ /* 0x000fe40008ffe4ff */
[----:B------:R-:W-:Y:S01]  /*0100*/  IMAD.U32 R26, RZ, RZ, UR4 ;  /* 0x00000004ff1a7e24 */ /* 0x000fe2000f8e00ff */
[----:B---3--:R-:W-:Y:S02]  /*0110*/  UIMAD.WIDE UR38, UR44, 0x4, UR38 ;  /* 0x000000042c2678a5 */ /* 0x008fe4000f8e0226 */
[----:B------:R-:W-:Y:S01]  /*0120*/  UIADD3.X UR43, UPT, UPT, URZ, UR41, URZ, UP0, !UPT ;  /* 0x00000029ff2b7290 */ /* 0x000fe200087fe4ff */
[----:B------:R-:W-:-:S04]  /*0130*/  IMAD.U32 R24, RZ, RZ, UR5 ;  /* 0x00000005ff187e24 */ /* 0x000fc8000f8e00ff */
[----:B0---4-:R-:W-:Y:S07]  /*0140*/  @P0 BRA `(.L_x_0) ;  /* 0x0000000000a00947 */ /* 0x011fee0003800000 */
[----:B------:R-:W-:Y:S01]  /*0150*/  MOV R6, UR38 ;  /* 0x0000002600067c02 */ /* 0x000fe20008000f00 */
[----:B------:R-:W-:Y:S01]  /*0160*/  IMAD.U32 R7, RZ, RZ, UR39 ;  /* 0x00000027ff077e24 */ /* 0x000fe2000f8e00ff */
[----:B------:R-:W0:Y:S08]  /*0170*/  LDC R18, c[0x0][0x3d8] ;  /* 0x0000f600ff127b82 */ /* 0x000e300000000800 */
[----:B------:R-:W0:Y:S01]  /*0180*/  LDC R3, c[0x0][0x3d0] ;  /* 0x0000f400ff037b82 */ /* 0x000e220000000800 */
[----:B------:R1:W2:Y:S01]  /*0190*/  LDG.E.STRONG.SYS R19, desc[UR36][R6.64] ;  /* 0x0000002406137981 */ /* 0x0002a2000c1f5900 */
[----:B------:R-:W-:Y:S01]  /*01a0*/  IMAD.MOV.U32 R17, RZ, RZ, 0x1 ;  /* 0x00000001ff117424 */ /* 0x000fe200078e00ff */
[----:B------:R-:W-:Y:S01]  /*01b0*/  MOV R0, 0x0 ;  /* 0x0000000000007802 */ /* 0x000fe20000000f00 */
[----:B------:R-:W-:Y:S01]  /*01c0*/  IMAD.U32 R16, RZ, RZ, UR44 ;  /* 0x0000002cff107e24 */ /* 0x000fe2000f8e00ff */
[----:B------:R-:W3:Y:S01]  /*01d0*/  LDCU.64 UR4, c[0x4][0x10] ;  /* 0x01000200ff0477ac */ /* 0x000ee20008000a00 */
[----:B-1----:R-:W-:-:S02]  /*01e0*/  IMAD.U32 R6, RZ, RZ, UR42 ;  /* 0x0000002aff067e24 */ /* 0x002fc4000f8e00ff */
[----:B------:R-:W-:Y:S01]  /*01f0*/  IMAD.U32 R7, RZ, RZ, UR43 ;  /* 0x0000002bff077e24 */ /* 0x000fe2000f8e00ff */
[----:B---3--:R-:W-:Y:S01]  /*0200*/  MOV R4, UR4 ;  /* 0x0000000400047c02 */ /* 0x008fe20008000f00 */
[----:B------:R-:W-:Y:S01]  /*0210*/  IMAD.U32 R5, RZ, RZ, UR5 ;  /* 0x00000005ff057e24 */ /* 0x000fe2000f8e00ff */
[----:B0-----:R-:W-:Y:S02]  /*0220*/  VIADDMNMX R18, R18, 0x1, R3, PT ;  /* 0x0000000112127846 */ /* 0x001fe40003800103 */
[----:B------:R0:W1:Y:S03]  /*0230*/  LDC.64 R2, c[0x4][R0] ;  /* 0x0100000000027b82 */ /* 0x0000660000000a00 */
[----:B-12---:R0:W-:Y:S02]  /*0240*/  STL.128 [R1+0x10], R16 ;  /* 0x0000101001007387 */ /* 0x0061e40000100c00 */
[----:B------:R-:W-:-:S07]  /*0250*/  LEPC R20, `(.L_x_1) ;  /* 0x000000001014794e */ /* 0x000fce0000000000 */
[----:B0-----:R-:W-:Y:S05]  /*0260*/  CALL.ABS.NOINC R2 ;  /* 0x0000000002007343 */ /* 0x001fea0003c00000 */
.L_x_1:
[----:B------:R-:W-:Y:S01]  /*0270*/  IMAD.U32 R3, RZ, RZ, UR39 ;  /* 0x00000027ff037e24 */ /* 0x000fe2000f8e00ff */
[----:B------:R-:W-:-:S05]  /*0280*/  MOV R2, UR38 ;  /* 0x0000002600027c02 */ /* 0x000fca0008000f00 */
[----:B------:R-:W2:Y:S01]  /*0290*/  LDG.E.STRONG.SYS R3, desc[UR36][R2.64] ;  /* 0x0000002402037981 */ /* 0x000ea2000c1f5900 */
[----:B------:R-:W-:Y:S05]  /*02a0*/  YIELD ;  /* 0x0000000000007946 */ /* 0x000fea0003800000 */
[----:B--2---:R-:W-:-:S13]  /*02b0*/  ISETP.GE.AND P0, PT, R3, R18, PT ;  /* 0x000000120300720c */ /* 0x004fda0003f06270 */
[----:B------:R-:W-:Y:S05]  /*02c0*/  @!P0 BRA `(.L_x_1) ;  /* 0xfffffffc00e88947 */ /* 0x000fea000383ffff */
[----:B------:R-:W-:Y:S01]  /*02d0*/  IMAD.U32 R10, RZ, RZ, UR38 ;  /* 0x00000026ff0a7e24 */ /* 0x000fe2000f8e00ff */
[----:B------:R-:W0:Y:S01]  /*02e0*/  LDC R2, c[0x0][0x3a0] ;  /* 0x0000e800ff027b82 */ /* 0x000e220000000800 */
[----:B------:R-:W-:Y:S02]  /*02f0*/  IMAD.U32 R11, RZ, RZ, UR39 ;  /* 0x00000027ff0b7e24 */ /* 0x000fe4000f8e00ff */
[----:B------:R-:W-:Y:S01]  /*0300*/  HFMA2 R3, -RZ, RZ, 0, 5.9604644775390625e-08 ;  /* 0x00000001ff037431 */ /* 0x000fe200000001ff */
[----:B------:R-:W-:Y:S01]  /*0310*/  MOV R8, 0x0 ;  /* 0x0000000000087802 */ /* 0x000fe20000000f00 */
[----:B------:R-:W1:Y:S01]  /*0320*/  LDCU.64 UR4, c[0x4][0x18] ;  /* 0x01000300ff0477ac */ /* 0x000e620008000a00 */
[----:B------:R-:W2:Y:S01]  /*0330*/  LDG.E.STRONG.SYS R0, desc[UR36][R10.64] ;  /* 0x000000240a007981 */ /* 0x000ea2000c1f5900 */
[----:B------:R-:W-:Y:S01]  /*0340*/  IMAD.U32 R6, RZ, RZ, UR42 ;  /* 0x0000002aff067e24 */ /* 0x000fe2000f8e00ff */
[----:B------:R-:W-:Y:S02]  /*0350*/  MOV R7, UR43 ;  /* 0x0000002b00077c02 */ /* 0x000fe40008000f00 */
[----:B------:R-:W3:Y:S01]  /*0360*/  LDC.64 R8, c[0x4][R8] ;  /* 0x0100000008087b82 */ /* 0x000ee20000000a00 */
[----:B-1----:R-:W-:Y:S01]  /*0370*/  IMAD.U32 R4, RZ, RZ, UR4 ;  /* 0x00000004ff047e24 */ /* 0x002fe2000f8e00ff */
[----:B0-----:R0:W-:Y:S01]  /*0380*/  STL.64 [R1+0x10], R2 ;  /* 0x0000100201007387 */ /* 0x0011e20000100a00 */
[----:B------:R-:W-:-:S03]  /*0390*/  IMAD.U32 R5, RZ, RZ, UR5 ;  /* 0x00000005ff057e24 */ /* 0x000fc6000f8e00ff */
[----:B--23--:R0:W-:Y:S04]  /*03a0*/  STL [R1+0x18], R0 ;  /* 0x0000180001007387 */ /* 0x00c1e80000100800 */
[----:B------:R-:W-:-:S07]  /*03b0*/  LEPC R20, `(.L_x_0) ;  /* 0x000000001014794e */ /* 0x000fce0000000000 */
[----:B0-----:R-:W-:Y:S05]  /*03c0*/  CALL.ABS.NOINC R8 ;  /* 0x0000000008007343 */ /* 0x001fea0003c00000 */
.L_x_0:
[----:B------:R-:W-:Y:S05]  /*03d0*/  WARPSYNC.ALL ;  /* 0x0000000000007948 */ /* 0x000fea0003800000 */
[----:B------:R-:W0:Y:S08]  /*03e0*/  LDC.64 R4, c[0x4][0x8] ;  /* 0x01000200ff047b82 */ /* 0x000e300000000a00 */
[----:B------:R-:W-:Y:S06]  /*03f0*/  BAR.SYNC.DEFER_BLOCKING 0x0 ;  /* 0x0000000000007b1d */ /* 0x000fec0000010000 */
[----:B------:R-:W1:Y:S02]  /*0400*/  LDCU UR42, c[0x0][0x3c0] ;  /* 0x00007800ff2a77ac */ /* 0x000e640008000800 */
[----:B------:R-:W2:Y:S01]  /*0410*/  LDC R8, c[0x0][0x3a0] ;  /* 0x0000e800ff087b82 */ /* 0x000ea20000000800 */
[----:B------:R-:W1:Y:S07]  /*0420*/  LDCU.64 UR4, c[0x0][0x3b8] ;  /* 0x00007700ff0477ac */ /* 0x000e6e0008000a00 */
[----:B------:R-:W3:Y:S01]  /*0430*/  LDC R2, c[0x0][0x3b4] ;  /* 0x0000ed00ff027b82 */ /* 0x000ee20000000800 */
[----:B0-----:R-:W2:Y:S01]  /*0440*/  LDG.E R5, desc[UR36][R4.64] ;  /* 0x0000002404057981 */ /* 0x001ea2000c1e1900 */
[----:B------:R-:W-:Y:S01]  /*0450*/  BSSY B9, `(.L_x_2) ;  /* 0x00001eb000097945 */ /* 0x000fe20003800000 */
[----:B-1----:R-:W-:Y:S01]  /*0460*/  UIADD3 UR42, UPT, UPT, UR42, UR4, URZ ;  /* 0x000000042a2a7290 */ /* 0x002fe2000fffe0ff */
[----:B---3--:R-:W-:Y:S01]  /*0470*/  VIADD R2, R2, UR5 ;  /* 0x0000000502027c36 */ /* 0x008fe20008000000 */
[----:B--2---:R-:W-:-:S04]  /*0480*/  ISETP.NE.AND P0, PT, R5, R8, PT ;  /* 0x000000080500720c */ /* 0x004fc80003f05270 */
[----:B------:R-:W-:-:S13]  /*0490*/  ISETP.NE.OR P0, PT, R31, RZ, P0 ;  /* 0x000000ff1f00720c */ /* 0x000fda0000705670 */
[----:B------:R-:W-:Y:S05]  /*04a0*/  @P0 BRA `(.L_x_3) ;  /* 0x0000001c00940947 */ /* 0x000fea0003800000 */
[----:B------:R-:W0:Y:S01]  /*04b0*/  LDC R0, c[0x0][0x3a4] ;  /* 0x0000e900ff007b82 */ /* 0x000e220000000800 */
[----:B------:R-:W-:Y:S01]  /*04c0*/  IMAD.MOV.U32 R9, RZ, RZ, 0x1 ;  /* 0x00000001ff097424 */ /* 0x000fe200078e00ff */
[----:B------:R-:W-:Y:S01]  /*04d0*/  MOV R3, 0x0 ;  /* 0x0000000000037802 */ /* 0x000fe20000000f00 */
[----:B------:R-:W1:Y:S01]  /*04e0*/  LDCU.64 UR4, c[0x4][0x20] ;  /* 0x01000400ff0477ac */ /* 0x000e620008000a00 */
[----:B------:R-:W-:Y:S02]  /*04f0*/  IMAD.MOV.U32 R6, RZ, RZ, R26 ;  /* 0x000000ffff067224 */ /* 0x000fe400078e001a */
[----:B------:R2:W-:Y:S01]  /*0500*/  STL.64 [R1+0x20], R8 ;  /* 0x0000200801007387 */ /* 0x0005e20000100a00 */
[----:B------:R-:W-:Y:S01]  /*0510*/  IMAD.MOV.U32 R7, RZ, RZ, R24 ;  /* 0x000000ffff077224 */ /* 0x000fe200078e0018 */
[----:B------:R2:W3:Y:S01]  /*0520*/  LDC.64 R10, c[0x4][R3] ;  /* 0x01000000030a7b82 */ /* 0x0004e20000000a00 */
[----:B-1----:R-:W-:Y:S01]  /*0530*/  IMAD.U32 R4, RZ, RZ, UR4 ;  /* 0x00000004ff047e24 */ /* 0x002fe2000f8e00ff */
[----:B------:R-:W-:Y:S01]  /*0540*/  MOV R5, UR5 ;  /* 0x0000000500057c02 */ /* 0x000fe20008000f00 */
[----:B0-----:R2:W-:Y:S06]  /*0550*/  STL [R1+0x28], R0 ;  /* 0x0000280001007387 */ /* 0x0015ec0000100800 */
[----:B------:R-:W-:-:S07]  /*0560*/  LEPC R20, `(.L_x_4) ;  /* 0x000000001014794e */ /* 0x000fce0000000000 */
[----:B--23--:R-:W-:Y:S05]  /*0570*/  CALL.ABS.NOINC R10 ;  /* 0x000000000a007343 */ /* 0x00cfea0003c00000 */
.L_x_4:
[----:B------:R-:W0:Y:S02]  /*0580*/  LDC R19, c[0x0][0x3cc] ;  /* 0x0000f300ff137b82 */ /* 0x000e240000000800 */
[----:B0-----:R-:W-:-:S13]  /*0590*/  ISETP.GE.AND P0, PT, R19, 0x1, PT ;  /* 0x000000011300780c */ /* 0x001fda0003f06270 */
[----:B------:R-:W-:Y:S05]  /*05a0*/  @!P0 BRA `(.L_x_5) ;  /* 0x0000001c00348947 */ /* 0x000fea0003800000 */
[----:B------:R-:W0:Y:S01]  /*05b0*/  LDC R23, c[0x0][0x3c8] ;  /* 0x0000f200ff177b82 */ /* 0x000e220000000800 */
[----:B------:R-:W-:Y:S01]  /*05c0*/  BSSY B8, `(.L_x_5) ;  /* 0x00001cb000087945 */ /* 0x000fe20003800000 */
[----:B0-----:R-:W-:-:S13]  /*05d0*/  ISETP.GE.AND P0, PT, R23, 0x1, PT ;  /* 0x000000011700780c */ /* 0x001fda0003f06270 */
[----:B------:R-:W-:Y:S05]  /*05e0*/  @!P0 BRA `(.L_x_6) ;  /* 0x0000001800388947 */ /* 0x000fea0003800000 */
[C---:B------:R-:W-:Y:S01]  /*05f0*/  LOP3.LUT R28, R23.reuse, 0xf, RZ, 0xc0, !PT ;  /* 0x0000000f171c7812 */ /* 0x040fe200078ec0ff */
[----:B------:R-:W-:Y:S01]  /*0600*/  HFMA2 R22, -RZ, RZ, 0, 0 ;  /* 0x00000000ff167431 */ /* 0x000fe200000001ff */
[C---:B------:R-:W-:Y:S01]  /*0610*/  LOP3.LUT R27, R23.reuse, 0x7, RZ, 0xc0, !PT ;  /* 0x00000007171b7812 */ /* 0x040fe200078ec0ff */
[----:B------:R-:W-:Y:S01]  /*0620*/  BSSY B7, `(.L_x_7) ;  /* 0x0000189000077945 */ /* 0x000fe20003800000 */
[C---:B------:R-:W-:Y:S01]  /*0630*/  VIADD R29, R23.reuse, 0xffffffff ;  /* 0xffffffff171d7836 */ /* 0x040fe20000000000 */
[C---:B------:R-:W-:Y:S01]  /*0640*/  LOP3.LUT R25, R23.reuse, 0x7ffffff0, RZ, 0xc0, !PT ;  /* 0x7ffffff017197812 */ /* 0x040fe200078ec0ff */
[----:B------:R-:W-:Y:S01]  /*0650*/  VIADD R19, R28, 0xffffffff ;  /* 0xffffffff1c137836 */ /* 0x000fe20000000000 */
[----:B------:R-:W-:Y:S01]  /*0660*/  LOP3.LUT R23, R23, 0x3, RZ, 0xc0, !PT ;  /* 0x0000000317177812 */ /* 0x000fe200078ec0ff */
[----:B------:R-:W-:-:S07]  /*0670*/  VIADD R18, R27, 0xffffffff ;  /* 0xffffffff1b127836 */ /* 0x000fce0000000000 */
.L_x_45:
[----:B------:R-:W-:Y:S05]  /*0680*/  YIELD ;  /* 0x0000000000007946 */ /* 0x000fea0003800000 */
[----:B------:R-:W0:Y:S01]  /*0690*/  LDCU UR4, c[0x0][0x3c8] ;  /* 0x00007900ff0477ac */ /* 0x000e220008000800 */
[----:B------:R-:W-:Y:S01]  /*06a0*/  ISETP.GE.U32.AND P0, PT, R29, 0xf, PT ;  /* 0x0000000f1d00780c */ /* 0x000fe20003f06070 */
[----:B------:R-:W-:Y:S02]  /*06b0*/  IMAD.MOV.U32 R33, RZ, RZ, RZ ;  /* 0x000000ffff217224 */ /* 0x000fe400078e00ff */
[----:B0-----:R-:W-:-:S10]  /*06c0*/  IMAD R30, R22, UR4, RZ ;  /* 0x00000004161e7c24 */ /* 0x001fd4000f8e02ff */
[----:B------:R-:W-:Y:S05]  /*06d0*/  @!P0 BRA `(.L_x_8) ;  /* 0x0000000800b08947 */ /* 0x000fea0003800000 */
[----:B------:R-:W-:Y:S01]  /*06e0*/  BSSY B6, `(.L_x_9) ;  /* 0x00000aa000067945 */ /* 0x000fe20003800000 */
[----:B------:R-:W-:-:S07]  /*06f0*/  MOV R33, RZ ;  /* 0x000000ff00217202 */ /* 0x000fce0000000f00 */
.L_x_26:
[----:B------:R-:W0:Y:S01]  /*0700*/  LDC.64 R16, c[0x0][0x380] ;  /* 0x0000e000ff107b82 */ /* 0x000e220000000a00 */
[----:B------:R-:W-:-:S04]  /*0710*/  IMAD.IADD R3, R30, 0x1, R33 ;  /* 0x000000011e037824 */ /* 0x000fc800078e0221 */
[----:B0-----:R-:W-:-:S05]  /*0720*/  IMAD.WIDE.U32 R16, R3, 0x4, R16 ;  /* 0x0000000403107825 */ /* 0x001fca00078e0010 */
[----:B------:R-:W2:Y:S01]  /*0730*/  LDG.E.STRONG.SYS R0, desc[UR36][R16.64] ;  /* 0x0000002410007981 */ /* 0x000ea2000c1f5900 */
[----:B------:R-:W-:Y:S01]  /*0740*/  MOV R32, 0x0 ;  /* 0x0000000000207802 */ /* 0x000fe20000000f00 */
[----:B------:R-:W-:Y:S05]  /*0750*/  YIELD ;  /* 0x0000000000007946 */ /* 0x000fea0003800000 */
[----:B------:R0:W1:Y:S01]  /*0760*/  LDC.64 R8, c[0x4][R32] ;  /* 0x0100000020087b82 */ /* 0x0000620000000a00 */
[----:B------:R-:W3:Y:S01]  /*0770*/  LDCU.64 UR4, c[0x4][0x28] ;  /* 0x01000500ff0477ac */ /* 0x000ee20008000a00 */
[----:B------:R-:W-:Y:S01]  /*0780*/  MOV R6, R26 ;  /* 0x0000001a00067202 */ /* 0x000fe20000000f00 */
[----:B------:R-:W-:-:S02]  /*0790*/  IMAD.MOV.U32 R7, RZ, RZ, R24 ;  /* 0x000000ffff077224 */ /* 0x000fc400078e0018 */
[----:B---3--:R-:W-:Y:S02]  /*07a0*/  IMAD.U32 R4, RZ, RZ, UR4 ;  /* 0x00000004ff047e24 */ /* 0x008fe4000f8e00ff */
[----:B------:R-:W-:Y:S01]  /*07b0*/  IMAD.U32 R5, RZ, RZ, UR5 ;  /* 0x00000005ff057e24 */ /* 0x000fe2000f8e00ff */
[----:B-12---:R0:W-:Y:S06]  /*07c0*/  STL [R1+0x20], R0 ;  /* 0x0000200001007387 */ /* 0x0061ec0000100800 */
[----:B------:R-:W-:-:S07]  /*07d0*/  LEPC R20, `(.L_x_10) ;  /* 0x000000001014794e */ /* 0x000fce0000000000 */
[----:B0-----:R-:W-:Y:S05]  /*07e0*/  CALL.ABS.NOINC R8 ;  /* 0x0000000008007343 */ /* 0x001fea0003c00000 */
.L_x_10:
[----:B------:R-:W2:Y:S01]  /*07f0*/  LDG.E.STRONG.SYS R0, desc[UR36][R16.64+0x4] ;  /* 0x0000042410007981 */ /* 0x000ea2000c1f5900 */
[----:B------:R0:W1:Y:S01]  /*0800*/  LDC.64 R8, c[0x4][R32] ;  /* 0x0100000020087b82 */ /* 0x0000620000000a00 */
[----:B------:R-:W3:Y:S01]  /*0810*/  LDCU.64 UR4, c[0x4][0x28] ;  /* 0x01000500ff0477ac */ /* 0x000ee20008000a00 */
[----:B------:R-:W-:Y:S01]  /*0820*/  MOV R6, R26 ;  /* 0x0000001a00067202 */ /* 0x000fe20000000f00 */
[----:B------:R-:W-:Y:S02]  /*0830*/  IMAD.MOV.U32 R7, RZ, RZ, R24 ;  /* 0x000000ffff077224 */ /* 0x000fe400078e0018 */
[----:B---3--:R-:W-:Y:S02]  /*0840*/  IMAD.U32 R4, RZ, RZ, UR4 ;  /* 0x00000004ff047e24 */ /* 0x008fe4000f8e00ff */
[----:B------:R-:W-:Y:S01]  /*0850*/  IMAD.U32 R5, RZ, RZ, UR5 ;  /* 0x00000005ff057e24 */ /* 0x000fe2000f8e00ff */
[----:B-12---:R0:W-:Y:S06]  /*0860*/  STL [R1+0x20], R0 ;  /* 0x0000200001007387 */ /* 0x0061ec0000100800 */
[----:B------:R-:W-:-:S07]  /*0870*/  LEPC R20, `(.L_x_11) ;  /* 0x000000001014794e */ /* 0x000fce0000000000 */
[----:B0-----:R-:W-:Y:S05]  /*0880*/  CALL.ABS.NOINC R8 ;  /* 0x0000000008007343 */ /* 0x001fea0003c00000 */
.L_x_11:
        /* <DEDUP_REMOVED lines=10> */
.L_x_12:
        /* <DEDUP_REMOVED lines=10> */
.L_x_13:
        /* <DEDUP_REMOVED lines=10> */
.L_x_14:
        /* <DEDUP_REMOVED lines=10> */
.L_x_15:
        /* <DEDUP_REMOVED lines=10> */
.L_x_16:
        /* <DEDUP_REMOVED lines=10> */
.L_x_17:
        /* <DEDUP_REMOVED lines=10> */
.L_x_18:
        /* <DEDUP_REMOVED lines=10> */
.L_x_19:
        /* <DEDUP_REMOVED lines=10> */
.L_x_20:
        /* <DEDUP_REMOVED lines=10> */
.L_x_21:
        /* <DEDUP_REMOVED lines=10> */
.L_x_22:
        /* <DEDUP_REMOVED lines=10> */
.L_x_23:
        /* <DEDUP_REMOVED lines=10> */
.L_x_24:
        /* <DEDUP_REMOVED lines=10> */
.L_x_25:
[----:B------:R-:W-:-:S05]  /*1150*/  VIADD R33, R33, 0x10 ;  /* 0x0000001021217836 */ /* 0x000fca0000000000 */
[----:B------:R-:W-:-:S13]  /*1160*/  ISETP.NE.AND P0, PT, R33, R25, PT ;  /* 0x000000192100720c */ /* 0x000fda0003f05270 */
[----:B------:R-:W-:Y:S05]  /*1170*/  @P0 BRA `(.L_x_26) ;  /* 0xfffffff400600947 */ /* 0x000fea000383ffff */
[----:B------:R-:W-:Y:S05]  /*1180*/  BSYNC B6 ;  /* 0x0000000000067941 */ /* 0x000fea0003800000 */
.L_x_9:
[----:B------:R-:W-:-:S07]  /*1190*/  IMAD.MOV.U32 R33, RZ, RZ, R25 ;  /* 0x000000ffff217224 */ /* 0x000fce00078e0019 */
.L_x_8:
[----:B------:R-:W-:-:S13]  /*11a0*/  ISETP.NE.AND P0, PT, R28, RZ, PT ;  /* 0x000000ff1c00720c */ /* 0x000fda0003f05270 */
[----:B------:R-:W-:Y:S05]  /*11b0*/  @!P0 BRA `(.L_x_27) ;  /* 0x0000000c000c8947 */ /* 0x000fea0003800000 */
[----:B------:R-:W-:-:S13]  /*11c0*/  ISETP.GE.U32.AND P0, PT, R19, 0x7, PT ;  /* 0x000000071300780c */ /* 0x000fda0003f06070 */
[----:B------:R-:W-:Y:S05]  /*11d0*/  @!P0 BRA `(.L_x_28) ;  /* 0x0000000400688947 */ /* 0x000fea0003800000 */
[----:B------:R-:W0:Y:S01]  /*11e0*/  LDC.64 R10, c[0x0][0x380] ;  /* 0x0000e000ff0a7b82 */ /* 0x000e220000000a00 */
[----:B------:R-:W-:Y:S01]  /*11f0*/  IADD3 R3, PT, PT, R30, R33, RZ ;  /* 0x000000211e037210 */ /* 0x000fe20007ffe0ff */
[----:B------:R-:W1:Y:S04]  /*1200*/  LDCU.64 UR4, c[0x4][0x28] ;  /* 0x01000500ff0477ac */ /* 0x000e680008000a00 */
[----:B0-----:R-:W-:-:S06]  /*1210*/  IMAD.WIDE.U32 R10, R3, 0x4, R10 ;  /* 0x00000004030a7825 */ /* 0x001fcc00078e000a */
[----:B------:R-:W2:Y:S01]  /*1220*/  LDG.E.STRONG.SYS R10, desc[UR36][R10.64] ;  /* 0x000000240a0a7981 */ /* 0x000ea2000c1f5900 */
[----:B------:R-:W-:Y:S01]  /*1230*/  MOV R32, 0x0 ;  /* 0x0000000000207802 */ /* 0x000fe20000000f00 */
[----:B-1----:R-:W-:Y:S01]  /*1240*/  IMAD.U32 R4, RZ, RZ, UR4 ;  /* 0x00000004ff047e24 */ /* 0x002fe2000f8e00ff */
[----:B------:R-:W-:Y:S01]  /*1250*/  MOV R7, R24 ;  /* 0x0000001800077202 */ /* 0x000fe20000000f00 */
[----:B------:R-:W-:Y:S01]  /*1260*/  IMAD.U32 R5, RZ, RZ, UR5 ;  /* 0x00000005ff057e24 */ /* 0x000fe2000f8e00ff */
[----:B------:R0:W1:Y:S01]  /*1270*/  LDC.64 R8, c[0x4][R32] ;  /* 0x0100000020087b82 */ /* 0x0000620000000a00 */
[----:B------:R-:W-:Y:S01]  /*1280*/  IMAD.MOV.U32 R6, RZ, RZ, R26 ;  /* 0x000000ffff067224 */ /* 0x000fe200078e001a */
[----:B-12---:R0:W-:Y:S06]  /*1290*/  STL [R1+0x20], R10 ;  /* 0x0000200a01007387 */ /* 0x0061ec0000100800 */
[----:B------:R-:W-:-:S07]  /*12a0*/  LEPC R20, `(.L_x_29) ;  /* 0x000000001014794e */ /* 0x000fce0000000000 */
[----:B0-----:R-:W-:Y:S05]  /*12b0*/  CALL.ABS.NOINC R8 ;  /* 0x0000000008007343 */ /* 0x001fea0003c00000 */
.L_x_29:
[----:B------:R-:W0:Y:S01]  /*12c0*/  LDCU.64 UR4, c[0x0][0x380] ;  /* 0x00007000ff0477ac */ /* 0x000e220008000a00 */
[----:B------:R-:W-:-:S05]  /*12d0*/  IADD3 R0, P0, PT, R30, R33, RZ ;  /* 0x000000211e007210 */ /* 0x000fca0007f1e0ff */
[----:B------:R-:W-:Y:S01]  /*12e0*/  IMAD.X R3, RZ, RZ, RZ, P0 ;  /* 0x000000ffff037224 */ /* 0x000fe200000e06ff */
[----:B0-----:R-:W-:-:S04]  /*12f0*/  LEA R16, P0, R0, UR4, 0x2 ;  /* 0x0000000400107c11 */ /* 0x001fc8000f8010ff */
[----:B------:R-:W-:Y:S01]  /*1300*/  LEA.HI.X R17, R0, UR5, R3, 0x2, P0 ;  /* 0x0000000500117c11 */ /* 0x000fe200080f1403 */
[----:B------:R0:W1:Y:S01]  /*1310*/  LDC.64 R8, c[0x4][R32] ;  /* 0x0100000020087b82 */ /* 0x0000620000000a00 */
[----:B------:R-:W2:Y:S03]  /*1320*/  LDCU.64 UR4, c[0x4][0x28] ;  /* 0x01000500ff0477ac */ /* 0x000ea60008000a00 */
[----:B------:R-:W3:Y:S01]  /*1330*/  LDG.E.STRONG.SYS R0, desc[UR36][R16.64+0x4] ;  /* 0x0000042410007981 */ /* 0x000ee2000c1f5900 */
[----:B------:R-:W-:Y:S01]  /*1340*/  MOV R6, R26 ;  /* 0x0000001a00067202 */ /* 0x000fe20000000f00 */
[----:B------:R-:W-:Y:S02]  /*1350*/  IMAD.MOV.U32 R7, RZ, RZ, R24 ;  /* 0x000000ffff077224 */ /* 0x000fe400078e0018 */
[----:B--2---:R-:W-:Y:S02]  /*1360*/  IMAD.U32 R4, RZ, RZ, UR4 ;  /* 0x00000004ff047e24 */ /* 0x004fe4000f8e00ff */
[----:B------:R-:W-:Y:S01]  /*1370*/  IMAD.U32 R5, RZ, RZ, UR5 ;  /* 0x00000005ff057e24 */ /* 0x000fe2000f8e00ff */
[----:B-1-3--:R0:W-:Y:S06]  /*1380*/  STL [R1+0x20], R0 ;  /* 0x0000200001007387 */ /* 0x00a1ec0000100800 */
[----:B------:R-:W-:-:S07]  /*1390*/  LEPC R20, `(.L_x_30) ;  /* 0x000000001014794e */ /* 0x000fce0000000000 */
[----:B0-----:R-:W-:Y:S05]  /*13a0*/  CALL.ABS.NOINC R8 ;  /* 0x0000000008007343 */ /* 0x001fea0003c00000 */
.L_x_30:
        /* <DEDUP_REMOVED lines=10> */
.L_x_31:
        /* <DEDUP_REMOVED lines=10> */
.L_x_32:
        /* <DEDUP_REMOVED lines=10> */
.L_x_33:
        /* <DEDUP_REMOVED lines=10> */
.L_x_34:
        /* <DEDUP_REMOVED lines=10> */
.L_x_35:
        /* <DEDUP_REMOVED lines=10> */
.L_x_36:
[----:B------:R-:W-:-:S07]  /*1770*/  VIADD R33, R33, 0x8 ;  /* 0x0000000821217836 */ /* 0x000fce0000000000 */
.L_x_28:
[----:B------:R-:W-:-:S13]  /*1780*/  ISETP.NE.AND P0, PT, R27, RZ, PT ;  /* 0x000000ff1b00720c */ /* 0x000fda0003f05270 */
[----:B------:R-:W-:Y:S05]  /*1790*/  @!P0 BRA `(.L_x_27) ;  /* 0x0000000400948947 */ /* 0x000fea0003800000 */
[----:B------:R-:W-:-:S13]  /*17a0*/  ISETP.GE.U32.AND P0, PT, R18, 0x3, PT ;  /* 0x000000031200780c */ /* 0x000fda0003f06070 */
[----:B------:R-:W-:Y:S05]  /*17b0*/  @!P0 BRA `(.L_x_37) ;  /* 0x0000000000c88947 */ /* 0x000fea0003800000 */
[----:B------:R-:W0:Y:S01]  /*17c0*/  LDC.64 R10, c[0x0][0x380] ;  /* 0x0000e000ff0a7b82 */ /* 0x000e220000000a00 */
[----:B------:R-:W-:Y:S01]  /*17d0*/  IMAD.IADD R3, R30, 0x1, R33 ;  /* 0x000000011e037824 */ /* 0x000fe200078e0221 */
[----:B------:R-:W-:Y:S01]  /*17e0*/  MOV R32, 0x0 ;  /* 0x0000000000207802 */ /* 0x000fe20000000f00 */
[----:B------:R-:W1:Y:S02]  /*17f0*/  LDCU.64 UR4, c[0x4][0x28] ;  /* 0x01000500ff0477ac */ /* 0x000e640008000a00 */
[----:B0-----:R-:W-:-:S05]  /*1800*/  IMAD.WIDE.U32 R10, R3, 0x4, R10 ;  /* 0x00000004030a7825 */ /* 0x001fca00078e000a */
[----:B------:R-:W2:Y:S01]  /*1810*/  LDG.E.STRONG.SYS R0, desc[UR36][R10.64] ;  /* 0x000000240a007981 */ /* 0x000ea2000c1f5900 */
[----:B------:R0:W3:Y:S01]  /*1820*/  LDC.64 R8, c[0x4][R32] ;  /* 0x0100000020087b82 */ /* 0x0000e20000000a00 */
[----:B-1----:R-:W-:Y:S01]  /*1830*/  MOV R4, UR4 ;  /* 0x0000000400047c02 */ /* 0x002fe20008000f00 */
[----:B------:R-:W-:Y:S02]  /*1840*/  IMAD.U32 R5, RZ, RZ, UR5 ;  /* 0x00000005ff057e24 */ /* 0x000fe4000f8e00ff */
[----:B------:R-:W-:Y:S02]  /*1850*/  IMAD.MOV.U32 R6, RZ, RZ, R26 ;  /* 0x000000ffff067224 */ /* 0x000fe400078e001a */
[----:B------:R-:W-:Y:S01]  /*1860*/  IMAD.MOV.U32 R7, RZ, RZ, R24 ;  /* 0x000000ffff077224 */ /* 0x000fe200078e0018 */
[----:B--23--:R0:W-:Y:S06]  /*1870*/  STL [R1+0x20], R0 ;  /* 0x0000200001007387 */ /* 0x00c1ec0000100800 */
[----:B------:R-:W-:-:S07]  /*1880*/  LEPC R20, `(.L_x_38) ;  /* 0x000000001014794e */ /* 0x000fce0000000000 */
[----:B0-----:R-:W-:Y:S05]  /*1890*/  CALL.ABS.NOINC R8 ;  /* 0x0000000008007343 */ /* 0x001fea0003c00000 */
.L_x_38:
[----:B------:R-:W0:Y:S01]  /*18a0*/  LDCU.64 UR4, c[0x0][0x380] ;  /* 0x00007000ff0477ac */ /* 0x000e220008000a00 */
[----:B------:R-:W-:-:S04]  /*18b0*/  IADD3 R0, P0, PT, R30, R33, RZ ;  /* 0x000000211e007210 */ /* 0x000fc80007f1e0ff */
[----:B------:R-:W-:Y:S02]  /*18c0*/  IADD3.X R3, PT, PT, RZ, RZ, RZ, P0, !PT ;  /* 0x000000ffff037210 */ /* 0x000fe400007fe4ff */
[----:B0-----:R-:W-:-:S04]  /*18d0*/  LEA R16, P0, R0, UR4, 0x2 ;  /* 0x0000000400107c11 */ /* 0x001fc8000f8010ff */
[----:B------:R-:W-:Y:S01]  /*18e0*/  LEA.HI.X R17, R0, UR5, R3, 0x2, P0 ;  /* 0x0000000500117c11 */ /* 0x000fe200080f1403 */
[----:B------:R0:W1:Y:S01]  /*18f0*/  LDC.64 R8, c[0x4][R32] ;  /* 0x0100000020087b82 */ /* 0x0000620000000a00 */
[----:B------:R-:W2:Y:S03]  /*1900*/  LDCU.64 UR4, c[0x4][0x28] ;  /* 0x01000500ff0477ac */ /* 0x000ea60008000a00 */
[----:B------:R-:W3:Y:S01]  /*1910*/  LDG.E.STRONG.SYS R0, desc[UR36][R16.64+0x4] ;  /* 0x0000042410007981 */ /* 0x000ee2000c1f5900 */
[----:B------:R-:W-:Y:S01]  /*1920*/  IMAD.MOV.U32 R6, RZ, RZ, R26 ;  /* 0x000000ffff067224 */ /* 0x000fe200078e001a */
[----:B------:R-:W-:Y:S01]  /*1930*/  MOV R7, R24 ;  /* 0x0000001800077202 */ /* 0x000fe20000000f00 */
[----:B--2---:R-:W-:Y:S02]  /*1940*/  IMAD.U32 R4, RZ, RZ, UR4 ;  /* 0x00000004ff047e24 */ /* 0x004fe4000f8e00ff */
[----:B------:R-:W-:Y:S01]  /*1950*/  IMAD.U32 R5, RZ, RZ, UR5 ;  /* 0x00000005ff057e24 */ /* 0x000fe2000f8e00ff */
[----:B-1-3--:R0:W-:Y:S06]  /*1960*/  STL [R1+0x20], R0 ;  /* 0x0000200001007387 */ /* 0x00a1ec0000100800 */
[----:B------:R-:W-:-:S07]  /*1970*/  LEPC R20, `(.L_x_39) ;  /* 0x000000001014794e */ /* 0x000fce0000000000 */
[----:B0-----:R-:W-:Y:S05]  /*1980*/  CALL.ABS.NOINC R8 ;  /* 0x0000000008007343 */ /* 0x001fea0003c00000 */
.L_x_39:
[----:B------:R-:W2:Y:S01]  /*1990*/  LDG.E.STRONG.SYS R0, desc[UR36][R16.64+0x8] ;  /* 0x0000082410007981 */ /* 0x000ea2000c1f5900 */
[----:B------:R0:W1:Y:S01]  /*19a0*/  LDC.64 R8, c[0x4][R32] ;  /* 0x0100000020087b82 */ /* 0x0000620000000a00 */
[----:B------:R-:W3:Y:S01]  /*19b0*/  LDCU.64 UR4, c[0x4][0x28] ;  /* 0x01000500ff0477ac */ /* 0x000ee20008000a00 */
[----:B------:R-:W-:Y:S01]  /*19c0*/  IMAD.MOV.U32 R6, RZ, RZ, R26 ;  /* 0x000000ffff067224 */ /* 0x000fe200078e001a */
[----:B------:R-:W-:Y:S01]  /*19d0*/  MOV R7, R24 ;  /* 0x0000001800077202 */ /* 0x000fe20000000f00 */
[----:B---3--:R-:W-:Y:S02]  /*19e0*/  IMAD.U32 R4, RZ, RZ, UR4 ;  /* 0x00000004ff047e24 */ /* 0x008fe4000f8e00ff */
[----:B------:R-:W-:Y:S01]  /*19f0*/  IMAD.U32 R5, RZ, RZ, UR5 ;  /* 0x00000005ff057e24 */ /* 0x000fe2000f8e00ff */
[----:B-12---:R0:W-:Y:S06]  /*1a00*/  STL [R1+0x20], R0 ;  /* 0x0000200001007387 */ /* 0x0061ec0000100800 */
[----:B------:R-:W-:-:S07]  /*1a10*/  LEPC R20, `(.L_x_40) ;  /* 0x000000001014794e */ /* 0x000fce0000000000 */
[----:B0-----:R-:W-:Y:S05]  /*1a20*/  CALL.ABS.NOINC R8 ;  /* 0x0000000008007343 */ /* 0x001fea0003c00000 */
.L_x_40:
        /* <DEDUP_REMOVED lines=10> */
.L_x_41:
[----:B------:R-:W-:-:S07]  /*1ad0*/  VIADD R33, R33, 0x4 ;  /* 0x0000000421217836 */ /* 0x000fce0000000000 */
.L_x_37:
[----:B------:R-:W-:-:S13]  /*1ae0*/  ISETP.NE.AND P0, PT, R23, RZ, PT ;  /* 0x000000ff1700720c */ /* 0x000fda0003f05270 */
[----:B------:R-:W-:Y:S05]  /*1af0*/  @!P0 BRA `(.L_x_27) ;  /* 0x0000000000bc8947 */ /* 0x000fea0003800000 */
[----:B------:R-:W0:Y:S01]  /*1b00*/  LDC.64 R10, c[0x0][0x380] ;  /* 0x0000e000ff0a7b82 */ /* 0x000e220000000a00 */
[----:B------:R-:W-:Y:S01]  /*1b10*/  IMAD.IADD R3, R30, 0x1, R33 ;  /* 0x000000011e037824 */ /* 0x000fe200078e0221 */
[----:B------:R-:W-:Y:S01]  /*1b20*/  MOV R32, 0x0 ;  /* 0x0000000000207802 */ /* 0x000fe20000000f00 */
[----:B------:R-:W1:Y:S02]  /*1b30*/  LDCU.64 UR4, c[0x4][0x28] ;  /* 0x01000500ff0477ac */ /* 0x000e640008000a00 */
[----:B0-----:R-:W-:-:S06]  /*1b40*/  IMAD.WIDE.U32 R10, R3, 0x4, R10 ;  /* 0x00000004030a7825 */ /* 0x001fcc00078e000a */
[----:B------:R-:W2:Y:S01]  /*1b50*/  LDG.E.STRONG.SYS R10, desc[UR36][R10.64] ;  /* 0x000000240a0a7981 */ /* 0x000ea2000c1f5900 */
[----:B------:R0:W3:Y:S01]  /*1b60*/  LDC.64 R8, c[0x4][R32] ;  /* 0x0100000020087b82 */ /* 0x0000e20000000a00 */
[----:B------:R-:W-:Y:S01]  /*1b70*/  ISETP.NE.AND P0, PT, R23, 0x1, PT ;  /* 0x000000011700780c */ /* 0x000fe20003f05270 */
[----:B-1----:R-:W-:Y:S01]  /*1b80*/  IMAD.U32 R4, RZ, RZ, UR4 ;  /* 0x00000004ff047e24 */ /* 0x002fe2000f8e00ff */
[----:B------:R-:W-:Y:S01]  /*1b90*/  MOV R5, UR5 ;  /* 0x0000000500057c02 */ /* 0x000fe20008000f00 */
[----:B------:R-:W-:Y:S01]  /*1ba0*/  IMAD.MOV.U32 R6, RZ, RZ, R26 ;  /* 0x000000ffff067224 */ /* 0x000fe200078e001a */
[----:B------:R-:W-:Y:S01]  /*1bb0*/  P2R R0, PR, RZ, 0x1 ;  /* 0x00000001ff007803 */ /* 0x000fe20000000000 */
[----:B------:R-:W-:Y:S01]  /*1bc0*/  IMAD.MOV.U32 R7, RZ, RZ, R24 ;  /* 0x000000ffff077224 */ /* 0x000fe200078e0018 */
[----:B--23--:R0:W-:Y:S07]  /*1bd0*/  STL [R1+0x20], R10 ;  /* 0x0000200a01007387 */ /* 0x00c1ee0000100800 */
[----:B------:R-:W-:-:S07]  /*1be0*/  LEPC R20, `(.L_x_42) ;  /* 0x000000001014794e */ /* 0x000fce0000000000 */
[----:B0-----:R-:W-:Y:S05]  /*1bf0*/  CALL.ABS.NOINC R8 ;  /* 0x0000000008007343 */ /* 0x001fea0003c00000 */
.L_x_42:
[----:B------:R-:W-:-:S13]  /*1c00*/  ISETP.NE.AND P6, PT, R23, 0x1, PT ;  /* 0x000000011700780c */ /* 0x000fda0003fc5270 */
[----:B------:R-:W-:Y:S05]  /*1c10*/  @!P6 BRA `(.L_x_27) ;  /* 0x000000000074e947 */ /* 0x000fea0003800000 */
        /* <DEDUP_REMOVED lines=8> */
[----:B------:R-:W-:Y:S01]  /*1ca0*/  ISETP.NE.AND P0, PT, R23, 0x2, PT ;  /* 0x000000021700780c */ /* 0x000fe20003f05270 */
[----:B------:R-:W-:Y:S02]  /*1cb0*/  IMAD.MOV.U32 R6, RZ, RZ, R26 ;  /* 0x000000ffff067224 */ /* 0x000fe400078e001a */
[----:B------:R-:W-:Y:S01]  /*1cc0*/  IMAD.MOV.U32 R7, RZ, RZ, R24 ;  /* 0x000000ffff077224 */ /* 0x000fe200078e0018 */
[----:B--2---:R-:W-:Y:S01]  /*1cd0*/  MOV R4, UR4 ;  /* 0x0000000400047c02 */ /* 0x004fe20008000f00 */
[----:B------:R-:W-:Y:S01]  /*1ce0*/  IMAD.U32 R5, RZ, RZ, UR5 ;  /* 0x00000005ff057e24 */ /* 0x000fe2000f8e00ff */
[----:B---3--:R2:W-:Y:S02]  /*1cf0*/  STL [R1+0x20], R0 ;  /* 0x0000200001007387 */ /* 0x0085e40000100800 */
[----:B012---:R-:W-:-:S07]  /*1d00*/  P2R R0, PR, RZ, 0x1 ;  /* 0x00000001ff007803 */ /* 0x007fce0000000000 */
[----:B------:R-:W-:-:S07]  /*1d10*/  LEPC R20, `(.L_x_43) ;  /* 0x000000001014794e */ /* 0x000fce0000000000 */
[----:B------:R-:W-:Y:S05]  /*1d20*/  CALL.ABS.NOINC R8 ;  /* 0x0000000008007343 */ /* 0x000fea0003c00000 */
.L_x_43:
[----:B------:R-:W-:-:S13]  /*1d30*/  ISETP.NE.AND P6, PT, R23, 0x2, PT ;  /* 0x000000021700780c */ /* 0x000fda0003fc5270 */
[----:B------:R-:W-:Y:S05]  /*1d40*/  @!P6 BRA `(.L_x_27) ;  /* 0x000000000028e947 */ /* 0x000fea0003800000 */
[----:B------:R-:W2:Y:S01]  /*1d50*/  LDG.E.STRONG.SYS R16, desc[UR36][R16.64+0x8] ;  /* 0x0000082410107981 */ /* 0x000ea2000c1f5900 */
[----:B------:R-:W0:Y:S01]  /*1d60*/  LDC.64 R32, c[0x4][R32] ;  /* 0x0100000020207b82 */ /* 0x000e220000000a00 */
[----:B------:R-:W1:Y:S01]  /*1d70*/  LDCU.64 UR4, c[0x4][0x28] ;  /* 0x01000500ff0477ac */ /* 0x000e620008000a00 */
[----:B------:R-:W-:Y:S02]  /*1d80*/  IMAD.MOV.U32 R6, RZ, RZ, R26 ;  /* 0x000000ffff067224 */ /* 0x000fe400078e001a */
[----:B------:R-:W-:Y:S01]  /*1d90*/  IMAD.MOV.U32 R7, RZ, RZ, R24 ;  /* 0x000000ffff077224 */ /* 0x000fe200078e0018 */
[----:B-1----:R-:W-:Y:S01]  /*1da0*/  MOV R4, UR4 ;  /* 0x0000000400047c02 */ /* 0x002fe20008000f00 */
[----:B------:R-:W-:Y:S01]  /*1db0*/  IMAD.U32 R5, RZ, RZ, UR5 ;  /* 0x00000005ff057e24 */ /* 0x000fe2000f8e00ff */
[----:B0-2---:R1:W-:Y:S06]  /*1dc0*/  STL [R1+0x20], R16 ;  /* 0x0000201001007387 */ /* 0x0053ec0000100800 */
[----:B------:R-:W-:-:S07]  /*1dd0*/  LEPC R20, `(.L_x_27) ;  /* 0x000000001014794e */ /* 0x000fce0000000000 */
[----:B-1----:R-:W-:Y:S05]  /*1de0*/  CALL.ABS.NOINC R32 ;  /* 0x0000000020007343 */ /* 0x002fea0003c00000 */
.L_x_27:
[----:B------:R-:W-:Y:S01]  /*1df0*/  MOV R8, 0x0 ;  /* 0x0000000000087802 */ /* 0x000fe20000000f00 */
[----:B------:R-:W0:Y:S01]  /*1e00*/  LDCU.64 UR4, c[0x4][0x30] ;  /* 0x01000600ff0477ac */ /* 0x000e220008000a00 */
[----:B------:R-:W-:-:S04]  /*1e10*/  CS2R R6, SRZ ;  /* 0x0000000000067805 */ /* 0x000fc8000001ff00 */
[----:B------:R-:W1:Y:S01]  /*1e20*/  LDC.64 R8, c[0x4][R8] ;  /* 0x0100000008087b82 */ /* 0x000e620000000a00 */
[----:B0-----:R-:W-:Y:S01]  /*1e30*/  MOV R4, UR4 ;  /* 0x0000000400047c02 */ /* 0x001fe20008000f00 */
[----:B------:R-:W-:-:S07]  /*1e40*/  IMAD.U32 R5, RZ, RZ, UR5 ;  /* 0x00000005ff057e24 */ /* 0x000fce000f8e00ff */
[----:B------:R-:W-:-:S07]  /*1e50*/  LEPC R20, `(.L_x_44) ;  /* 0x000000001014794e */ /* 0x000fce0000000000 */
[----:B-1----:R-:W-:Y:S05]  /*1e60*/  CALL.ABS.NOINC R8 ;  /* 0x0000000008007343 */ /* 0x002fea0003c00000 */
.L_x_44:
[----:B------:R-:W0:Y:S01]  /*1e70*/  LDCU UR4, c[0x0][0x3cc] ;  /* 0x00007980ff0477ac */ /* 0x000e220008000800 */
[----:B------:R-:W-:-:S05]  /*1e80*/  VIADD R22, R22, 0x1 ;  /* 0x0000000116167836 */ /* 0x000fca0000000000 */
[----:B0-----:R-:W-:-:S13]  /*1e90*/  ISETP.NE.AND P0, PT, R22, UR4, PT ;  /* 0x0000000416007c0c */ /* 0x001fda000bf05270 */
[----:B------:R-:W-:Y:S05]  /*1ea0*/  @P0 BRA `(.L_x_45) ;  /* 0xffffffe400f40947 */ /* 0x000fea000383ffff */
[----:B------:R-:W-:Y:S05]  /*1eb0*/  BSYNC B7 ;  /* 0x0000000000077941 */ /* 0x000fea0003800000 */
.L_x_7:
[----:B------:R-:W-:Y:S05]  /*1ec0*/  BRA `(.L_x_46) ;  /* 0x0000000000e87947 */ /* 0x000fea0003800000 */
.L_x_6:
[C---:B------:R-:W-:Y:S01]  /*1ed0*/  VIADD R0, R19.reuse, 0xffffffff ;  /* 0xffffffff13007836 */ /* 0x040fe20000000000 */
[----:B------:R-:W-:-:S04]  /*1ee0*/  LOP3.LUT R18, R19, 0x3, RZ, 0xc0, !PT ;  /* 0x0000000313127812 */ /* 0x000fc800078ec0ff */
[----:B------:R-:W-:-:S13]  /*1ef0*/  ISETP.GE.U32.AND P0, PT, R0, 0x3, PT ;  /* 0x000000030000780c */ /* 0x000fda0003f06070 */
[----:B------:R-:W-:Y:S05]  /*1f00*/  @!P0 BRA `(.L_x_47) ;  /* 0x0000000000988947 */ /* 0x000fea0003800000 */
[----:B------:R-:W-:Y:S01]  /*1f10*/  HFMA2 R22, -RZ, RZ, 0, 0 ;  /* 0x00000000ff167431 */ /* 0x000fe200000001ff */
[----:B------:R-:W-:Y:S01]  /*1f20*/  BSSY.RECONVERGENT B6, `(.L_x_47) ;  /* 0x0000024000067945 */ /* 0x000fe20003800200 */
[----:B------:R-:W-:-:S07]  /*1f30*/  LOP3.LUT R19, R19, 0x7ffffffc, RZ, 0xc0, !PT ;  /* 0x7ffffffc13137812 */ /* 0x000fce00078ec0ff */
.L_x_52:
[----:B------:R-:W-:Y:S01]  /*1f40*/  MOV R16, 0x0 ;  /* 0x0000000000107802 */ /* 0x000fe20000000f00 */
[----:B------:R-:W0:Y:S01]  /*1f50*/  LDCU.64 UR4, c[0x4][0x30] ;  /* 0x01000600ff0477ac */ /* 0x000e220008000a00 */
[----:B------:R-:W-:Y:S01]  /*1f60*/  VIADD R22, R22, 0x4 ;  /* 0x0000000416167836 */ /* 0x000fe20000000000 */
[----:B------:R-:W-:Y:S01]  /*1f70*/  CS2R R6, SRZ ;  /* 0x0000000000067805 */ /* 0x000fe2000001ff00 */
[----:B------:R1:W2:Y:S03]  /*1f80*/  LDC.64 R8, c[0x4][R16] ;  /* 0x0100000010087b82 */ /* 0x0002a60000000a00 */
[----:B------:R-:W-:-:S04]  /*1f90*/  ISETP.NE.AND P0, PT, R22, R19, PT ;  /* 0x000000131600720c */ /* 0x000fc80003f05270 */
[----:B------:R-:W-:Y:S01]  /*1fa0*/  P2R R23, PR, RZ, 0x1 ;  /* 0x00000001ff177803 */ /* 0x000fe20000000000 */
[----:B0-----:R-:W-:Y:S02]  /*1fb0*/  IMAD.U32 R4, RZ, RZ, UR4 ;  /* 0x00000004ff047e24 */ /* 0x001fe4000f8e00ff */
[----:B-1----:R-:W-:-:S07]  /*1fc0*/  IMAD.U32 R5, RZ, RZ, UR5 ;  /* 0x00000005ff057e24 */ /* 0x002fce000f8e00ff */
[----:B------:R-:W-:-:S07]  /*1fd0*/  LEPC R20, `(.L_x_48) ;  /* 0x000000001014794e */ /* 0x000fce0000000000 */
[----:B--2---:R-:W-:Y:S05]  /*1fe0*/  CALL.ABS.NOINC R8 ;  /* 0x0000000008007343 */ /* 0x004fea0003c00000 */
.L_x_48:
[----:B------:R0:W1:Y:S01]  /*1ff0*/  LDC.64 R8, c[0x4][R16] ;  /* 0x0100000010087b82 */ /* 0x0000620000000a00 */
[----:B------:R-:W2:Y:S01]  /*2000*/  LDCU.64 UR4, c[0x4][0x30] ;  /* 0x01000600ff0477ac */ /* 0x000ea20008000a00 */
[----:B------:R-:W-:Y:S02]  /*2010*/  CS2R R6, SRZ ;  /* 0x0000000000067805 */ /* 0x000fe4000001ff00 */
[----:B--2---:R-:W-:Y:S01]  /*2020*/  MOV R4, UR4 ;  /* 0x0000000400047c02 */ /* 0x004fe20008000f00 */
[----:B0-----:R-:W-:-:S07]  /*2030*/  IMAD.U32 R5, RZ, RZ, UR5 ;  /* 0x00000005ff057e24 */ /* 0x001fce000f8e00ff */
[----:B------:R-:W-:-:S07]  /*2040*/  LEPC R20, `(.L_x_49) ;  /* 0x000000001014794e */ /* 0x000fce0000000000 */
[----:B-1----:R-:W-:Y:S05]  /*2050*/  CALL.ABS.NOINC R8 ;  /* 0x0000000008007343 */ /* 0x002fea0003c00000 */
.L_x_49:
[----:B------:R0:W1:Y:S01]  /*2060*/  LDC.64 R8, c[0x4][R16] ;  /* 0x0100000010087b82 */ /* 0x0000620000000a00 */
[----:B------:R-:W2:Y:S01]  /*2070*/  LDCU.64 UR4, c[0x4][0x30] ;  /* 0x01000600ff0477ac */ /* 0x000ea20008000a00 */
[----:B------:R-:W-:Y:S01]  /*2080*/  CS2R R6, SRZ ;  /* 0x0000000000067805 */ /* 0x000fe2000001ff00 */
[----:B--2---:R-:W-:Y:S02]  /*2090*/  IMAD.U32 R4, RZ, RZ, UR4 ;  /* 0x00000004ff047e24 */ /* 0x004fe4000f8e00ff */
[----:B0-----:R-:W-:-:S07]  /*20a0*/  IMAD.U32 R5, RZ, RZ, UR5 ;  /* 0x00000005ff057e24 */ /* 0x001fce000f8e00ff */
[----:B------:R-:W-:-:S07]  /*20b0*/  LEPC R20, `(.L_x_50) ;  /* 0x000000001014794e */ /* 0x000fce0000000000 */
[----:B-1----:R-:W-:Y:S05]  /*20c0*/  CALL.ABS.NOINC R8 ;  /* 0x0000000008007343 */ /* 0x002fea0003c00000 */
.L_x_50:
[----:B------:R-:W0:Y:S01]  /*20d0*/  LDC.64 R16, c[0x4][R16] ;  /* 0x0100000010107b82 */ /* 0x000e220000000a00 */
[----:B------:R-:W1:Y:S01]  /*20e0*/  LDCU.64 UR4, c[0x4][0x30] ;  /* 0x01000600ff0477ac */ /* 0x000e620008000a00 */
[----:B------:R-:W-:Y:S02]  /*20f0*/  CS2R R6, SRZ ;  /* 0x0000000000067805 */ /* 0x000fe4000001ff00 */
[----:B-1----:R-:W-:Y:S01]  /*2100*/  MOV R4, UR4 ;  /* 0x0000000400047c02 */ /* 0x002fe20008000f00 */
[----:B------:R-:W-:-:S07]  /*2110*/  IMAD.U32 R5, RZ, RZ, UR5 ;  /* 0x00000005ff057e24 */ /* 0x000fce000f8e00ff */
[----:B------:R-:W-:-:S07]  /*2120*/  LEPC R20, `(.L_x_51) ;  /* 0x000000001014794e */ /* 0x000fce0000000000 */
[----:B0-----:R-:W-:Y:S05]  /*2130*/  CALL.ABS.NOINC R16 ;  /* 0x0000000010007343 */ /* 0x001fea0003c00000 */
.L_x_51:
[----:B------:R-:W-:-:S13]  /*2140*/  ISETP.NE.AND P6, PT, R23, RZ, PT ;  /* 0x000000ff1700720c */ /* 0x000fda0003fc5270 */
[----:B------:R-:W-:Y:S05]  /*2150*/  @P6 BRA `(.L_x_52) ;  /* 0xfffffffc00786947 */ /* 0x000fea000383ffff */
[----:B------:R-:W-:Y:S05]  /*2160*/  BSYNC.RECONVERGENT B6 ;  /* 0x0000000000067941 */ /* 0x000fea0003800200 */
.L_x_47:
[----:B------:R-:W-:-:S13]  /*2170*/  ISETP.NE.AND P0, PT, R18, RZ, PT ;  /* 0x000000ff1200720c */ /* 0x000fda0003f05270 */
[----:B------:R-:W-:Y:S05]  /*2180*/  @!P0 BRA `(.L_x_46) ;  /* 0x0000000000388947 */ /* 0x000fea0003800000 */
[----:B------:R-:W-:-:S07]  /*2190*/  IMAD.MOV.U32 R17, RZ, RZ, RZ ;  /* 0x000000ffff117224 */ /* 0x000fce00078e00ff */
.L_x_54:
[----:B------:R-:W0:Y:S01]  /*21a0*/  LDCU.64 UR4, c[0x4][0x30] ;  /* 0x01000600ff0477ac */ /* 0x000e220008000a00 */
[----:B------:R-:W-:Y:S01]  /*21b0*/  VIADD R17, R17, 0x1 ;  /* 0x0000000111117836 */ /* 0x000fe20000000000 */
[----:B------:R-:W-:Y:S02]  /*21c0*/  MOV R0, 0x0 ;  /* 0x0000000000007802 */ /* 0x000fe40000000f00 */
[----:B------:R-:W-:Y:S02]  /*21d0*/  CS2R R6, SRZ ;  /* 0x0000000000067805 */ /* 0x000fe4000001ff00 */
[----:B------:R-:W-:Y:S01]  /*21e0*/  ISETP.NE.AND P0, PT, R17, R18, PT ;  /* 0x000000121100720c */ /* 0x000fe20003f05270 */
[----:B------:R1:W2:Y:S03]  /*21f0*/  LDC.64 R8, c[0x4][R0] ;  /* 0x0100000000087b82 */ /* 0x0002a60000000a00 */
[----:B-1----:R-:W-:-:S02]  /*2200*/  P2R R0, PR, RZ, 0x1 ;  /* 0x00000001ff007803 */ /* 0x002fc40000000000 */
[----:B0-----:R-:W-:Y:S01]  /*2210*/  MOV R4, UR4 ;  /* 0x0000000400047c02 */ /* 0x001fe20008000f00 */
[----:B------:R-:W-:-:S07]  /*2220*/  IMAD.U32 R5, RZ, RZ, UR5 ;  /* 0x00000005ff057e24 */ /* 0x000fce000f8e00ff */
[----:B------:R-:W-:-:S07]  /*2230*/  LEPC R20, `(.L_x_53) ;  /* 0x000000001014794e */ /* 0x000fce0000000000 */
[----:B--2---:R-:W-:Y:S05]  /*2240*/  CALL.ABS.NOINC R8 ;  /* 0x0000000008007343 */ /* 0x004fea0003c00000 */
.L_x_53:
[----:B------:R-:W-:-:S13]  /*2250*/  ISETP.NE.AND P6, PT, R17, R18, PT ;  /* 0x000000121100720c */ /* 0x000fda0003fc5270 */
[----:B------:R-:W-:Y:S05]  /*2260*/  @P6 BRA `(.L_x_54) ;  /* 0xfffffffc00cc6947 */ /* 0x000fea000383ffff */
.L_x_46:
[----:B------:R-:W-:Y:S05]  /*2270*/  BSYNC B8 ;  /* 0x0000000000087941 */ /* 0x000fea0003800000 */
.L_x_5:
[----:B------:R-:W-:Y:S01]  /*2280*/  MOV R0, 0x0 ;  /* 0x0000000000007802 */ /* 0x000fe20000000f00 */
[----:B------:R-:W0:Y:S01]  /*2290*/  LDCU.64 UR4, c[0x4][0x30] ;  /* 0x01000600ff0477ac */ /* 0x000e220008000a00 */
[----:B------:R-:W-:Y:S02]  /*22a0*/  CS2R R6, SRZ ;  /* 0x0000000000067805 */ /* 0x000fe4000001ff00 */
[----:B------:R1:W2:Y:S01]  /*22b0*/  LDC.64 R8, c[0x4][R0] ;  /* 0x0100000000087b82 */ /* 0x0002a20000000a00 */
[----:B0-----:R-:W-:Y:S02]  /*22c0*/  IMAD.U32 R4, RZ, RZ, UR4 ;  /* 0x00000004ff047e24 */ /* 0x001fe4000f8e00ff */
[----:B-1----:R-:W-:-:S07]  /*22d0*/  IMAD.U32 R5, RZ, RZ, UR5 ;  /* 0x00000005ff057e24 */ /* 0x002fce000f8e00ff */
[----:B------:R-:W-:-:S07]  /*22e0*/  LEPC R20, `(.L_x_3) ;  /* 0x000000001014794e */ /* 0x000fce0000000000 */
[----:B--2---:R-:W-:Y:S05]  /*22f0*/  CALL.ABS.NOINC R8 ;  /* 0x0000000008007343 */ /* 0x004fea0003c00000 */
.L_x_3:
[----:B------:R-:W-:Y:S05]  /*2300*/  BSYNC B9 ;  /* 0x0000000000097941 */ /* 0x000fea0003800000 */
.L_x_2:
[----:B------:R-:W0:Y:S01]  /*2310*/  LDCU UR4, c[0x0][0x3a4] ;  /* 0x00007480ff0477ac */ /* 0x000e220008000800 */
[----:B------:R-:W-:Y:S02]  /*2320*/  ISETP.LT.AND P0, PT, RZ, UR42, PT ;  /* 0x0000002aff007c0c */ /* 0x000fe4000bf01270 */
[----:B------:R-:W-:Y:S02]  /*2330*/  LOP3.LUT R27, R27, 0xfffffff7, RZ, 0xc0, !PT ;  /* 0xfffffff71b1b7812 */ /* 0x000fe400078ec0ff */
[C---:B------:R-:W-:Y:S02]  /*2340*/  ISETP.LT.AND P1, PT, R31.reuse, R2, P0 ;  /* 0x000000021f00720c */ /* 0x040fe40000721270 */
[----:B0-----:R-:W-:-:S11]  /*2350*/  IADD3 R35, PT, PT, R31, UR4, RZ ;  /* 0x000000041f237c10 */ /* 0x001fd6000fffe0ff */
[----:B------:R-:W-:Y:S01]  /*2360*/  @P1 LOP3.LUT R27, R27, 0x8, RZ, 0xfc, !PT ;  /* 0x000000081b1b1812 */ /* 0x000fe200078efcff */
[----:B------:R-:W-:Y:S06]  /*2370*/  @!P1 BRA `(.L_x_55) ;  /* 0x0000000800d09947 */ /* 0x000fec0003800000 */
[----:B------:R-:W-:Y:S02]  /*2380*/  UIADD3 UR4, UPT, UPT, UR42, -0x1, URZ ;  /* 0xffffffff2a047890 */ /* 0x000fe4000fffe0ff */
[----:B------:R-:W-:Y:S02]  /*2390*/  IMAD.U32 R0, RZ, RZ, UR42 ;  /* 0x0000002aff007e24 */ /* 0x000fe4000f8e00ff */
[----:B------:R-:W-:Y:S01]  /*23a0*/  IMAD.MOV.U32 R3, RZ, RZ, R31 ;  /* 0x000000ffff037224 */ /* 0x000fe200078e001f */
[----:B------:R-:W-:Y:S01]  /*23b0*/  UISETP.GE.U32.AND UP0, UPT, UR4, 0xf, UPT ;  /* 0x0000000f0400788c */ /* 0x000fe2000bf06070 */
[----:B------:R-:W-:Y:S01]  /*23c0*/  IMAD.MOV.U32 R20, RZ, RZ, R35 ;  /* 0x000000ffff147224 */ /* 0x000fe200078e0023 */
[----:B------:R-:W-:-:S04]  /*23d0*/  LOP3.LUT R0, R0, 0xf, RZ, 0xc0, !PT ;  /* 0x0000000f00007812 */ /* 0x000fc800078ec0ff */
[----:B------:R-:W-:-:S03]  /*23e0*/  ISETP.NE.AND P1, PT, R0, RZ, PT ;  /* 0x000000ff0000720c */ /* 0x000fc60003f25270 */
[----:B------:R-:W-:Y:S10]  /*23f0*/  BRA.U !UP0, `(.L_x_56) ;  /* 0x0000000508487547 */ /* 0x000ff4000b800000 */
[----:B------:R-:W0:Y:S01]  /*2400*/  S2R R3, SR_CgaCtaId ;  /* 0x0000000000037919 */ /* 0x000e220000008800 */
[----:B------:R-:W-:Y:S01]  /*2410*/  MOV R22, 0x400 ;  /* 0x0000040000167802 */ /* 0x000fe20000000f00 */
[----:B------:R-:W-:Y:S01]  /*2420*/  BSSY B0, `(.L_x_56) ;  /* 0x000004f000007945 */ /* 0x000fe20003800000 */
[----:B------:R-:W-:Y:S01]  /*2430*/  MOV R21, UR42 ;  /* 0x0000002a00157c02 */ /* 0x000fe20008000f00 */
[----:B------:R-:W-:Y:S02]  /*2440*/  IMAD.MOV.U32 R28, RZ, RZ, RZ ;  /* 0x000000ffff1c7224 */ /* 0x000fe400078e00ff */
[----:B------:R-:W-:Y:S01]  /*2450*/  IMAD.MOV.U32 R20, RZ, RZ, R35 ;  /* 0x000000ffff147224 */ /* 0x000fe200078e0023 */
[----:B------:R-:W-:Y:S02]  /*2460*/  LOP3.LUT R21, R21, 0x7ffffff0, RZ, 0xc0, !PT ;  /* 0x7ffffff015157812 */ /* 0x000fe400078ec0ff */
[----:B0-----:R-:W-:Y:S01]  /*2470*/  LEA R22, R3, R22, 0x18 ;  /* 0x0000001603167211 */ /* 0x001fe200078ec0ff */
[----:B------:R-:W-:-:S07]  /*2480*/  IMAD.MOV.U32 R3, RZ, RZ, R31 ;  /* 0x000000ffff037224 */ /* 0x000fce00078e001f */
.L_x_57:
[----:B--2---:R-:W0:Y:S08]  /*2490*/  LDC.64 R4, c[0x0][0x380] ;  /* 0x0000e000ff047b82 */ /* 0x004e300000000a00 */
[----:B------:R-:W1:Y:S01]  /*24a0*/  LDC R23, c[0x0][0x3c8] ;  /* 0x0000f200ff177b82 */ /* 0x000e620000000800 */
[----:B0-----:R-:W-:-:S05]  /*24b0*/  IMAD.WIDE R4, R20, 0x4, R4 ;  /* 0x0000000414047825 */ /* 0x001fca00078e0204 */
[----:B------:R-:W2:Y:S01]  /*24c0*/  LDG.E.STRONG.SYS R19, desc[UR36][R4.64] ;  /* 0x0000002404137981 */ /* 0x000ea2000c1f5900 */
[----:B-1----:R-:W-:-:S05]  /*24d0*/  IMAD.WIDE R6, R23, 0x4, R4 ;  /* 0x0000000417067825 */ /* 0x002fca00078e0204 */
[----:B------:R-:W3:Y:S01]  /*24e0*/  LDG.E.STRONG.SYS R29, desc[UR36][R6.64] ;  /* 0x00000024061d7981 */ /* 0x000ee2000c1f5900 */
[----:B------:R-:W-:-:S05]  /*24f0*/  IMAD.WIDE R12, R23, 0x4, R6 ;  /* 0x00000004170c7825 */ /* 0x000fca00078e0206 */
[----:B------:R-:W4:Y:S01]  /*2500*/  LDG.E.STRONG.SYS R18, desc[UR36][R12.64] ;  /* 0x000000240c127981 */ /* 0x000f22000c1f5900 */
[----:B------:R-:W-:-:S05]  /*2510*/  IMAD.WIDE R36, R23, 0x4, R12 ;  /* 0x0000000417247825 */ /* 0x000fca00078e020c */
[----:B------:R0:W5:Y:S01]  /*2520*/  LDG.E.STRONG.SYS R32, desc[UR36][R36.64] ;  /* 0x0000002424207981 */ /* 0x000162000c1f5900 */
[----:B------:R-:W-:Y:S01]  /*2530*/  IMAD.WIDE R8, R23, 0x4, R36 ;  /* 0x0000000417087825 */ /* 0x000fe200078e0224 */
[----:B------:R-:W-:-:S04]  /*2540*/  LEA R33, R3, R22, 0x2 ;  /* 0x0000001603217211 */ /* 0x000fc800078e10ff */
[----:B------:R1:W5:Y:S01]  /*2550*/  LDG.E.STRONG.SYS R25, desc[UR36][R8.64] ;  /* 0x0000002408197981 */ /* 0x000362000c1f5900 */
[----:B------:R-:W-:-:S04]  /*2560*/  IMAD.WIDE R16, R23, 0x4, R8 ;  /* 0x0000000417107825 */ /* 0x000fc800078e0208 */
[----:B0-----:R-:W-:Y:S01]  /*2570*/  IMAD R36, R2, 0x4, R33 ;  /* 0x0000000402247824 */ /* 0x001fe200078e0221 */
[----:B------:R0:W5:Y:S01]  /*2580*/  LDG.E.STRONG.SYS R30, desc[UR36][R16.64] ;  /* 0x00000024101e7981 */ /* 0x000162000c1f5900 */
[----:B------:R-:W-:-:S04]  /*2590*/  IMAD.WIDE R14, R23, 0x4, R16 ;  /* 0x00000004170e7825 */ /* 0x000fc800078e0210 */
[C---:B------:R-:W-:Y:S02]  /*25a0*/  IMAD.WIDE R10, R23.reuse, 0x4, R14 ;  /* 0x00000004170a7825 */ /* 0x040fe400078e020e */
[----:B------:R-:W5:Y:S02]  /*25b0*/  LDG.E.STRONG.SYS R14, desc[UR36][R14.64] ;  /* 0x000000240e0e7981 */ /* 0x000f64000c1f5900 */
[C---:B------:R-:W-:Y:S02]  /*25c0*/  IMAD.WIDE R12, R23.reuse, 0x4, R10 ;  /* 0x00000004170c7825 */ /* 0x040fe400078e020a */
[----:B------:R5:W5:Y:S02]  /*25d0*/  LDG.E.STRONG.SYS R34, desc[UR36][R10.64] ;  /* 0x000000240a227981 */ /* 0x000b64000c1f5900 */
[C---:B------:R-:W-:Y:S02]  /*25e0*/  IMAD.WIDE R4, R23.reuse, 0x4, R12 ;  /* 0x0000000417047825 */ /* 0x040fe400078e020c */
[----:B------:R-:W5:Y:S02]  /*25f0*/  LDG.E.STRONG.SYS R12, desc[UR36][R12.64] ;  /* 0x000000240c0c7981 */ /* 0x000f64000c1f5900 */
[----:B------:R-:W-:-:S02]  /*2600*/  IMAD.WIDE R6, R23, 0x4, R4 ;  /* 0x0000000417067825 */ /* 0x000fc400078e0204 */
[----:B------:R5:W5:Y:S02]  /*2610*/  LDG.E.STRONG.SYS R4, desc[UR36][R4.64] ;  /* 0x0000002404047981 */ /* 0x000b64000c1f5900 */
[C---:B-1----:R-:W-:Y:S02]  /*2620*/  IMAD.WIDE R8, R23.reuse, 0x4, R6 ;  /* 0x0000000417087825 */ /* 0x042fe400078e0206 */
[----:B------:R1:W5:Y:S02]  /*2630*/  LDG.E.STRONG.SYS R6, desc[UR36][R6.64] ;  /* 0x0000002406067981 */ /* 0x000364000c1f5900 */
[C---:B------:R-:W-:Y:S02]  /*2640*/  IMAD R37, R2.reuse, 0x4, R36 ;  /* 0x0000000402257824 */ /* 0x040fe400078e0224 */
[----:B0-----:R-:W-:Y:S02]  /*2650*/  IMAD.WIDE R16, R23, 0x4, R8 ;  /* 0x0000000417107825 */ /* 0x001fe400078e0208 */
[----:B------:R0:W5:Y:S04]  /*2660*/  LDG.E.STRONG.SYS R8, desc[UR36][R8.64] ;  /* 0x0000002408087981 */ /* 0x000168000c1f5900 */
[----:B--2---:R-:W-:Y:S04]  /*2670*/  STS [R33], R19 ;  /* 0x0000001321007388 */ /* 0x004fe80000000800 */
[----:B---3--:R2:W-:Y:S04]  /*2680*/  STS [R36], R29 ;  /* 0x0000001d24007388 */ /* 0x0085e80000000800 */
[----:B----4-:R3:W-:Y:S01]  /*2690*/  STS [R37], R18 ;  /* 0x0000001225007388 */ /* 0x0107e20000000800 */
[----:B--2---:R-:W-:-:S02]  /*26a0*/  IMAD R29, R2, 0x4, R37 ;  /* 0x00000004021d7824 */ /* 0x004fc400078e0225 */
[----:B---3--:R-:W-:-:S03]  /*26b0*/  IMAD.WIDE R18, R23, 0x4, R16 ;  /* 0x0000000417127825 */ /* 0x008fc600078e0210 */
[----:B-----5:R2:W-:Y:S04]  /*26c0*/  STS [R29], R32 ;  /* 0x000000201d007388 */ /* 0x0205e80000000800 */
[----:B------:R3:W4:Y:S01]  /*26d0*/  LDG.E.STRONG.SYS R16, desc[UR36][R16.64] ;  /* 0x0000002410107981 */ /* 0x000722000c1f5900 */
[----:B--2---:R-:W-:-:S03]  /*26e0*/  IMAD.WIDE R32, R23, 0x4, R18 ;  /* 0x0000000417207825 */ /* 0x004fc600078e0212 */
[----:B------:R2:W5:Y:S01]  /*26f0*/  LDG.E.STRONG.SYS R18, desc[UR36][R18.64] ;  /* 0x0000002412127981 */ /* 0x000562000c1f5900 */
[----:B------:R-:W-:-:S03]  /*2700*/  IMAD.WIDE R10, R23, 0x4, R32 ;  /* 0x00000004170a7825 */ /* 0x000fc600078e0220 */
[----:B------:R-:W5:Y:S04]  /*2710*/  LDG.E.STRONG.SYS R15, desc[UR36][R32.64] ;  /* 0x00000024200f7981 */ /* 0x000f68000c1f5900 */
[----:B------:R2:W5:Y:S01]  /*2720*/  LDG.E.STRONG.SYS R10, desc[UR36][R10.64] ;  /* 0x000000240a0a7981 */ /* 0x000562000c1f5900 */
[----:B------:R-:W-:-:S05]  /*2730*/  LEA R29, R2, R29, 0x2 ;  /* 0x0000001d021d7211 */ /* 0x000fca00078e10ff */
[----:B------:R-:W-:-:S04]  /*2740*/  IMAD R5, R2, 0x4, R29 ;  /* 0x0000000402057824 */ /* 0x000fc800078e021d */
[----:B-1----:R-:W-:-:S04]  /*2750*/  IMAD R7, R2, 0x4, R5 ;  /* 0x0000000402077824 */ /* 0x002fc800078e0205 */
[----:B0-----:R-:W-:-:S05]  /*2760*/  IMAD R9, R2, 0x4, R7 ;  /* 0x0000000402097824 */ /* 0x001fca00078e0207 */
[----:B------:R-:W-:-:S05]  /*2770*/  LEA R13, R2, R9, 0x2 ;  /* 0x00000009020d7211 */ /* 0x000fca00078e10ff */
[----:B---3--:R-:W-:-:S04]  /*2780*/  IMAD R17, R2, 0x4, R13 ;  /* 0x0000000402117824 */ /* 0x008fc800078e020d */
[----:B--2---:R-:W-:-:S04]  /*2790*/  IMAD R19, R2, 0x4, R17 ;  /* 0x0000000402137824 */ /* 0x004fc800078e0211 */
[C---:B------:R-:W-:Y:S01]  /*27a0*/  IMAD R11, R2.reuse, 0x4, R19 ;  /* 0x00000004020b7824 */ /* 0x040fe200078e0213 */
[----:B------:R0:W-:Y:S04]  /*27b0*/  STS [R29], R25 ;  /* 0x000000191d007388 */ /* 0x0001e80000000800 */
[C---:B0-----:R-:W-:Y:S01]  /*27c0*/  LEA R25, R2.reuse, R11, 0x2 ;  /* 0x0000000b02197211 */ /* 0x041fe200078e10ff */
[----:B------:R0:W-:Y:S04]  /*27d0*/  STS [R5], R30 ;  /* 0x0000001e05007388 */ /* 0x0001e80000000800 */
[C---:B------:R-:W-:Y:S01]  /*27e0*/  IMAD R29, R2.reuse, 0x4, R25 ;  /* 0x00000004021d7824 */ /* 0x040fe200078e0219 */
[----:B------:R1:W-:Y:S04]  /*27f0*/  STS [R7], R14 ;  /* 0x0000000e07007388 */ /* 0x0003e80000000800 */
[----:B------:R2:W-:Y:S01]  /*2800*/  STS [R9], R34 ;  /* 0x0000002209007388 */ /* 0x0005e20000000800 */
[----:B0-----:R-:W-:-:S03]  /*2810*/  IMAD R5, R2, 0x4, R29 ;  /* 0x0000000402057824 */ /* 0x001fc600078e021d */
[----:B------:R2:W-:Y:S01]  /*2820*/  STS [R13], R12 ;  /* 0x0000000c0d007388 */ /* 0x0005e20000000800 */
[----:B-1----:R-:W-:-:S03]  /*2830*/  IMAD R7, R2, 0x4, R5 ;  /* 0x0000000402077824 */ /* 0x002fc600078e0205 */
[----:B------:R2:W-:Y:S04]  /*2840*/  STS [R17], R4 ;  /* 0x0000000411007388 */ /* 0x0005e80000000800 */
[----:B------:R2:W-:Y:S04]  /*2850*/  STS [R19], R6 ;  /* 0x0000000613007388 */ /* 0x0005e80000000800 */
[----:B------:R2:W-:Y:S01]  /*2860*/  STS [R11], R8 ;  /* 0x000000080b007388 */ /* 0x0005e20000000800 */
[----:B------:R-:W-:-:S04]  /*2870*/  IADD3 R28, PT, PT, R28, 0x10, RZ ;  /* 0x000000101c1c7810 */ /* 0x000fc80007ffe0ff */
[----:B------:R-:W-:Y:S01]  /*2880*/  ISETP.NE.AND P0, PT, R28, R21, PT ;  /* 0x000000151c00720c */ /* 0x000fe20003f05270 */
[----:B------:R-:W-:Y:S05]  /*2890*/  YIELD ;  /* 0x0000000000007946 */ /* 0x000fea0003800000 */
[----:B------:R-:W-:Y:S02]  /*28a0*/  IMAD R20, R23, 0x10, R20 ;  /* 0x0000001017147824 */ /* 0x000fe400078e0214 */
[----:B------:R-:W-:Y:S01]  /*28b0*/  IMAD R3, R2, 0x10, R3 ;  /* 0x0000001002037824 */ /* 0x000fe200078e0203 */
[----:B----4-:R2:W-:Y:S04]  /*28c0*/  STS [R25], R16 ;  /* 0x0000001019007388 */ /* 0x0105e80000000800 */
[----:B-----5:R2:W-:Y:S04]  /*28d0*/  STS [R29], R18 ;  /* 0x000000121d007388 */ /* 0x0205e80000000800 */
[----:B------:R2:W-:Y:S04]  /*28e0*/  STS [R5], R15 ;  /* 0x0000000f05007388 */ /* 0x0005e80000000800 */
[----:B------:R2:W-:Y:S01]  /*28f0*/  STS [R7], R10 ;  /* 0x0000000a07007388 */ /* 0x0005e20000000800 */
[----:B------:R-:W-:Y:S05]  /*2900*/  @P0 BRA `(.L_x_57) ;  /* 0xfffffff800e00947 */ /* 0x000fea000383ffff */
[----:B------:R-:W-:Y:S05]  /*2910*/  BSYNC B0 ;  /* 0x0000000000007941 */ /* 0x000fea0003800000 */
.L_x_56:
[----:B------:R-:W-:Y:S05]  /*2920*/  @!P1 BRA `(.L_x_55) ;  /* 0x0000000400649947 */ /* 0x000fea0003800000 */
[----:B------:R-:W-:Y:S01]  /*2930*/  ISETP.GE.U32.AND P0, PT, R0, 0x8, PT ;  /* 0x000000080000780c */ /* 0x000fe20003f06070 */
[----:B------:R-:W-:-:S04]  /*2940*/  ULOP3.LUT UR6, UR42, 0x7, URZ, 0xc0, !UPT ;  /* 0x000000072a067892 */ /* 0x000fc8000f8ec0ff */
[----:B------:R-:W-:-:S08]  /*2950*/  UISETP.NE.AND UP0, UPT, UR6, URZ, UPT ;  /* 0x000000ff0600728c */ /* 0x000fd0000bf05270 */
[----:B------:R-:W-:Y:S05]  /*2960*/  @!P0 BRA `(.L_x_58) ;  /* 0x00000000009c8947 */ /* 0x000fea0003800000 */
[----:B--2---:R-:W0:Y:S08]  /*2970*/  LDC.64 R16, c[0x0][0x380] ;  /* 0x0000e000ff107b82 */ /* 0x004e300000000a00 */
[----:B------:R-:W1:Y:S01]  /*2980*/  LDC R15, c[0x0][0x3c8] ;  /* 0x0000f200ff0f7b82 */ /* 0x000e620000000800 */
[----:B0-----:R-:W-:-:S05]  /*2990*/  IMAD.WIDE R16, R20, 0x4, R16 ;  /* 0x0000000414107825 */ /* 0x001fca00078e0210 */
[----:B------:R0:W2:Y:S01]  /*29a0*/  LDG.E.STRONG.SYS R0, desc[UR36][R16.64] ;  /* 0x0000002410007981 */ /* 0x0000a2000c1f5900 */
[----:B-1----:R-:W-:-:S04]  /*29b0*/  IMAD.WIDE R18, R15, 0x4, R16 ;  /* 0x000000040f127825 */ /* 0x002fc800078e0210 */
[C---:B------:R-:W-:Y:S02]  /*29c0*/  IMAD.WIDE R22, R15.reuse, 0x4, R18 ;  /* 0x000000040f167825 */ /* 0x040fe400078e0212 */
[----:B------:R1:W3:Y:S02]  /*29d0*/  LDG.E.STRONG.SYS R18, desc[UR36][R18.64] ;  /* 0x0000002412127981 */ /* 0x0002e4000c1f5900 */
[C---:B------:R-:W-:Y:S02]  /*29e0*/  IMAD.WIDE R6, R15.reuse, 0x4, R22 ;  /* 0x000000040f067825 */ /* 0x040fe400078e0216 */
[----:B------:R-:W4:Y:S02]  /*29f0*/  LDG.E.STRONG.SYS R22, desc[UR36][R22.64] ;  /* 0x0000002416167981 */ /* 0x000f24000c1f5900 */
[C---:B------:R-:W-:Y:S02]  /*2a00*/  IMAD.WIDE R8, R15.reuse, 0x4, R6 ;  /* 0x000000040f087825 */ /* 0x040fe400078e0206 */
[----:B------:R5:W4:Y:S02]  /*2a10*/  LDG.E.STRONG.SYS R6, desc[UR36][R6.64] ;  /* 0x0000002406067981 */ /* 0x000b24000c1f5900 */
[----:B------:R-:W-:-:S02]  /*2a20*/  IMAD.WIDE R4, R15, 0x4, R8 ;  /* 0x000000040f047825 */ /* 0x000fc400078e0208 */
[----:B------:R5:W4:Y:S02]  /*2a30*/  LDG.E.STRONG.SYS R8, desc[UR36][R8.64] ;  /* 0x0000002408087981 */ /* 0x000b24000c1f5900 */
[C---:B------:R-:W-:Y:S02]  /*2a40*/  IMAD.WIDE R10, R15.reuse, 0x4, R4 ;  /* 0x000000040f0a7825 */ /* 0x040fe400078e0204 */
[----:B------:R5:W4:Y:S02]  /*2a50*/  LDG.E.STRONG.SYS R4, desc[UR36][R4.64] ;  /* 0x0000002404047981 */ /* 0x000b24000c1f5900 */
[----:B------:R-:W-:Y:S02]  /*2a60*/  IMAD.WIDE R12, R15, 0x4, R10 ;  /* 0x000000040f0c7825 */ /* 0x000fe400078e020a */
[----:B------:R5:W4:Y:S04]  /*2a70*/  LDG.E.STRONG.SYS R10, desc[UR36][R10.64] ;  /* 0x000000240a0a7981 */ /* 0x000b28000c1f5900 */
[----:B------:R5:W4:Y:S01]  /*2a80*/  LDG.E.STRONG.SYS R12, desc[UR36][R12.64] ;  /* 0x000000240c0c7981 */ /* 0x000b22000c1f5900 */
[----:B------:R-:W0:Y:S01]  /*2a90*/  S2UR UR5, SR_CgaCtaId ;  /* 0x00000000000579c3 */ /* 0x000e220000008800 */
[----:B------:R-:W-:-:S02]  /*2aa0*/  UMOV UR4, 0x400 ;  /* 0x0000040000047882 */ /* 0x000fc40000000000 */
[----:B0-----:R-:W-:-:S06]  /*2ab0*/  ULEA UR4, UR5, UR4, 0x18 ;  /* 0x0000000405047291 */ /* 0x001fcc000f8ec0ff */
[----:B------:R-:W-:-:S05]  /*2ac0*/  LEA R17, R3, UR4, 0x2 ;  /* 0x0000000403117c11 */ /* 0x000fca000f8e10ff */
[----:B-1----:R-:W-:-:S05]  /*2ad0*/  IMAD R19, R2, 0x4, R17 ;  /* 0x0000000402137824 */ /* 0x002fca00078e0211 */
[----:B------:R-:W-:-:S05]  /*2ae0*/  LEA R21, R2, R19, 0x2 ;  /* 0x0000001302157211 */ /* 0x000fca00078e10ff */
[----:B-----5:R-:W-:-:S04]  /*2af0*/  IMAD R7, R2, 0x4, R21 ;  /* 0x0000000402077824 */ /* 0x020fc800078e0215 */
[----:B------:R-:W-:-:S04]  /*2b00*/  IMAD R9, R2, 0x4, R7 ;  /* 0x0000000402097824 */ /* 0x000fc800078e0207 */
[----:B------:R-:W-:-:S05]  /*2b10*/  IMAD R5, R2, 0x4, R9 ;  /* 0x0000000402057824 */ /* 0x000fca00078e0209 */
[----:B------:R-:W-:-:S05]  /*2b20*/  LEA R11, R2, R5, 0x2 ;  /* 0x00000005020b7211 */ /* 0x000fca00078e10ff */
[C---:B------:R-:W-:Y:S02]  /*2b30*/  IMAD R13, R2.reuse, 0x4, R11 ;  /* 0x00000004020d7824 */ /* 0x040fe400078e020b */
[----:B------:R-:W-:Y:S02]  /*2b40*/  IMAD R20, R15, 0x8, R20 ;  /* 0x000000080f147824 */ /* 0x000fe400078e0214 */
[----:B------:R-:W-:Y:S01]  /*2b50*/  IMAD R3, R2, 0x8, R3 ;  /* 0x0000000802037824 */ /* 0x000fe200078e0203 */
[----:B--2---:R0:W-:Y:S04]  /*2b60*/  STS [R17], R0 ;  /* 0x0000000011007388 */ /* 0x0041e80000000800 */
[----:B---3--:R0:W-:Y:S04]  /*2b70*/  STS [R19], R18 ;  /* 0x0000001213007388 */ /* 0x0081e80000000800 */
[----:B----4-:R0:W-:Y:S04]  /*2b80*/  STS [R21], R22 ;  /* 0x0000001615007388 */ /* 0x0101e80000000800 */
[----:B------:R0:W-:Y:S04]  /*2b90*/  STS [R7], R6 ;  /* 0x0000000607007388 */ /* 0x0001e80000000800 */
[----:B------:R0:W-:Y:S04]  /*2ba0*/  STS [R9], R8 ;  /* 0x0000000809007388 */ /* 0x0001e80000000800 */
[----:B------:R0:W-:Y:S04]  /*2bb0*/  STS [R5], R4 ;  /* 0x0000000405007388 */ /* 0x0001e80000000800 */
[----:B------:R0:W-:Y:S04]  /*2bc0*/  STS [R11], R10 ;  /* 0x0000000a0b007388 */ /* 0x0001e80000000800 */
[----:B------:R0:W-:Y:S02]  /*2bd0*/  STS [R13], R12 ;  /* 0x0000000c0d007388 */ /* 0x0001e40000000800 */
.L_x_58:
[----:B------:R-:W-:Y:S05]  /*2be0*/  BRA.U !UP0, `(.L_x_55) ;  /* 0x0000000108b47547 */ /* 0x000fea000b800000 */
[----:B------:R-:W-:Y:S01]  /*2bf0*/  UISETP.GE.U32.AND UP0, UPT, UR6, 0x4, UPT ;  /* 0x000000040600788c */ /* 0x000fe2000bf06070 */
[----:B0-----:R-:W-:-:S04]  /*2c00*/  MOV R0, UR42 ;  /* 0x0000002a00007c02 */ /* 0x001fc80008000f00 */
[----:B------:R-:W-:-:S04]  /*2c10*/  LOP3.LUT R0, R0, 0x3, RZ, 0xc0, !PT ;  /* 0x0000000300007812 */ /* 0x000fc800078ec0ff */
[----:B------:R-:W-:Y:S01]  /*2c20*/  ISETP.NE.AND P0, PT, R0, RZ, PT ;  /* 0x000000ff0000720c */ /* 0x000fe20003f05270 */
[----:B------:R-:W-:-:S12]  /*2c30*/  BRA.U !UP0, `(.L_x_59) ;  /* 0x00000001085c7547 */ /* 0x000fd8000b800000 */
[----:B--2---:R-:W0:Y:S08]  /*2c40*/  LDC.64 R4, c[0x0][0x380] ;  /* 0x0000e000ff047b82 */ /* 0x004e300000000a00 */
[----:B------:R-:W1:Y:S01]  /*2c50*/  LDC R15, c[0x0][0x3c8] ;  /* 0x0000f200ff0f7b82 */ /* 0x000e620000000800 */
[----:B0-----:R-:W-:-:S04]  /*2c60*/  IMAD.WIDE R4, R20, 0x4, R4 ;  /* 0x0000000414047825 */ /* 0x001fc800078e0204 */
[C---:B-1----:R-:W-:Y:S02]  /*2c70*/  IMAD.WIDE R6, R15.reuse, 0x4, R4 ;  /* 0x000000040f067825 */ /* 0x042fe400078e0204 */
[----:B------:R-:W2:Y:S02]  /*2c80*/  LDG.E.STRONG.SYS R4, desc[UR36][R4.64] ;  /* 0x0000002404047981 */ /* 0x000ea4000c1f5900 */
[C---:B------:R-:W-:Y:S02]  /*2c90*/  IMAD.WIDE R8, R15.reuse, 0x4, R6 ;  /* 0x000000040f087825 */ /* 0x040fe400078e0206 */
[----:B------:R-:W3:Y:S02]  /*2ca0*/  LDG.E.STRONG.SYS R6, desc[UR36][R6.64] ;  /* 0x0000002406067981 */ /* 0x000ee4000c1f5900 */
[----:B------:R-:W-:Y:S02]  /*2cb0*/  IMAD.WIDE R10, R15, 0x4, R8 ;  /* 0x000000040f0a7825 */ /* 0x000fe400078e0208 */
[----:B------:R-:W4:Y:S04]  /*2cc0*/  LDG.E.STRONG.SYS R8, desc[UR36][R8.64] ;  /* 0x0000002408087981 */ /* 0x000f28000c1f5900 */
[----:B------:R-:W5:Y:S01]  /*2cd0*/  LDG.E.STRONG.SYS R10, desc[UR36][R10.64] ;  /* 0x000000240a0a7981 */ /* 0x000f62000c1f5900 */
[----:B------:R-:W0:Y:S01]  /*2ce0*/  S2UR UR5, SR_CgaCtaId ;  /* 0x00000000000579c3 */ /* 0x000e220000008800 */
[----:B------:R-:W-:-:S02]  /*2cf0*/  UMOV UR4, 0x400 ;  /* 0x0000040000047882 */ /* 0x000fc40000000000 */
[----:B0-----:R-:W-:-:S06]  /*2d00*/  ULEA UR4, UR5, UR4, 0x18 ;  /* 0x0000000405047291 */ /* 0x001fcc000f8ec0ff */
[----:B------:R-:W-:-:S05]  /*2d10*/  LEA R13, R3, UR4, 0x2 ;  /* 0x00000004030d7c11 */ /* 0x000fca000f8e10ff */
[----:B------:R-:W-:-:S04]  /*2d20*/  IMAD R17, R2, 0x4, R13 ;  /* 0x0000000402117824 */ /* 0x000fc800078e020d */
[----:B------:R-:W-:-:S04]  /*2d30*/  IMAD R19, R2, 0x4, R17 ;  /* 0x0000000402137824 */ /* 0x000fc800078e0211 */
[C---:B------:R-:W-:Y:S01]  /*2d40*/  IMAD R21, R2.reuse, 0x4, R19 ;  /* 0x0000000402157824 */ /* 0x040fe200078e0213 */
[----:B------:R-:W-:Y:S01]  /*2d50*/  LEA R20, R15, R20, 0x2 ;  /* 0x000000140f147211 */ /* 0x000fe200078e10ff */
[----:B------:R-:W-:Y:S01]  /*2d60*/  IMAD R3, R2, 0x4, R3 ;  /* 0x0000000402037824 */ /* 0x000fe200078e0203 */
[----:B--2---:R0:W-:Y:S04]  /*2d70*/  STS [R13], R4 ;  /* 0x000000040d007388 */ /* 0x0041e80000000800 */
[----:B---3--:R0:W-:Y:S04]  /*2d80*/  STS [R17], R6 ;  /* 0x0000000611007388 */ /* 0x0081e80000000800 */
[----:B----4-:R0:W-:Y:S04]  /*2d90*/  STS [R19], R8 ;  /* 0x0000000813007388 */ /* 0x0101e80000000800 */
[----:B-----5:R0:W-:Y:S02]  /*2da0*/  STS [R21], R10 ;  /* 0x0000000a15007388 */ /* 0x0201e40000000800 */
.L_x_59:
[----:B------:R-:W-:Y:S05]  /*2db0*/  @!P0 BRA `(.L_x_55) ;  /* 0x0000000000408947 */ /* 0x000fea0003800000 */
[----:B--2---:R-:W1:Y:S01]  /*2dc0*/  S2R R7, SR_CgaCtaId ;  /* 0x0000000000077919 */ /* 0x004e620000008800 */
[----:B0-----:R-:W0:Y:S01]  /*2dd0*/  LDC.64 R4, c[0x0][0x380] ;  /* 0x0000e000ff047b82 */ /* 0x001e220000000a00 */
[----:B------:R-:W-:Y:S01]  /*2de0*/  MOV R6, 0x400 ;  /* 0x0000040000067802 */ /* 0x000fe20000000f00 */
[----:B------:R-:W-:-:S03]  /*2df0*/  IMAD.MOV.U32 R9, RZ, RZ, RZ ;  /* 0x000000ffff097224 */ /* 0x000fc600078e00ff */
[----:B-1----:R-:W-:-:S07]  /*2e00*/  LEA R8, R7, R6, 0x18 ;  /* 0x0000000607087211 */ /* 0x002fce00078ec0ff */
.L_x_60:
[----:B01----:R-:W-:-:S06]  /*2e10*/  IMAD.WIDE R6, R20, 0x4, R4 ;  /* 0x0000000414067825 */ /* 0x003fcc00078e0204 */
[----:B------:R-:W2:Y:S01]  /*2e20*/  LDG.E.STRONG.SYS R6, desc[UR36][R6.64] ;  /* 0x0000002406067981 */ /* 0x000ea2000c1f5900 */
[----:B------:R-:W-:Y:S01]  /*2e30*/  IMAD R11, R3, 0x4, R8 ;  /* 0x00000004030b7824 */ /* 0x000fe200078e0208 */
[----:B------:R-:W-:Y:S05]  /*2e40*/  YIELD ;  /* 0x0000000000007946 */ /* 0x000fea0003800000 */
[----:B------:R-:W0:Y:S01]  /*2e50*/  LDCU UR4, c[0x0][0x3c8] ;  /* 0x00007900ff0477ac */ /* 0x000e220008000800 */
[----:B------:R-:W-:Y:S01]  /*2e60*/  IADD3 R9, PT, PT, R9, 0x1, RZ ;  /* 0x0000000109097810 */ /* 0x000fe20007ffe0ff */
[----:B------:R-:W-:-:S03]  /*2e70*/  IMAD.IADD R3, R3, 0x1, R2 ;  /* 0x0000000103037824 */ /* 0x000fc600078e0202 */
[----:B------:R-:W-:Y:S01]  /*2e80*/  ISETP.NE.AND P0, PT, R9, R0, PT ;  /* 0x000000000900720c */ /* 0x000fe20003f05270 */
[----:B0-----:R-:W-:Y:S01]  /*2e90*/  VIADD R20, R20, UR4 ;  /* 0x0000000414147c36 */ /* 0x001fe20008000000 */
[----:B--2---:R1:W-:Y:S11]  /*2ea0*/  STS [R11], R6 ;  /* 0x000000060b007388 */ /* 0x0043f60000000800 */
[----:B------:R-:W-:Y:S05]  /*2eb0*/  @P0 BRA `(.L_x_60) ;  /* 0xfffffffc00d40947 */ /* 0x000fea000383ffff */
.L_x_55:
[----:B------:R-:W-:Y:S05]  /*2ec0*/  WARPSYNC.ALL ;  /* 0x0000000000007948 */ /* 0x000fea0003800000 */
[----:B------:R-:W-:Y:S08]  /*2ed0*/  BAR.SYNC.DEFER_BLOCKING 0x0 ;  /* 0x0000000000007b1d */ /* 0x000ff00000010000 */
[----:B0-2---:R-:W0:Y:S01]  /*2ee0*/  LDC.64 R4, c[0x4][0x8] ;  /* 0x01000200ff047b82 */ /* 0x005e220000000a00 */
[----:B------:R-:W-:Y:S01]  /*2ef0*/  @!PT LDS RZ, [RZ] ;  /* 0x00000000fffff984 */ /* 0x000fe20000000800 */
[----:B------:R-:W-:Y:S01]  /*2f00*/  @!PT LDS RZ, [RZ] ;  /* 0x00000000fffff984 */ /* 0x000fe20000000800 */
[----:B------:R-:W-:Y:S01]  /*2f10*/  @!PT LDS RZ, [RZ] ;  /* 0x00000000fffff984 */ /* 0x000fe20000000800 */
[----:B------:R-:W-:Y:S01]  /*2f20*/  @!PT LDS RZ, [RZ] ;  /* 0x00000000fffff984 */ /* 0x000fe20000000800 */
[----:B------:R0:W-:Y:S06]  /*2f30*/  MEMBAR.SC.CTA ;  /* 0x0000000000007992 */ /* 0x0001ec0000000000 */
[----:B0-----:R-:W2:Y:S01]  /*2f40*/  LDG.E R4, desc[UR36][R4.64] ;  /* 0x0000002404047981 */ /* 0x001ea2000c1e1900 */
[----:B------:R-:W2:Y:S01]  /*2f50*/  LDCU UR4, c[0x0][0x3a0] ;  /* 0x00007400ff0477ac */ /* 0x000ea20008000800 */
[----:B------:R-:W-:Y:S01]  /*2f60*/  BSSY.RECONVERGENT B9, `(.L_x_61) ;  /* 0x0000127000097945 */ /* 0x000fe20003800200 */
[----:B--2---:R-:W-:-:S04]  /*2f70*/  ISETP.NE.AND P0, PT, R4, UR4, PT ;  /* 0x0000000404007c0c */ /* 0x004fc8000bf05270 */
[----:B------:R-:W-:-:S13]  /*2f80*/  ISETP.NE.OR P0, PT, R31, RZ, P0 ;  /* 0x000000ff1f00720c */ /* 0x000fda0000705670 */
[----:B------:R-:W-:Y:S05]  /*2f90*/  @P0 BRA `(.L_x_62) ;  /* 0x00000010008c0947 */ /* 0x000fea0003800000 */
[----:B------:R-:W-:-:S09]  /*2fa0*/  UISETP.GE.AND UP0, UPT, UR42, 0x1, UPT ;  /* 0x000000012a00788c */ /* 0x000fd2000bf06270 */
[----:B------:R-:W-:Y:S05]  /*2fb0*/  BRA.U !UP0, `(.L_x_63) ;  /* 0x0000001108647547 */ /* 0x000fea000b800000 */
[----:B------:R-:W-:Y:S01]  /*2fc0*/  ISETP.GE.AND P0, PT, R2, 0x1, PT ;  /* 0x000000010200780c */ /* 0x000fe20003f06270 */
[----:B------:R-:W-:-:S12]  /*2fd0*/  BSSY.RECONVERGENT B8, `(.L_x_63) ;  /* 0x0000117000087945 */ /* 0x000fd80003800200 */
[----:B------:R-:W-:Y:S05]  /*2fe0*/  @!P0 BRA `(.L_x_64) ;  /* 0x0000000c00648947 */ /* 0x000fea0003800000 */
[C---:B------:R-:W-:Y:S01]  /*2ff0*/  LOP3.LUT R29, R2.reuse, 0x7, RZ, 0xc0, !PT ;  /* 0x00000007021d7812 */ /* 0x040fe200078ec0ff */
[----:B------:R-:W-:Y:S01]  /*3000*/  HFMA2 R23, -RZ, RZ, 0, 0 ;  /* 0x00000000ff177431 */ /* 0x000fe200000001ff */
[----:B------:R-:W-:Y:S01]  /*3010*/  BSSY.RECONVERGENT B7, `(.L_x_65) ;  /* 0x00000d5000077945 */ /* 0x000fe20003800200 */
[C---:B------:R-:W-:Y:S01]  /*3020*/  VIADD R30, R2.reuse, 0xffffffff ;  /* 0xffffffff021e7836 */ /* 0x040fe20000000000 */
[C---:B------:R-:W-:Y:S01]  /*3030*/  LOP3.LUT R28, R2.reuse, 0x3, RZ, 0xc0, !PT ;  /* 0x00000003021c7812 */ /* 0x040fe200078ec0ff */
[----:B------:R-:W-:Y:S01]  /*3040*/  VIADD R22, R29, 0xffffffff ;  /* 0xffffffff1d167836 */ /* 0x000fe20000000000 */
[----:B------:R-:W-:-:S07]  /*3050*/  LOP3.LUT R25, R2, 0x7ffffff8, RZ, 0xc0, !PT ;  /* 0x7ffffff802197812 */ /* 0x000fce00078ec0ff */
.L_x_87:
[----:B------:R-:W-:Y:S01]  /*3060*/  ISETP.GE.U32.AND P0, PT, R30, 0x7, PT ;  /* 0x000000071e00780c */ /* 0x000fe20003f06070 */
[----:B------:R-:W-:Y:S02]  /*3070*/  IMAD R19, R23, R2, RZ ;  /* 0x0000000217137224 */ /* 0x000fe400078e02ff */
[----:B------:R-:W-:-:S10]  /*3080*/  IMAD.MOV.U32 R18, RZ, RZ, RZ ;  /* 0x000000ffff127224 */ /* 0x000fd400078e00ff */
[----:B------:R-:W-:Y:S05]  /*3090*/  @!P0 BRA `(.L_x_66) ;  /* 0x0000000400748947 */ /* 0x000fea0003800000 */
[----:B------:R-:W-:Y:S01]  /*30a0*/  BSSY.RECONVERGENT B6, `(.L_x_67) ;  /* 0x000005b000067945 */ /* 0x000fe20003800200 */
[----:B------:R-:W-:-:S07]  /*30b0*/  IMAD.MOV.U32 R18, RZ, RZ, RZ ;  /* 0x000000ffff127224 */ /* 0x000fce00078e00ff */
.L_x_76:
[----:B------:R-:W0:Y:S01]  /*30c0*/  S2UR UR5, SR_CgaCtaId ;  /* 0x00000000000579c3 */ /* 0x000e220000008800 */
[----:B------:R-:W-:Y:S01]  /*30d0*/  UMOV UR4, 0x400 ;  /* 0x0000040000047882 */ /* 0x000fe20000000000 */
[----:B------:R-:W-:Y:S01]  /*30e0*/  IADD3 R17, PT, PT, R19, R18, RZ ;  /* 0x0000001213117210 */ /* 0x000fe20007ffe0ff */
[----:B-1----:R-:W-:Y:S01]  /*30f0*/  IMAD.MOV.U32 R6, RZ, RZ, R26 ;  /* 0x000000ffff067224 */ /* 0x002fe200078e001a */
[----:B------:R-:W-:Y:S02]  /*3100*/  MOV R16, 0x0 ;  /* 0x0000000000107802 */ /* 0x000fe40000000f00 */
[----:B------:R-:W-:Y:S02]  /*3110*/  MOV R7, R24 ;  /* 0x0000001800077202 */ /* 0x000fe40000000f00 */
[----:B------:R1:W2:Y:S01]  /*3120*/  LDC.64 R8, c[0x4][R16] ;  /* 0x0100000010087b82 */ /* 0x0002a20000000a00 */
[----:B0-----:R-:W-:-:S06]  /*3130*/  ULEA UR4, UR5, UR4, 0x18 ;  /* 0x0000000405047291 */ /* 0x001fcc000f8ec0ff */
[----:B------:R-:W-:-:S05]  /*3140*/  LEA R17, R17, UR4, 0x2 ;  /* 0x0000000411117c11 */ /* 0x000fca000f8e10ff */
[----:B------:R-:W0:Y:S01]  /*3150*/  LDS R0, [R17] ;  /* 0x0000000011007984 */ /* 0x000e220000000800 */
[----:B------:R-:W3:Y:S02]  /*3160*/  LDCU.64 UR4, c[0x4][0x28] ;  /* 0x01000500ff0477ac */ /* 0x000ee40008000a00 */
[----:B---3--:R-:W-:Y:S02]  /*3170*/  IMAD.U32 R4, RZ, RZ, UR4 ;  /* 0x00000004ff047e24 */ /* 0x008fe4000f8e00ff */
[----:B------:R-:W-:Y:S01]  /*3180*/  IMAD.U32 R5, RZ, RZ, UR5 ;  /* 0x00000005ff057e24 */ /* 0x000fe2000f8e00ff */
[----:B0-2---:R1:W-:Y:S06]  /*3190*/  STL [R1+0x20], R0 ;  /* 0x0000200001007387 */ /* 0x0053ec0000100800 */
[----:B------:R-:W-:-:S07]  /*31a0*/  LEPC R20, `(.L_x_68) ;  /* 0x000000001014794e */ /* 0x000fce0000000000 */
[----:B-1----:R-:W-:Y:S05]  /*31b0*/  CALL.ABS.NOINC R8 ;  /* 0x0000000008007343 */ /* 0x002fea0003c00000 */
.L_x_68:
[----:B------:R-:W0:Y:S01]  /*31c0*/  LDS R0, [R17+0x4] ;  /* 0x0000040011007984 */ /* 0x000e220000000800 */
[----:B------:R1:W2:Y:S01]  /*31d0*/  LDC.64 R8, c[0x4][R16] ;  /* 0x0100000010087b82 */ /* 0x0002a20000000a00 */
[----:B------:R-:W3:Y:S01]  /*31e0*/  LDCU.64 UR4, c[0x4][0x28] ;  /* 0x01000500ff0477ac */ /* 0x000ee20008000a00 */
[----:B------:R-:W-:Y:S01]  /*31f0*/  IMAD.MOV.U32 R6, RZ, RZ, R26 ;  /* 0x000000ffff067224 */ /* 0x000fe200078e001a */
[----:B------:R-:W-:Y:S01]  /*3200*/  MOV R7, R24 ;  /* 0x0000001800077202 */ /* 0x000fe20000000f00 */
[----:B---3--:R-:W-:Y:S02]  /*3210*/  IMAD.U32 R4, RZ, RZ, UR4 ;  /* 0x00000004ff047e24 */ /* 0x008fe4000f8e00ff */
[----:B------:R-:W-:Y:S01]  /*3220*/  IMAD.U32 R5, RZ, RZ, UR5 ;  /* 0x00000005ff057e24 */ /* 0x000fe2000f8e00ff */
[----:B0-----:R1:W-:Y:S06]  /*3230*/  STL [R1+0x20], R0 ;  /* 0x0000200001007387 */ /* 0x0013ec0000100800 */
[----:B------:R-:W-:-:S07]  /*3240*/  LEPC R20, `(.L_x_69) ;  /* 0x000000001014794e */ /* 0x000fce0000000000 */
[----:B-12---:R-:W-:Y:S05]  /*3250*/  CALL.ABS.NOINC R8 ;  /* 0x0000000008007343 */ /* 0x006fea0003c00000 */
.L_x_69:
        /* <DEDUP_REMOVED lines=10> */
.L_x_70:
        /* <DEDUP_REMOVED lines=10> */
.L_x_71:
        /* <DEDUP_REMOVED lines=10> */
.L_x_72:
        /* <DEDUP_REMOVED lines=10> */
.L_x_73:
        /* <DEDUP_REMOVED lines=10> */
.L_x_74:
        /* <DEDUP_REMOVED lines=10> */
.L_x_75:
[----:B------:R-:W-:-:S05]  /*3620*/  VIADD R18, R18, 0x8 ;  /* 0x0000000812127836 */ /* 0x000fca0000000000 */
[----:B------:R-:W-:-:S13]  /*3630*/  ISETP.NE.AND P0, PT, R18, R25, PT ;  /* 0x000000191200720c */ /* 0x000fda0003f05270 */
[----:B------:R-:W-:Y:S05]  /*3640*/  @P0 BRA `(.L_x_76) ;  /* 0xfffffff8009c0947 */ /* 0x000fea000383ffff */
[----:B------:R-:W-:Y:S05]  /*3650*/  BSYNC.RECONVERGENT B6 ;  /* 0x0000000000067941 */ /* 0x000fea0003800200 */
.L_x_67:
[----:B------:R-:W-:-:S07]  /*3660*/  IMAD.MOV.U32 R18, RZ, RZ, R25 ;  /* 0x000000ffff127224 */ /* 0x000fce00078e0019 */
.L_x_66:
[----:B------:R-:W-:-:S13]  /*3670*/  ISETP.NE.AND P0, PT, R29, RZ, PT ;  /* 0x000000ff1d00720c */ /* 0x000fda0003f05270 */
[----:B------:R-:W-:Y:S05]  /*3680*/  @!P0 BRA `(.L_x_77) ;  /* 0x0000000400888947 */ /* 0x000fea0003800000 */
[----:B------:R-:W-:-:S13]  /*3690*/  ISETP.GE.U32.AND P0, PT, R22, 0x3, PT ;  /* 0x000000031600780c */ /* 0x000fda0003f06070 */
[----:B------:R-:W-:Y:S05]  /*36a0*/  @!P0 BRA `(.L_x_78) ;  /* 0x0000000000bc8947 */ /* 0x000fea0003800000 */
[----:B------:R-:W0:Y:S01]  /*36b0*/  S2UR UR5, SR_CgaCtaId ;  /* 0x00000000000579c3 */ /* 0x000e220000008800 */
[----:B------:R-:W-:Y:S01]  /*36c0*/  UMOV UR4, 0x400 ;  /* 0x0000040000047882 */ /* 0x000fe20000000000 */
[----:B------:R-:W-:Y:S01]  /*36d0*/  IMAD.IADD R17, R19, 0x1, R18 ;  /* 0x0000000113117824 */ /* 0x000fe200078e0212 */
[----:B------:R-:W-:Y:S01]  /*36e0*/  MOV R16, 0x0 ;  /* 0x0000000000107802 */ /* 0x000fe20000000f00 */
[----:B-1----:R-:W-:Y:S02]  /*36f0*/  IMAD.MOV.U32 R6, RZ, RZ, R26 ;  /* 0x000000ffff067224 */ /* 0x002fe400078e001a */
[----:B------:R-:W-:Y:S02]  /*3700*/  IMAD.MOV.U32 R7, RZ, RZ, R24 ;  /* 0x000000ffff077224 */ /* 0x000fe400078e0018 */
[----:B------:R1:W2:Y:S01]  /*3710*/  LDC.64 R8, c[0x4][R16] ;  /* 0x0100000010087b82 */ /* 0x0002a20000000a00 */
[----:B0-----:R-:W-:-:S06]  /*3720*/  ULEA UR4, UR5, UR4, 0x18 ;  /* 0x0000000405047291 */ /* 0x001fcc000f8ec0ff */
[----:B------:R-:W-:-:S05]  /*3730*/  LEA R17, R17, UR4, 0x2 ;  /* 0x0000000411117c11 */ /* 0x000fca000f8e10ff */
[----:B------:R-:W0:Y:S01]  /*3740*/  LDS R0, [R17] ;  /* 0x0000000011007984 */ /* 0x000e220000000800 */
[----:B------:R-:W3:Y:S02]  /*3750*/  LDCU.64 UR4, c[0x4][0x28] ;  /* 0x01000500ff0477ac */ /* 0x000ee40008000a00 */
[----:B---3--:R-:W-:Y:S01]  /*3760*/  MOV R4, UR4 ;  /* 0x0000000400047c02 */ /* 0x008fe20008000f00 */
[----:B------:R-:W-:Y:S01]  /*3770*/  IMAD.U32 R5, RZ, RZ, UR5 ;  /* 0x00000005ff057e24 */ /* 0x000fe2000f8e00ff */
[----:B0-2---:R1:W-:Y:S06]  /*3780*/  STL [R1+0x20], R0 ;  /* 0x0000200001007387 */ /* 0x0053ec0000100800 */
[----:B------:R-:W-:-:S07]  /*3790*/  LEPC R20, `(.L_x_79) ;  /* 0x000000001014794e */ /* 0x000fce0000000000 */
[----:B-1----:R-:W-:Y:S05]  /*37a0*/  CALL.ABS.NOINC R8 ;  /* 0x0000000008007343 */ /* 0x002fea0003c00000 */
.L_x_79:
[----:B------:R-:W0:Y:S01]  /*37b0*/  LDS R0, [R17+0x4] ;  /* 0x0000040011007984 */ /* 0x000e220000000800 */
[----:B------:R1:W2:Y:S01]  /*37c0*/  LDC.64 R8, c[0x4][R16] ;  /* 0x0100000010087b82 */ /* 0x0002a20000000a00 */
[----:B------:R-:W3:Y:S01]  /*37d0*/  LDCU.64 UR4, c[0x4][0x28] ;  /* 0x01000500ff0477ac */ /* 0x000ee20008000a00 */
[----:B------:R-:W-:Y:S02]  /*37e0*/  IMAD.MOV.U32 R6, RZ, RZ, R26 ;  /* 0x000000ffff067224 */ /* 0x000fe400078e001a */
[----:B------:R-:W-:Y:S01]  /*37f0*/  IMAD.MOV.U32 R7, RZ, RZ, R24 ;  /* 0x000000ffff077224 */ /* 0x000fe200078e0018 */
[----:B---3--:R-:W-:Y:S01]  /*3800*/  MOV R4, UR4 ;  /* 0x0000000400047c02 */ /* 0x008fe20008000f00 */
[----:B------:R-:W-:Y:S01]  /*3810*/  IMAD.U32 R5, RZ, RZ, UR5 ;  /* 0x00000005ff057e24 */ /* 0x000fe2000f8e00ff */
[----:B0-----:R1:W-:Y:S06]  /*3820*/  STL [R1+0x20], R0 ;  /* 0x0000200001007387 */ /* 0x0013ec0000100800 */
[----:B------:R-:W-:-:S07]  /*3830*/  LEPC R20, `(.L_x_80) ;  /* 0x000000001014794e */ /* 0x000fce0000000000 */
[----:B-12---:R-:W-:Y:S05]  /*3840*/  CALL.ABS.NOINC R8 ;  /* 0x0000000008007343 */ /* 0x006fea0003c00000 */
.L_x_80:
        /* <DEDUP_REMOVED lines=10> */
.L_x_81:
        /* <DEDUP_REMOVED lines=10> */
.L_x_82:
[----:B------:R-:W-:-:S07]  /*3990*/  IADD3 R18, PT, PT, R18, 0x4, RZ ;  /* 0x0000000412127810 */ /* 0x000fce0007ffe0ff */
.L_x_78:
[----:B------:R-:W-:-:S13]  /*39a0*/  ISETP.NE.AND P0, PT, R28, RZ, PT ;  /* 0x000000ff1c00720c */ /* 0x000fda0003f05270 */
[----:B------:R-:W-:Y:S05]  /*39b0*/  @!P0 BRA `(.L_x_77) ;  /* 0x0000000000bc8947 */ /* 0x000fea0003800000 */
[----:B------:R-:W-:-:S13]  /*39c0*/  ISETP.NE.AND P0, PT, R28, 0x1, PT ;  /* 0x000000011c00780c */ /* 0x000fda0003f05270 */
[----:B------:R-:W-:Y:S05]  /*39d0*/  @!P0 BRA `(.L_x_83) ;  /* 0x00000000006c8947 */ /* 0x000fea0003800000 */
[----:B------:R-:W0:Y:S01]  /*39e0*/  S2UR UR5, SR_CgaCtaId ;  /* 0x00000000000579c3 */ /* 0x000e220000008800 */
[----:B------:R-:W-:Y:S01]  /*39f0*/  UMOV UR4, 0x400 ;  /* 0x0000040000047882 */ /* 0x000fe20000000000 */
[----:B------:R-:W-:Y:S01]  /*3a00*/  IMAD.IADD R17, R19, 0x1, R18 ;  /* 0x0000000113117824 */ /* 0x000fe200078e0212 */
[----:B------:R-:W-:Y:S01]  /*3a10*/  MOV R16, 0x0 ;  /* 0x0000000000107802 */ /* 0x000fe20000000f00 */
[----:B------:R-:W-:Y:S01]  /*3a20*/  IMAD.MOV.U32 R7, RZ, RZ, R24 ;  /* 0x000000ffff077224 */ /* 0x000fe200078e0018 */
[----:B-1----:R-:W-:-:S03]  /*3a30*/  MOV R6, R26 ;  /* 0x0000001a00067202 */ /* 0x002fc60000000f00 */
        /* <DEDUP_REMOVED lines=10> */
.L_x_84:
[----:B------:R-:W0:Y:S01]  /*3ae0*/  LDS R0, [R17+0x4] ;  /* 0x0000040011007984 */ /* 0x000e220000000800 */
[----:B------:R1:W2:Y:S01]  /*3af0*/  LDC.64 R8, c[0x4][R16] ;  /* 0x0100000010087b82 */ /* 0x0002a20000000a00 */
[----:B------:R-:W3:Y:S01]  /*3b00*/  LDCU.64 UR4, c[0x4][0x28] ;  /* 0x01000500ff0477ac */ /* 0x000ee20008000a00 */
[----:B------:R-:W-:Y:S01]  /*3b10*/  MOV R6, R26 ;  /* 0x0000001a00067202 */ /* 0x000fe20000000f00 */
[----:B------:R-:W-:Y:S02]  /*3b20*/  IMAD.MOV.U32 R7, RZ, RZ, R24 ;  /* 0x000000ffff077224 */ /* 0x000fe400078e0018 */
[----:B---3--:R-:W-:Y:S02]  /*3b30*/  IMAD.U32 R4, RZ, RZ, UR4 ;  /* 0x00000004ff047e24 */ /* 0x008fe4000f8e00ff */
[----:B------:R-:W-:Y:S01]  /*3b40*/  IMAD.U32 R5, RZ, RZ, UR5 ;  /* 0x00000005ff057e24 */ /* 0x000fe2000f8e00ff */
[----:B0-----:R1:W-:Y:S06]  /*3b50*/  STL [R1+0x20], R0 ;  /* 0x0000200001007387 */ /* 0x0013ec0000100800 */
[----:B------:R-:W-:-:S07]  /*3b60*/  LEPC R20, `(.L_x_85) ;  /* 0x000000001014794e */ /* 0x000fce0000000000 */
[----:B-12---:R-:W-:Y:S05]  /*3b70*/  CALL.ABS.NOINC R8 ;  /* 0x0000000008007343 */ /* 0x006fea0003c00000 */
.L_x_85:
[----:B------:R-:W-:-:S07]  /*3b80*/  VIADD R18, R18, 0x2 ;  /* 0x0000000212127836 */ /* 0x000fce0000000000 */
.L_x_83:
[----:B------:R-:W-:-:S13]  /*3b90*/  LOP3.LUT P0, RZ, R2, 0x1, RZ, 0xc0, !PT ;  /* 0x0000000102ff7812 */ /* 0x000fda000780c0ff */
[----:B------:R-:W-:Y:S05]  /*3ba0*/  @!P0 BRA `(.L_x_77) ;  /* 0x0000000000408947 */ /* 0x000fea0003800000 */
[----:B------:R-:W0:Y:S01]  /*3bb0*/  S2UR UR5, SR_CgaCtaId ;  /* 0x00000000000579c3 */ /* 0x000e220000008800 */
[----:B------:R-:W-:Y:S01]  /*3bc0*/  UMOV UR4, 0x400 ;  /* 0x0000040000047882 */ /* 0x000fe20000000000 */
[----:B------:R-:W-:Y:S01]  /*3bd0*/  IMAD.IADD R0, R19, 0x1, R18 ;  /* 0x0000000113007824 */ /* 0x000fe200078e0212 */
[----:B------:R-:W-:Y:S01]  /*3be0*/  MOV R8, 0x0 ;  /* 0x0000000000087802 */ /* 0x000fe20000000f00 */
[----:B-1----:R-:W-:Y:S02]  /*3bf0*/  IMAD.MOV.U32 R6, RZ, RZ, R26 ;  /* 0x000000ffff067224 */ /* 0x002fe400078e001a */
[----:B------:R-:W-:-:S03]  /*3c00*/  IMAD.MOV.U32 R7, RZ, RZ, R24 ;  /* 0x000000ffff077224 */ /* 0x000fc600078e0018 */
[----:B------:R-:W1:Y:S01]  /*3c10*/  LDC.64 R8, c[0x4][R8] ;  /* 0x0100000008087b82 */ /* 0x000e620000000a00 */
[----:B0-----:R-:W-:-:S06]  /*3c20*/  ULEA UR4, UR5, UR4, 0x18 ;  /* 0x0000000405047291 */ /* 0x001fcc000f8ec0ff */
[----:B------:R-:W-:-:S05]  /*3c30*/  LEA R0, R0, UR4, 0x2 ;  /* 0x0000000400007c11 */ /* 0x000fca000f8e10ff */
[----:B------:R-:W0:Y:S01]  /*3c40*/  LDCU.64 UR4, c[0x4][0x28] ;  /* 0x01000500ff0477ac */ /* 0x000e220008000a00 */
[----:B------:R-:W2:Y:S01]  /*3c50*/  LDS R0, [R0] ;  /* 0x0000000000007984 */ /* 0x000ea20000000800 */
[----:B0-----:R-:W-:Y:S01]  /*3c60*/  MOV R4, UR4 ;  /* 0x0000000400047c02 */ /* 0x001fe20008000f00 */
[----:B------:R-:W-:Y:S02]  /*3c70*/  IMAD.U32 R5, RZ, RZ, UR5 ;  /* 0x00000005ff057e24 */ /* 0x000fe4000f8e00ff */
[----:B-12---:R0:W-:Y:S05]  /*3c80*/  STL [R1+0x20], R0 ;  /* 0x0000200001007387 */ /* 0x0061ea0000100800 */
[----:B------:R-:W-:-:S07]  /*3c90*/  LEPC R20, `(.L_x_77) ;  /* 0x000000001014794e */ /* 0x000fce0000000000 */
[----:B0-----:R-:W-:Y:S05]  /*3ca0*/  CALL.ABS.NOINC R8 ;  /* 0x0000000008007343 */ /* 0x001fea0003c00000 */
.L_x_77:
[----:B------:R-:W-:Y:S01]  /*3cb0*/  MOV R8, 0x0 ;  /* 0x0000000000087802 */ /* 0x000fe20000000f00 */
[----:B------:R-:W0:Y:S01]  /*3cc0*/  LDCU.64 UR4, c[0x4][0x30] ;  /* 0x01000600ff0477ac */ /* 0x000e220008000a00 */
[----:B-1----:R-:W-:-:S04]  /*3cd0*/  CS2R R6, SRZ ;  /* 0x0000000000067805 */ /* 0x002fc8000001ff00 */
[----:B------:R-:W1:Y:S01]  /*3ce0*/  LDC.64 R8, c[0x4][R8] ;  /* 0x0100000008087b82 */ /* 0x000e620000000a00 */
[----:B0-----:R-:W-:Y:S01]  /*3cf0*/  MOV R4, UR4 ;  /* 0x0000000400047c02 */ /* 0x001fe20008000f00 */
[----:B------:R-:W-:-:S07]  /*3d00*/  IMAD.U32 R5, RZ, RZ, UR5 ;  /* 0x00000005ff057e24 */ /* 0x000fce000f8e00ff */
[----:B------:R-:W-:-:S07]  /*3d10*/  LEPC R20, `(.L_x_86) ;  /* 0x000000001014794e */ /* 0x000fce0000000000 */
[----:B-1----:R-:W-:Y:S05]  /*3d20*/  CALL.ABS.NOINC R8 ;  /* 0x0000000008007343 */ /* 0x002fea0003c00000 */
.L_x_86:
[----:B------:R-:W-:-:S05]  /*3d30*/  VIADD R23, R23, 0x1 ;  /* 0x0000000117177836 */ /* 0x000fca0000000000 */
[----:B------:R-:W-:-:S13]  /*3d40*/  ISETP.NE.AND P0, PT, R23, UR42, PT ;  /* 0x0000002a17007c0c */ /* 0x000fda000bf05270 */
[----:B------:R-:W-:Y:S05]  /*3d50*/  @P0 BRA `(.L_x_87) ;  /* 0xfffffff000c00947 */ /* 0x000fea000383ffff */
[----:B------:R-:W-:Y:S05]  /*3d60*/  BSYNC.RECONVERGENT B7 ;  /* 0x0000000000077941 */ /* 0x000fea0003800200 */
.L_x_65:
[----:B------:R-:W-:Y:S05]  /*3d70*/  BRA `(.L_x_88) ;  /* 0x0000000000f07947 */ /* 0x000fea0003800000 */
.L_x_64:
[----:B------:R-:W-:Y:S02]  /*3d80*/  UIADD3 UR4, UPT, UPT, UR42, -0x1, URZ ;  /* 0xffffffff2a047890 */ /* 0x000fe4000fffe0ff */
[----:B------:R-:W-:Y:S02]  /*3d90*/  IMAD.U32 R18, RZ, RZ, UR42 ;  /* 0x0000002aff127e24 */ /* 0x000fe4000f8e00ff */
[----:B------:R-:W-:-:S03]  /*3da0*/  UISETP.GE.U32.AND UP0, UPT, UR4, 0x3, UPT ;  /* 0x000000030400788c */ /* 0x000fc6000bf06070 */
[----:B------:R-:W-:-:S06]  /*3db0*/  LOP3.LUT R18, R18, 0x3, RZ, 0xc0, !PT ;  /* 0x0000000312127812 */ /* 0x000fcc00078ec0ff */
[----:B------:R-:W-:Y:S05]  /*3dc0*/  BRA.U !UP0, `(.L_x_89) ;  /* 0x00000001089c7547 */ /* 0x000fea000b800000 */
[----:B------:R-:W-:Y:S01]  /*3dd0*/  MOV R22, UR42 ;  /* 0x0000002a00167c02 */ /* 0x000fe20008000f00 */
[----:B------:R-:W-:Y:S01]  /*3de0*/  BSSY.RECONVERGENT B6, `(.L_x_89) ;  /* 0x0000025000067945 */ /* 0x000fe20003800200 */
[----:B------:R-:W-:Y:S02]  /*3df0*/  IMAD.MOV.U32 R19, RZ, RZ, RZ ;  /* 0x000000ffff137224 */ /* 0x000fe400078e00ff */
[----:B------:R-:W-:-:S07]  /*3e00*/  LOP3.LUT R22, R22, 0x7ffffffc, RZ, 0xc0, !PT ;  /* 0x7ffffffc16167812 */ /* 0x000fce00078ec0ff */
.L_x_94:
[----:B------:R-:W-:Y:S01]  /*3e10*/  MOV R16, 0x0 ;  /* 0x0000000000107802 */ /* 0x000fe20000000f00 */
[----:B------:R-:W0:Y:S01]  /*3e20*/  LDCU.64 UR4, c[0x4][0x30] ;  /* 0x01000600ff0477ac */ /* 0x000e220008000a00 */
[----:B------:R-:W-:Y:S01]  /*3e30*/  VIADD R19, R19, 0x4 ;  /* 0x0000000413137836 */ /* 0x000fe20000000000 */
[----:B-1----:R-:W-:Y:S01]  /*3e40*/  CS2R R6, SRZ ;  /* 0x0000000000067805 */ /* 0x002fe2000001ff00 */
[----:B------:R1:W2:Y:S03]  /*3e50*/  LDC.64 R8, c[0x4][R16] ;  /* 0x0100000010087b82 */ /* 0x0002a60000000a00 */
[----:B------:R-:W-:-:S04]  /*3e60*/  ISETP.NE.AND P0, PT, R19, R22, PT ;  /* 0x000000161300720c */ /* 0x000fc80003f05270 */
[----:B------:R-:W-:Y:S01]  /*3e70*/  P2R R23, PR, RZ, 0x1 ;  /* 0x00000001ff177803 */ /* 0x000fe20000000000 */
[----:B0-----:R-:W-:Y:S01]  /*3e80*/  IMAD.U32 R4, RZ, RZ, UR4 ;  /* 0x00000004ff047e24 */ /* 0x001fe2000f8e00ff */
[----:B-1----:R-:W-:-:S07]  /*3e90*/  MOV R5, UR5 ;  /* 0x0000000500057c02 */ /* 0x002fce0008000f00 */
[----:B------:R-:W-:-:S07]  /*3ea0*/  LEPC R20, `(.L_x_90) ;  /* 0x000000001014794e */ /* 0x000fce0000000000 */
[----:B--2---:R-:W-:Y:S05]  /*3eb0*/  CALL.ABS.NOINC R8 ;  /* 0x0000000008007343 */ /* 0x004fea0003c00000 */
.L_x_90:
[----:B------:R0:W1:Y:S01]  /*3ec0*/  LDC.64 R8, c[0x4][R16] ;  /* 0x0100000010087b82 */ /* 0x0000620000000a00 */
[----:B------:R-:W2:Y:S01]  /*3ed0*/  LDCU.64 UR4, c[0x4][0x30] ;  /* 0x01000600ff0477ac */ /* 0x000ea20008000a00 */
[----:B------:R-:W-:Y:S01]  /*3ee0*/  CS2R R6, SRZ ;  /* 0x0000000000067805 */ /* 0x000fe2000001ff00 */
[----:B--2---:R-:W-:Y:S02]  /*3ef0*/  IMAD.U32 R4, RZ, RZ, UR4 ;  /* 0x00000004ff047e24 */ /* 0x004fe4000f8e00ff */
[----:B0-----:R-:W-:-:S07]  /*3f00*/  IMAD.U32 R5, RZ, RZ, UR5 ;  /* 0x00000005ff057e24 */ /* 0x001fce000f8e00ff */
[----:B------:R-:W-:-:S07]  /*3f10*/  LEPC R20, `(.L_x_91) ;  /* 0x000000001014794e */ /* 0x000fce0000000000 */
[----:B-1----:R-:W-:Y:S05]  /*3f20*/  CALL.ABS.NOINC R8 ;  /* 0x0000000008007343 */ /* 0x002fea0003c00000 */
.L_x_91:
[----:B------:R0:W1:Y:S01]  /*3f30*/  LDC.64 R8, c[0x4][R16] ;  /* 0x0100000010087b82 */ /* 0x0000620000000a00 */
[----:B------:R-:W2:Y:S01]  /*3f40*/  LDCU.64 UR4, c[0x4][0x30] ;  /* 0x01000600ff0477ac */ /* 0x000ea20008000a00 */
[----:B------:R-:W-:Y:S01]  /*3f50*/  CS2R R6, SRZ ;  /* 0x0000000000067805 */ /* 0x000fe2000001ff00 */
[----:B--2---:R-:W-:Y:S01]  /*3f60*/  IMAD.U32 R4, RZ, RZ, UR4 ;  /* 0x00000004ff047e24 */ /* 0x004fe2000f8e00ff */
[----:B0-----:R-:W-:-:S07]  /*3f70*/  MOV R5, UR5 ;  /* 0x0000000500057c02 */ /* 0x001fce0008000f00 */
[----:B------:R-:W-:-:S07]  /*3f80*/  LEPC R20, `(.L_x_92) ;  /* 0x000000001014794e */ /* 0x000fce0000000000 */
[----:B-1----:R-:W-:Y:S05]  /*3f90*/  CALL.ABS.NOINC R8 ;  /* 0x0000000008007343 */ /* 0x002fea0003c00000 */
.L_x_92:
[----:B------:R-:W0:Y:S01]  /*3fa0*/  LDC.64 R16, c[0x4][R16] ;  /* 0x0100000010107b82 */ /* 0x000e220000000a00 */
[----:B------:R-:W1:Y:S01]  /*3fb0*/  LDCU.64 UR4, c[0x4][0x30] ;  /* 0x01000600ff0477ac */ /* 0x000e620008000a00 */
[----:B------:R-:W-:Y:S01]  /*3fc0*/  CS2R R6, SRZ ;  /* 0x0000000000067805 */ /* 0x000fe2000001ff00 */
[----:B-1----:R-:W-:Y:S02]  /*3fd0*/  IMAD.U32 R4, RZ, RZ, UR4 ;  /* 0x00000004ff047e24 */ /* 0x002fe4000f8e00ff */
[----:B------:R-:W-:-:S07]  /*3fe0*/  IMAD.U32 R5, RZ, RZ, UR5 ;  /* 0x00000005ff057e24 */ /* 0x000fce000f8e00ff */
[----:B------:R-:W-:-:S07]  /*3ff0*/  LEPC R20, `(.L_x_93) ;  /* 0x000000001014794e */ /* 0x000fce0000000000 */
[----:B0-----:R-:W-:Y:S05]  /*4000*/  CALL.ABS.NOINC R16 ;  /* 0x0000000010007343 */ /* 0x001fea0003c00000 */
.L_x_93:
[----:B------:R-:W-:-:S13]  /*4010*/  ISETP.NE.AND P6, PT, R23, RZ, PT ;  /* 0x000000ff1700720c */ /* 0x000fda0003fc5270 */
[----:B------:R-:W-:Y:S05]  /*4020*/  @P6 BRA `(.L_x_94) ;  /* 0xfffffffc00786947 */ /* 0x000fea000383ffff */
[----:B------:R-:W-:Y:S05]  /*4030*/  BSYNC.RECONVERGENT B6 ;  /* 0x0000000000067941 */ /* 0x000fea0003800200 */
.L_x_89:
[----:B------:R-:W-:-:S13]  /*4040*/  ISETP.NE.AND P0, PT, R18, RZ, PT ;  /* 0x000000ff1200720c */ /* 0x000fda0003f05270 */
[----:B------:R-:W-:Y:S05]  /*4050*/  @!P0 BRA `(.L_x_88) ;  /* 0x0000000000388947 */ /* 0x000fea0003800000 */
[----:B------:R-:W-:-:S07]  /*4060*/  IMAD.MOV.U32 R17, RZ, RZ, RZ ;  /* 0x000000ffff117224 */ /* 0x000fce00078e00ff */
.L_x_96:
[----:B------:R-:W0:Y:S01]  /*4070*/  LDCU.64 UR4, c[0x4][0x30] ;  /* 0x01000600ff0477ac */ /* 0x000e220008000a00 */
[----:B------:R-:W-:Y:S02]  /*4080*/  IADD3 R17, PT, PT, R17, 0x1, RZ ;  /* 0x0000000111117810 */ /* 0x000fe40007ffe0ff */
[----:B-1----:R-:W-:Y:S02]  /*4090*/  CS2R R6, SRZ ;  /* 0x0000000000067805 */ /* 0x002fe4000001ff00 */
[----:B------:R-:W-:Y:S02]  /*40a0*/  MOV R0, 0x0 ;  /* 0x0000000000007802 */ /* 0x000fe40000000f00 */
[----:B------:R-:W-:Y:S02]  /*40b0*/  ISETP.NE.AND P0, PT, R17, R18, PT ;  /* 0x000000121100720c */ /* 0x000fe40003f05270 */
[----:B------:R1:W2:Y:S02]  /*40c0*/  LDC.64 R8, c[0x4][R0] ;  /* 0x0100000000087b82 */ /* 0x0002a40000000a00 */
[----:B-1----:R-:W-:Y:S01]  /*40d0*/  P2R R0, PR, RZ, 0x1 ;  /* 0x00000001ff007803 */ /* 0x002fe20000000000 */
[----:B0-----:R-:W-:-:S02]  /*40e0*/  IMAD.U32 R4, RZ, RZ, UR4 ;  /* 0x00000004ff047e24 */ /* 0x001fc4000f8e00ff */
[----:B------:R-:W-:-:S07]  /*40f0*/  IMAD.U32 R5, RZ, RZ, UR5 ;  /* 0x00000005ff057e24 */ /* 0x000fce000f8e00ff */
[----:B------:R-:W-:-:S07]  /*4100*/  LEPC R20, `(.L_x_95) ;  /* 0x000000001014794e */ /* 0x000fce0000000000 */
[----:B--2---:R-:W-:Y:S05]  /*4110*/  CALL.ABS.NOINC R8 ;  /* 0x0000000008007343 */ /* 0x004fea0003c00000 */
.L_x_95:
[----:B------:R-:W-:-:S13]  /*4120*/  ISETP.NE.AND P6, PT, R17, R18, PT ;  /* 0x000000121100720c */ /* 0x000fda0003fc5270 */
[----:B------:R-:W-:Y:S05]  /*4130*/  @P6 BRA `(.L_x_96) ;  /* 0xfffffffc00cc6947 */ /* 0x000fea000383ffff */
.L_x_88:
[----:B------:R-:W-:Y:S05]  /*4140*/  BSYNC.RECONVERGENT B8 ;  /* 0x0000000000087941 */ /* 0x000fea0003800200 */
.L_x_63:
[----:B------:R-:W-:Y:S01]  /*4150*/  MOV R0, 0x0 ;  /* 0x0000000000007802 */ /* 0x000fe20000000f00 */
[----:B------:R-:W0:Y:S01]  /*4160*/  LDCU.64 UR4, c[0x4][0x30] ;  /* 0x01000600ff0477ac */ /* 0x000e220008000a00 */
[----:B-1----:R-:W-:Y:S02]  /*4170*/  CS2R R6, SRZ ;  /* 0x0000000000067805 */ /* 0x002fe4000001ff00 */
[----:B------:R1:W2:Y:S01]  /*4180*/  LDC.64 R8, c[0x4][R0] ;  /* 0x0100000000087b82 */ /* 0x0002a20000000a00 */
[----:B0-----:R-:W-:Y:S01]  /*4190*/  IMAD.U32 R4, RZ, RZ, UR4 ;  /* 0x00000004ff047e24 */ /* 0x001fe2000f8e00ff */
[----:B-1----:R-:W-:-:S07]  /*41a0*/  MOV R5, UR5 ;  /* 0x0000000500057c02 */ /* 0x002fce0008000f00 */
[----:B------:R-:W-:-:S07]  /*41b0*/  LEPC R20, `(.L_x_62) ;  /* 0x000000001014794e */ /* 0x000fce0000000000 */
[----:B--2---:R-:W-:Y:S05]  /*41c0*/  CALL.ABS.NOINC R8 ;  /* 0x0000000008007343 */ /* 0x004fea0003c00000 */
.L_x_62:
[----:B------:R-:W-:Y:S05]  /*41d0*/  BSYNC.RECONVERGENT B9 ;  /* 0x0000000000097941 */ /* 0x000fea0003800200 */
.L_x_61:
[----:B------:R-:W0:Y:S01]  /*41e0*/  LDC R7, c[0x0][0x3ac] ;  /* 0x0000eb00ff077b82 */ /* 0x000e220000000800 */
[----:B------:R-:W2:Y:S01]  /*41f0*/  LDCU UR5, c[0x0][0x3a0] ;  /* 0x00007400ff0577ac */ /* 0x000ea20008000800 */
[----:B------:R-:W3:Y:S06]  /*4200*/  LDCU UR4, c[0x0][0x3c0] ;  /* 0x00007800ff0477ac */ /* 0x000eec0008000800 */
[----:B------:R-:W2:Y:S08]  /*4210*/  LDC.64 R4, c[0x0][0x3b8] ;  /* 0x0000ee00ff047b82 */ /* 0x000eb00000000a00 */
[----:B------:R-:W4:Y:S01]  /*4220*/  LDC.64 R28, c[0x0][0x390] ;  /* 0x0000e400ff1c7b82 */ /* 0x000f220000000a00 */
[----:B0-----:R-:W-:Y:S01]  /*4230*/  ISETP.GE.AND P0, PT, R7, 0x1, PT ;  /* 0x000000010700780c */ /* 0x001fe20003f06270 */
[----:B--2---:R-:W-:-:S02]  /*4240*/  IMAD R3, R4, UR5, R31 ;  /* 0x0000000504037c24 */ /* 0x004fc4000f8e021f */
[----:B---3--:R-:W-:Y:S02]  /*4250*/  IMAD R30, R2, UR4, R5 ;  /* 0x00000004021e7c24 */ /* 0x008fe4000f8e0205 */
[----:B----4-:R-:W-:-:S08]  /*4260*/  IMAD.WIDE R28, R3, 0x4, R28 ;  /* 0x00000004031c7825 */ /* 0x010fd000078e021c */
[----:B------:R-:W-:Y:S05]  /*4270*/  @!P0 BRA `(.L_x_97) ;  /* 0x0000000800388947 */ /* 0x000fea0003800000 */
[----:B------:R-:W-:Y:S02]  /*4280*/  VIADD R0, R7, 0xffffffff ;  /* 0xffffffff07007836 */ /* 0x000fe40000000000 */
[----:B------:R-:W-:Y:S02]  /*4290*/  VIADD R3, R2, 0xffffffff ;  /* 0xffffffff02037836 */ /* 0x000fe40000000000 */
[----:B-1----:R-:W-:Y:S01]  /*42a0*/  IMAD.MOV.U32 R6, RZ, RZ, RZ ;  /* 0x000000ffff067224 */ /* 0x002fe200078e00ff */
[----:B------:R-:W-:Y:S01]  /*42b0*/  ISETP.GE.U32.AND P0, PT, R0, 0x3, PT ;  /* 0x000000030000780c */ /* 0x000fe20003f06070 */
[----:B------:R-:W-:Y:S01]  /*42c0*/  IMAD R3, R3, R31, R30 ;  /* 0x0000001f03037224 */ /* 0x000fe200078e021e */
[----:B------:R-:W-:-:S11]  /*42d0*/  LOP3.LUT R0, R7, 0x3, RZ, 0xc0, !PT ;  /* 0x0000000307007812 */ /* 0x000fd600078ec0ff */
[----:B------:R-:W-:Y:S05]  /*42e0*/  @!P0 BRA `(.L_x_98) ;  /* 0x0000000400a08947 */ /* 0x000fea0003800000 */
[----:B------:R-:W0:Y:S01]  /*42f0*/  LDC.64 R4, c[0x0][0x388] ;  /* 0x0000e200ff047b82 */ /* 0x000e220000000a00 */
[----:B------:R-:W-:Y:S01]  /*4300*/  HFMA2 R8, -RZ, RZ, 0, 0 ;  /* 0x00000000ff087431 */ /* 0x000fe200000001ff */
[----:B------:R-:W-:-:S07]  /*4310*/  LOP3.LUT R6, R7, 0x7ffffffc, RZ, 0xc0, !PT ;  /* 0x7ffffffc07067812 */ /* 0x000fce00078ec0ff */
.L_x_106:
[----:B------:R-:W-:-:S13]  /*4320*/  ISETP.GE.U32.AND P0, PT, R8, R31, PT ;  /* 0x0000001f0800720c */ /* 0x000fda0003f06070 */
[----:B-123--:R-:W-:Y:S05]  /*4330*/  @!P0 BRA `(.L_x_99) ;  /* 0x00000000004c8947 */ /* 0x00efea0003800000 */
[----:B------:R-:W-:Y:S01]  /*4340*/  IMAD.IADD R11, R8, 0x1, -R31 ;  /* 0x00000001080b7824 */ /* 0x000fe200078e0a1f */
[----:B------:R-:W2:Y:S03]  /*4350*/  LDG.E R13, desc[UR36][R28.64] ;  /* 0x000000241c0d7981 */ /* 0x000ea6000c1e1900 */
[----:B0-----:R-:W-:-:S06]  /*4360*/  IMAD.WIDE.U32 R10, R11, 0x4, R4 ;  /* 0x000000040b0a7825 */ /* 0x001fcc00078e0004 */
[----:B------:R-:W2:Y:S01]  /*4370*/  LDG.E R10, desc[UR36][R10.64] ;  /* 0x000000240a0a7981 */ /* 0x000ea2000c1e1900 */
[----:B------:R-:W0:Y:S01]  /*4380*/  S2UR UR5, SR_CgaCtaId ;  /* 0x00000000000579c3 */ /* 0x000e220000008800 */
[----:B------:R-:W-:Y:S01]  /*4390*/  IMAD.IADD R7, R3, 0x1, R8 ;  /* 0x0000000103077824 */ /* 0x000fe200078e0208 */
[----:B------:R-:W-:-:S03]  /*43a0*/  UMOV UR4, 0x400 ;  /* 0x0000040000047882 */ /* 0x000fc60000000000 */
[----:B------:R-:W-:Y:S01]  /*43b0*/  IMAD.IADD R9, R7, 0x1, -R2 ;  /* 0x0000000107097824 */ /* 0x000fe200078e0a02 */
[----:B0-----:R-:W-:-:S06]  /*43c0*/  ULEA UR4, UR5, UR4, 0x18 ;  /* 0x0000000405047291 */ /* 0x001fcc000f8ec0ff */
[----:B------:R-:W-:Y:S02]  /*43d0*/  LEA R14, R7, UR4, 0x2 ;  /* 0x00000004070e7c11 */ /* 0x000fe4000f8e10ff */
[----:B------:R-:W-:-:S03]  /*43e0*/  LEA R15, R9, UR4, 0x2 ;  /* 0x00000004090f7c11 */ /* 0x000fc6000f8e10ff */
[----:B------:R-:W-:Y:S04]  /*43f0*/  LDS R7, [R14+-0x4] ;  /* 0xfffffc000e077984 */ /* 0x000fe80000000800 */
[----:B------:R-:W0:Y:S02]  /*4400*/  LDS R12, [R15] ;  /* 0x000000000f0c7984 */ /* 0x000e240000000800 */
[----:B0-----:R-:W-:-:S05]  /*4410*/  VIMNMX R7, PT, PT, R7, R12, !PT ;  /* 0x0000000c07077248 */ /* 0x001fca0007fe0100 */
[----:B------:R-:W-:Y:S01]  /*4420*/  STS [R14], R7 ;  /* 0x000000070e007388 */ /* 0x000fe20000000800 */
[----:B--2---:R-:W-:-:S13]  /*4430*/  ISETP.NE.AND P0, PT, R10, R13, PT ;  /* 0x0000000d0a00720c */ /* 0x004fda0003f05270 */
[----:B------:R-:W0:Y:S02]  /*4440*/  @!P0 LDS R9, [R15+-0x4] ;  /* 0xfffffc000f098984 */ /* 0x000e240000000800 */
[----:B0-----:R-:W-:-:S05]  /*4450*/  @!P0 IADD3 R9, PT, PT, R9, 0x1, RZ ;  /* 0x0000000109098810 */ /* 0x001fca0007ffe0ff */
[----:B------:R1:W-:Y:S02]  /*4460*/  @!P0 STS [R14], R9 ;  /* 0x000000090e008388 */ /* 0x0003e40000000800 */
.L_x_99:
[----:B------:R-:W-:Y:S05]  /*4470*/  WARPSYNC.ALL ;  /* 0x0000000000007948 */ /* 0x000fea0003800000 */
[C---:B------:R-:W-:Y:S01]  /*4480*/  VIADD R10, R8.reuse, 0x1 ;  /* 0x00000001080a7836 */ /* 0x040fe20000000000 */
[----:B------:R-:W-:Y:S01]  /*4490*/  BAR.SYNC.DEFER_BLOCKING 0x0 ;  /* 0x0000000000007b1d */ /* 0x000fe20000010000 */
[----:B-1----:R-:W-:-:S03]  /*44a0*/  VIADD R14, R8, 0x2 ;  /* 0x00000002080e7836 */ /* 0x002fc60000000000 */
[-C--:B------:R-:W-:Y:S02]  /*44b0*/  ISETP.GE.U32.AND P0, PT, R10, R31.reuse, PT ;  /* 0x0000001f0a00720c */ /* 0x080fe40003f06070 */
[----:B------:R-:W-:Y:S01]  /*44c0*/  BSSY.RECONVERGENT B0, `(.L_x_100) ;  /* 0x0000016000007945 */ /* 0x000fe20003800200 */
[----:B------:R-:W-:-:S10]  /*44d0*/  ISETP.GE.U32.AND P1, PT, R14, R31, PT ;  /* 0x0000001f0e00720c */ /* 0x000fd40003f26070 */
[----:B------:R-:W-:Y:S05]  /*44e0*/  @!P0 BRA `(.L_x_101) ;  /* 0x00000000004c8947 */ /* 0x000fea0003800000 */
[----:B------:R-:W-:Y:S01]  /*44f0*/  IMAD.IADD R11, R10, 0x1, -R31 ;  /* 0x000000010a0b7824 */ /* 0x000fe200078e0a1f */
[----:B------:R-:W2:Y:S03]  /*4500*/  LDG.E R9, desc[UR36][R28.64] ;  /* 0x000000241c097981 */ /* 0x000ea6000c1e1900 */
[----:B0-----:R-:W-:-:S06]  /*4510*/  IMAD.WIDE.U32 R10, R11, 0x4, R4 ;  /* 0x000000040b0a7825 */ /* 0x001fcc00078e0004 */
[----:B------:R-:W2:Y:S01]  /*4520*/  LDG.E R10, desc[UR36][R10.64] ;  /* 0x000000240a0a7981 */ /* 0x000ea2000c1e1900 */
[----:B------:R-:W0:Y:S01]  /*4530*/  S2UR UR5, SR_CgaCtaId ;  /* 0x00000000000579c3 */ /* 0x000e220000008800 */
[----:B------:R-:W-:Y:S01]  /*4540*/  IADD3 R7, PT, PT, R3, R8, RZ ;  /* 0x0000000803077210 */ /* 0x000fe20007ffe0ff */
[----:B------:R-:W-:-:S04]  /*4550*/  UMOV UR4, 0x400 ;  /* 0x0000040000047882 */ /* 0x000fc80000000000 */
[----:B------:R-:W-:Y:S01]  /*4560*/  IMAD.IADD R12, R7, 0x1, -R2 ;  /* 0x00000001070c7824 */ /* 0x000fe200078e0a02 */
[----:B0-----:R-:W-:-:S06]  /*4570*/  ULEA UR4, UR5, UR4, 0x18 ;  /* 0x0000000405047291 */ /* 0x001fcc000f8ec0ff */
[----:B------:R-:W-:Y:S02]  /*4580*/  LEA R16, R7, UR4, 0x2 ;  /* 0x0000000407107c11 */ /* 0x000fe4000f8e10ff */
[----:B------:R-:W-:-:S03]  /*4590*/  LEA R13, R12, UR4, 0x2 ;  /* 0x000000040c0d7c11 */ /* 0x000fc6000f8e10ff */
[----:B------:R-:W-:Y:S04]  /*45a0*/  LDS R7, [R16] ;  /* 0x0000000010077984 */ /* 0x000fe80000000800 */
[----:B------:R-:W0:Y:S02]  /*45b0*/  LDS R12, [R13+0x4] ;  /* 0x000004000d0c7984 */ /* 0x000e240000000800 */
[----:B0-----:R-:W-:-:S05]  /*45c0*/  VIMNMX R7, PT, PT, R7, R12, !PT ;  /* 0x0000000c07077248 */ /* 0x001fca0007fe0100 */
[----:B------:R-:W-:Y:S01]  /*45d0*/  STS [R16+0x4], R7 ;  /* 0x0000040710007388 */ /* 0x000fe20000000800 */
[----:B--2---:R-:W-:-:S13]  /*45e0*/  ISETP.NE.AND P0, PT, R10, R9, PT ;  /* 0x000000090a00720c */ /* 0x004fda0003f05270 */
[----:B------:R-:W0:Y:S02]  /*45f0*/  @!P0 LDS R9, [R13] ;  /* 0x000000000d098984 */ /* 0x000e240000000800 */
[----:B0-----:R-:W-:-:S05]  /*4600*/  @!P0 VIADD R9, R9, 0x1 ;  /* 0x0000000109098836 */ /* 0x001fca0000000000 */
[----:B------:R1:W-:Y:S02]  /*4610*/  @!P0 STS [R16+0x4], R9 ;  /* 0x0000040910008388 */ /* 0x0003e40000000800 */
.L_x_101:
[----:B------:R-:W-:Y:S05]  /*4620*/  BSYNC.RECONVERGENT B0 ;  /* 0x0000000000007941 */ /* 0x000fea0003800200 */
.L_x_100:
[----:B------:R-:W-:Y:S06]  /*4630*/  BAR.SYNC.DEFER_BLOCKING 0x0 ;  /* 0x0000000000007b1d */ /* 0x000fec0000010000 */
[----:B------:R-:W-:Y:S04]  /*4640*/  BSSY.RECONVERGENT B0, `(.L_x_102) ;  /* 0x0000015000007945 */ /* 0x000fe80003800200 */
[----:B------:R-:W-:Y:S05]  /*4650*/  @!P1 BRA `(.L_x_103) ;  /* 0x00000000004c9947 */ /* 0x000fea0003800000 */
[----:B------:R-:W-:Y:S01]  /*4660*/  IMAD.IADD R11, R14, 0x1, -R31 ;  /* 0x000000010e0b7824 */ /* 0x000fe200078e0a1f */
[----:B-1----:R-:W2:Y:S03]  /*4670*/  LDG.E R9, desc[UR36][R28.64] ;  /* 0x000000241c097981 */ /* 0x002ea6000c1e1900 */
        /* <DEDUP_REMOVED lines=9> */
[----:B------:R-:W-:Y:S04]  /*4710*/  LDS R7, [R14+0x4] ;  /* 0x000004000e077984 */ /* 0x000fe80000000800 */
[----:B------:R-:W0:Y:S02]  /*4720*/  LDS R12, [R13+0x8] ;  /* 0x000008000d0c7984 */ /* 0x000e240000000800 */
[----:B0-----:R-:W-:-:S05]  /*4730*/  VIMNMX R7, PT, PT, R7, R12, !PT ;  /* 0x0000000c07077248 */ /* 0x001fca0007fe0100 */
[----:B------:R-:W-:Y:S01]  /*4740*/  STS [R14+0x8], R7 ;  /* 0x000008070e007388 */ /* 0x000fe20000000800 */
[----:B--2---:R-:W-:-:S13]  /*4750*/  ISETP.NE.AND P0, PT, R10, R9, PT ;  /* 0x000000090a00720c */ /* 0x004fda0003f05270 */
[----:B------:R-:W0:Y:S02]  /*4760*/  @!P0 LDS R9, [R13+0x4] ;  /* 0x000004000d098984 */ /* 0x000e240000000800 */
[----:B0-----:R-:W-:-:S05]  /*4770*/  @!P0 VIADD R9, R9, 0x1 ;  /* 0x0000000109098836 */ /* 0x001fca0000000000 */
[----:B------:R2:W-:Y:S02]  /*4780*/  @!P0 STS [R14+0x8], R9 ;  /* 0x000008090e008388 */ /* 0x0005e40000000800 */
.L_x_103:
[----:B------:R-:W-:Y:S05]  /*4790*/  BSYNC.RECONVERGENT B0 ;  /* 0x0000000000007941 */ /* 0x000fea0003800200 */
.L_x_102:
[----:B------:R-:W-:Y:S01]  /*47a0*/  VIADD R10, R8, 0x3 ;  /* 0x00000003080a7836 */ /* 0x000fe20000000000 */
[----:B------:R-:W-:Y:S04]  /*47b0*/  BAR.SYNC.DEFER_BLOCKING 0x0 ;  /* 0x0000000000007b1d */ /* 0x000fe80000010000 */
[----:B------:R-:W-:Y:S02]  /*47c0*/  ISETP.GE.U32.AND P0, PT, R10, R31, PT ;  /* 0x0000001f0a00720c */ /* 0x000fe40003f06070 */
[----:B------:R-:W-:Y:S11]  /*47d0*/  BSSY.RECONVERGENT B0, `(.L_x_104) ;  /* 0x0000015000007945 */ /* 0x000ff60003800200 */
[----:B------:R-:W-:Y:S05]  /*47e0*/  @!P0 BRA `(.L_x_105) ;  /* 0x00000000004c8947 */ /* 0x000fea0003800000 */
[----:B------:R-:W-:Y:S01]  /*47f0*/  IADD3 R11, PT, PT, R10, -R31, RZ ;  /* 0x8000001f0a0b7210 */ /* 0x000fe20007ffe0ff */
[----:B-12---:R-:W2:Y:S04]  /*4800*/  LDG.E R9, desc[UR36][R28.64] ;  /* 0x000000241c097981 */ /* 0x006ea8000c1e1900 */
        /* <DEDUP_REMOVED lines=17> */
.L_x_105:
[----:B------:R-:W-:Y:S05]  /*4920*/  BSYNC.RECONVERGENT B0 ;  /* 0x0000000000007941 */ /* 0x000fea0003800200 */
.L_x_104:
[----:B------:R-:W-:Y:S01]  /*4930*/  IADD3 R8, PT, PT, R8, 0x4, RZ ;  /* 0x0000000408087810 */ /* 0x000fe20007ffe0ff */
[----:B------:R-:W-:Y:S03]  /*4940*/  BAR.SYNC.DEFER_BLOCKING 0x0 ;  /* 0x0000000000007b1d */ /* 0x000fe60000010000 */
[----:B------:R-:W-:-:S13]  /*4950*/  ISETP.NE.AND P0, PT, R8, R6, PT ;  /* 0x000000060800720c */ /* 0x000fda0003f05270 */
[----:B------:R-:W-:Y:S05]  /*4960*/  @P0 BRA `(.L_x_106) ;  /* 0xfffffff8006c0947 */ /* 0x000fea000383ffff */
.L_x_98:
[----:B------:R-:W-:-:S13]  /*4970*/  ISETP.NE.AND P0, PT, R0, RZ, PT ;  /* 0x000000ff0000720c */ /* 0x000fda0003f05270 */
[----:B------:R-:W-:Y:S05]  /*4980*/  @!P0 BRA `(.L_x_97) ;  /* 0x0000000000748947 */ /* 0x000fea0003800000 */
[----:B0-----:R-:W0:Y:S01]  /*4990*/  LDC.64 R4, c[0x0][0x388] ;  /* 0x0000e200ff047b82 */ /* 0x001e220000000a00 */
[----:B------:R-:W-:-:S07]  /*49a0*/  IMAD.MOV.U32 R7, RZ, RZ, RZ ;  /* 0x000000ffff077224 */ /* 0x000fce00078e00ff */
.L_x_108:
[----:B------:R-:W-:-:S13]  /*49b0*/  ISETP.GE.U32.AND P0, PT, R6, R31, PT ;  /* 0x0000001f0600720c */ /* 0x000fda0003f06070 */
[----:B----4-:R-:W-:Y:S05]  /*49c0*/  @!P0 BRA `(.L_x_107) ;  /* 0x00000000004c8947 */ /* 0x010fea0003800000 */
[----:B-123--:R-:W-:Y:S01]  /*49d0*/  IMAD.IADD R9, R6, 0x1, -R31 ;  /* 0x0000000106097824 */ /* 0x00efe200078e0a1f */
[----:B------:R-:W2:Y:S03]  /*49e0*/  LDG.E R13, desc[UR36][R28.64] ;  /* 0x000000241c0d7981 */ /* 0x000ea6000c1e1900 */
[----:B0-----:R-:W-:-:S06]  /*49f0*/  IMAD.WIDE.U32 R8, R9, 0x4, R4 ;  /* 0x0000000409087825 */ /* 0x001fcc00078e0004 */
[----:B------:R-:W2:Y:S01]  /*4a00*/  LDG.E R8, desc[UR36][R8.64] ;  /* 0x0000002408087981 */ /* 0x000ea2000c1e1900 */
[----:B------:R-:W0:Y:S01]  /*4a10*/  S2UR UR5, SR_CgaCtaId ;  /* 0x00000000000579c3 */ /* 0x000e220000008800 */
[----:B------:R-:W-:Y:S01]  /*4a20*/  IMAD.IADD R11, R3, 0x1, R6 ;  /* 0x00000001030b7824 */ /* 0x000fe200078e0206 */
[----:B------:R-:W-:-:S04]  /*4a30*/  UMOV UR4, 0x400 ;  /* 0x0000040000047882 */ /* 0x000fc80000000000 */
[----:B------:R-:W-:Y:S01]  /*4a40*/  IADD3 R10, PT, PT, R11, -R2, RZ ;  /* 0x800000020b0a7210 */ /* 0x000fe20007ffe0ff */
        /* <DEDUP_REMOVED lines=9> */
[----:B0-----:R-:W-:-:S05]  /*4ae0*/  @!P0 VIADD R8, R8, 0x1 ;  /* 0x0000000108088836 */ /* 0x001fca0000000000 */
[----:B------:R4:W-:Y:S02]  /*4af0*/  @!P0 STS [R15], R8 ;  /* 0x000000080f008388 */ /* 0x0009e40000000800 */
.L_x_107:
[----:B------:R-:W-:Y:S01]  /*4b00*/  VIADD R7, R7, 0x1 ;  /* 0x0000000107077836 */ /* 0x000fe20000000000 */
[----:B------:R-:W-:Y:S05]  /*4b10*/  WARPSYNC.ALL ;  /* 0x0000000000007948 */ /* 0x000fea0003800000 */
[----:B------:R-:W-:Y:S01]  /*4b20*/  BAR.SYNC.DEFER_BLOCKING 0x0 ;  /* 0x0000000000007b1d */ /* 0x000fe20000010000 */
[----:B------:R-:W-:Y:S01]  /*4b30*/  ISETP.NE.AND P0, PT, R7, R0, PT ;  /* 0x000000000700720c */ /* 0x000fe20003f05270 */
[----:B------:R-:W-:-:S12]  /*4b40*/  VIADD R6, R6, 0x1 ;  /* 0x0000000106067836 */ /* 0x000fd80000000000 */
[----:B------:R-:W-:Y:S05]  /*4b50*/  @P0 BRA `(.L_x_108) ;  /* 0xfffffffc00940947 */ /* 0x000fea000383ffff */
.L_x_97:
[----:B0-----:R-:W0:Y:S01]  /*4b60*/  LDC.64 R4, c[0x4][0x8] ;  /* 0x01000200ff047b82 */ /* 0x001e220000000a00 */
[----:B------:R-:W5:Y:S01]  /*4b70*/  LDCU UR4, c[0x0][0x3a0] ;  /* 0x00007400ff0477ac */ /* 0x000f620008000800 */
[----:B0-----:R-:W5:Y:S01]  /*4b80*/  LDG.E R4, desc[UR36][R4.64] ;  /* 0x0000002404047981 */ /* 0x001f62000c1e1900 */
[----:B------:R-:W-:Y:S01]  /*4b90*/  BSSY.RECONVERGENT B9, `(.L_x_109) ;  /* 0x0000132000097945 */ /* 0x000fe20003800200 */
[----:B-----5:R-:W-:-:S04]  /*4ba0*/  ISETP.NE.AND P0, PT, R4, UR4, PT ;  /* 0x0000000404007c0c */ /* 0x020fc8000bf05270 */
[----:B------:R-:W-:-:S13]  /*4bb0*/  ISETP.NE.OR P0, PT, R31, RZ, P0 ;  /* 0x000000ff1f00720c */ /* 0x000fda0000705670 */
[----:B------:R-:W-:Y:S05]  /*4bc0*/  @P0 BRA `(.L_x_110) ;  /* 0x0000001000b80947 */ /* 0x000fea0003800000 */
[----:B------:R-:W0:Y:S01]  /*4bd0*/  LDCU.64 UR4, c[0x4][0x38] ;  /* 0x01000700ff0477ac */ /* 0x000e220008000a00 */
[----:B-1----:R-:W-:Y:S02]  /*4be0*/  MOV R16, UR42 ;  /* 0x0000002a00107c02 */ /* 0x002fe40008000f00 */
[----:B------:R-:W-:Y:S02]  /*4bf0*/  CS2R R6, SRZ ;  /* 0x0000000000067805 */ /* 0x000fe4000001ff00 */
[----:B------:R-:W-:Y:S02]  /*4c00*/  MOV R0, 0x0 ;  /* 0x0000000000007802 */ /* 0x000fe40000000f00 */
[----:B------:R-:W-:Y:S02]  /*4c10*/  ISETP.GE.AND P0, PT, R16, 0x1, PT ;  /* 0x000000011000780c */ /* 0x000fe40003f06270 */
[----:B--234-:R1:W2:Y:S02]  /*4c20*/  LDC.64 R8, c[0x4][R0] ;  /* 0x0100000000087b82 */ /* 0x01c2a40000000a00 */
[----:B-1----:R-:W-:Y:S01]  /*4c30*/  P2R R0, PR, RZ, 0x1 ;  /* 0x00000001ff007803 */ /* 0x002fe20000000000 */
[----:B0-----:R-:W-:-:S02]  /*4c40*/  IMAD.U32 R4, RZ, RZ, UR4 ;  /* 0x00000004ff047e24 */ /* 0x001fc4000f8e00ff */
[----:B------:R-:W-:-:S07]  /*4c50*/  IMAD.U32 R5, RZ, RZ, UR5 ;  /* 0x00000005ff057e24 */ /* 0x000fce000f8e00ff */
[----:B------:R-:W-:-:S07]  /*4c60*/  LEPC R20, `(.L_x_111) ;  /* 0x000000001014794e */ /* 0x000fce0000000000 */
[----:B--2---:R-:W-:Y:S05]  /*4c70*/  CALL.ABS.NOINC R8 ;  /* 0x0000000008007343 */ /* 0x004fea0003c00000 */
.L_x_111:
[----:B------:R-:W-:-:S13]  /*4c80*/  ISETP.GE.AND P6, PT, R16, 0x1, PT ;  /* 0x000000011000780c */ /* 0x000fda0003fc6270 */
[----:B------:R-:W-:Y:S05]  /*4c90*/  @!P6 BRA `(.L_x_112) ;  /* 0x000000100064e947 */ /* 0x000fea0003800000 */
        /* <DEDUP_REMOVED lines=10> */
.L_x_136:
[----:B------:R-:W-:Y:S01]  /*4d40*/  ISETP.GE.U32.AND P0, PT, R34, 0x7, PT ;  /* 0x000000072200780c */ /* 0x000fe20003f06070 */
[----:B------:R-:W-:Y:S02]  /*4d50*/  IMAD R19, R23, R2, RZ ;  /* 0x0000000217137224 */ /* 0x000fe400078e02ff */
[----:B------:R-:W-:-:S10]  /*4d60*/  IMAD.MOV.U32 R18, RZ, RZ, RZ ;  /* 0x000000ffff127224 */ /* 0x000fd400078e00ff */
[----:B------:R-:W-:Y:S05]  /*4d70*/  @!P0 BRA `(.L_x_115) ;  /* 0x0000000400748947 */ /* 0x000fea0003800000 */
[----:B------:R-:W-:Y:S01]  /*4d80*/  BSSY.RECONVERGENT B6, `(.L_x_116) ;  /* 0x000005b000067945 */ /* 0x000fe20003800200 */
[----:B------:R-:W-:-:S07]  /*4d90*/  IMAD.MOV.U32 R18, RZ, RZ, RZ ;  /* 0x000000ffff127224 */ /* 0x000fce00078e00ff */
.L_x_125:
[----:B------:R-:W0:Y:S01]  /*4da0*/  S2UR UR5, SR_CgaCtaId ;  /* 0x00000000000579c3 */ /* 0x000e220000008800 */
[----:B------:R-:W-:Y:S01]  /*4db0*/  UMOV UR4, 0x400 ;  /* 0x0000040000047882 */ /* 0x000fe20000000000 */
[----:B------:R-:W-:Y:S01]  /*4dc0*/  IADD3 R17, PT, PT, R19, R18, RZ ;  /* 0x0000001213117210 */ /* 0x000fe20007ffe0ff */
[----:B------:R-:W-:Y:S01]  /*4dd0*/  IMAD.MOV.U32 R6, RZ, RZ, R26 ;  /* 0x000000ffff067224 */ /* 0x000fe200078e001a */
        /* <DEDUP_REMOVED lines=12> */
.L_x_117:
        /* <DEDUP_REMOVED lines=10> */
.L_x_118:
        /* <DEDUP_REMOVED lines=10> */
.L_x_119:
        /* <DEDUP_REMOVED lines=10> */
.L_x_120:
        /* <DEDUP_REMOVED lines=10> */
.L_x_121:
        /* <DEDUP_REMOVED lines=10> */
.L_x_122:
        /* <DEDUP_REMOVED lines=10> */
.L_x_123:
        /* <DEDUP_REMOVED lines=10> */
.L_x_124:
[----:B------:R-:W-:-:S05]  /*5300*/  VIADD R18, R18, 0x8 ;  /* 0x0000000812127836 */ /* 0x000fca0000000000 */
[----:B------:R-:W-:-:S13]  /*5310*/  ISETP.NE.AND P0, PT, R18, R25, PT ;  /* 0x000000191200720c */ /* 0x000fda0003f05270 */
[----:B------:R-:W-:Y:S05]  /*5320*/  @P0 BRA `(.L_x_125) ;  /* 0xfffffff8009c0947 */ /* 0x000fea000383ffff */
[----:B------:R-:W-:Y:S05]  /*5330*/  BSYNC.RECONVERGENT B6 ;  /* 0x0000000000067941 */ /* 0x000fea0003800200 */
.L_x_116:
[----:B------:R-:W-:-:S07]  /*5340*/  IMAD.MOV.U32 R18, RZ, RZ, R25 ;  /* 0x000000ffff127224 */ /* 0x000fce00078e0019 */
.L_x_115:
        /* <DEDUP_REMOVED lines=8> */
[----:B------:R-:W-:Y:S02]  /*53d0*/  IMAD.MOV.U32 R6, RZ, RZ, R26 ;  /* 0x000000ffff067224 */ /* 0x000fe400078e001a */
        /* <DEDUP_REMOVED lines=11> */
.L_x_128:
        /* <DEDUP_REMOVED lines=10> */
.L_x_129:
        /* <DEDUP_REMOVED lines=10> */
.L_x_130:
        /* <DEDUP_REMOVED lines=10> */
.L_x_131:
[----:B------:R-:W-:-:S07]  /*5670*/  IADD3 R18, PT, PT, R18, 0x4, RZ ;  /* 0x0000000412127810 */ /* 0x000fce0007ffe0ff */
.L_x_127:
        /* <DEDUP_REMOVED lines=9> */
[----:B------:R-:W-:-:S03]  /*5710*/  MOV R6, R26 ;  /* 0x0000001a00067202 */ /* 0x000fc60000000f00 */
        /* <DEDUP_REMOVED lines=10> */
.L_x_133:
        /* <DEDUP_REMOVED lines=10> */
.L_x_134:
[----:B------:R-:W-:-:S07]  /*5860*/  VIADD R18, R18, 0x2 ;  /* 0x0000000212127836 */ /* 0x000fce0000000000 */
.L_x_132:
[----:B------:R-:W-:-:S13]  /*5870*/  LOP3.LUT P0, RZ, R2, 0x1, RZ, 0xc0, !PT ;  /* 0x0000000102ff7812 */ /* 0x000fda000780c0ff */
[----:B------:R-:W-:Y:S05]  /*5880*/  @!P0 BRA `(.L_x_126) ;  /* 0x0000000000408947 */ /* 0x000fea0003800000 */
[----:B------:R-:W0:Y:S01]  /*5890*/  S2UR UR5, SR_CgaCtaId ;  /* 0x00000000000579c3 */ /* 0x000e220000008800 */
[----:B------:R-:W-:Y:S01]  /*58a0*/  UMOV UR4, 0x400 ;  /* 0x0000040000047882 */ /* 0x000fe20000000000 */
[----:B------:R-:W-:Y:S01]  /*58b0*/  IMAD.IADD R0, R19, 0x1, R18 ;  /* 0x0000000113007824 */ /* 0x000fe200078e0212 */
[----:B------:R-:W-:Y:S01]  /*58c0*/  MOV R8, 0x0 ;  /* 0x0000000000087802 */ /* 0x000fe20000000f00 */
[----:B------:R-:W-:Y:S02]  /*58d0*/  IMAD.MOV.U32 R6, RZ, RZ, R26 ;  /* 0x000000ffff067224 */ /* 0x000fe400078e001a */
        /* <DEDUP_REMOVED lines=11> */
.L_x_126:
        /* <DEDUP_REMOVED lines=8> */
.L_x_135:
[----:B------:R-:W-:-:S05]  /*5a10*/  VIADD R23, R23, 0x1 ;  /* 0x0000000117177836 */ /* 0x000fca0000000000 */
[----:B------:R-:W-:-:S13]  /*5a20*/  ISETP.NE.AND P0, PT, R23, UR42, PT ;  /* 0x0000002a17007c0c */ /* 0x000fda000bf05270 */
[----:B------:R-:W-:Y:S05]  /*5a30*/  @P0 BRA `(.L_x_136) ;  /* 0xfffffff000c00947 */ /* 0x000fea000383ffff */
[----:B------:R-:W-:Y:S05]  /*5a40*/  BSYNC.RECONVERGENT B7 ;  /* 0x0000000000077941 */ /* 0x000fea0003800200 */
.L_x_114:
[----:B------:R-:W-:Y:S05]  /*5a50*/  BRA `(.L_x_137) ;  /* 0x0000000000f07947 */ /* 0x000fea0003800000 */
.L_x_113:
        /* <DEDUP_REMOVED lines=9> */
.L_x_143:
[----:B------:R-:W-:Y:S01]  /*5af0*/  MOV R16, 0x0 ;  /* 0x0000000000107802 */ /* 0x000fe20000000f00 */
[----:B------:R-:W0:Y:S01]  /*5b00*/  LDCU.64 UR4, c[0x4][0x30] ;  /* 0x01000600ff0477ac */ /* 0x000e220008000a00 */
[----:B------:R-:W-:Y:S01]  /*5b10*/  VIADD R18, R18, 0x4 ;  /* 0x0000000412127836 */ /* 0x000fe20000000000 */
[----:B------:R-:W-:Y:S01]  /*5b20*/  CS2R R6, SRZ ;  /* 0x0000000000067805 */ /* 0x000fe2000001ff00 */
[----:B------:R1:W2:Y:S03]  /*5b30*/  LDC.64 R8, c[0x4][R16] ;  /* 0x0100000010087b82 */ /* 0x0002a60000000a00 */
[----:B------:R-:W-:-:S04]  /*5b40*/  ISETP.NE.AND P0, PT, R18, R17, PT ;  /* 0x000000111200720c */ /* 0x000fc80003f05270 */
[----:B------:R-:W-:Y:S01]  /*5b50*/  P2R R22, PR, RZ, 0x1 ;  /* 0x00000001ff167803 */ /* 0x000fe20000000000 */
[----:B0-----:R-:W-:Y:S01]  /*5b60*/  IMAD.U32 R4, RZ, RZ, UR4 ;  /* 0x00000004ff047e24 */ /* 0x001fe2000f8e00ff */
[----:B-1----:R-:W-:-:S07]  /*5b70*/  MOV R5, UR5 ;  /* 0x0000000500057c02 */ /* 0x002fce0008000f00 */
[----:B------:R-:W-:-:S07]  /*5b80*/  LEPC R20, `(.L_x_139) ;  /* 0x000000001014794e */ /* 0x000fce0000000000 */
[----:B--2---:R-:W-:Y:S05]  /*5b90*/  CALL.ABS.NOINC R8 ;  /* 0x0000000008007343 */ /* 0x004fea0003c00000 */
.L_x_139:
[----:B------:R0:W1:Y:S01]  /*5ba0*/  LDC.64 R8, c[0x4][R16] ;  /* 0x0100000010087b82 */ /* 0x0000620000000a00 */
[----:B------:R-:W2:Y:S01]  /*5bb0*/  LDCU.64 UR4, c[0x4][0x30] ;  /* 0x01000600ff0477ac */ /* 0x000ea20008000a00 */
[----:B------:R-:W-:Y:S01]  /*5bc0*/  CS2R R6, SRZ ;  /* 0x0000000000067805 */ /* 0x000fe2000001ff00 */
[----:B--2---:R-:W-:Y:S02]  /*5bd0*/  IMAD.U32 R4, RZ, RZ, UR4 ;  /* 0x00000004ff047e24 */ /* 0x004fe4000f8e00ff */
[----:B0-----:R-:W-:-:S07]  /*5be0*/  IMAD.U32 R5, RZ, RZ, UR5 ;  /* 0x00000005ff057e24 */ /* 0x001fce000f8e00ff */
[----:B------:R-:W-:-:S07]  /*5bf0*/  LEPC R20, `(.L_x_140) ;  /* 0x000000001014794e */ /* 0x000fce0000000000 */
[----:B-1----:R-:W-:Y:S05]  /*5c00*/  CALL.ABS.NOINC R8 ;  /* 0x0000000008007343 */ /* 0x002fea0003c00000 */
.L_x_140:
[----:B------:R0:W1:Y:S01]  /*5c10*/  LDC.64 R8, c[0x4][R16] ;  /* 0x0100000010087b82 */ /* 0x0000620000000a00 */
[----:B------:R-:W2:Y:S01]  /*5c20*/  LDCU.64 UR4, c[0x4][0x30] ;  /* 0x01000600ff0477ac */ /* 0x000ea20008000a00 */
[----:B------:R-:W-:Y:S01]  /*5c30*/  CS2R R6, SRZ ;  /* 0x0000000000067805 */ /* 0x000fe2000001ff00 */
[----:B--2---:R-:W-:Y:S01]  /*5c40*/  IMAD.U32 R4, RZ, RZ, UR4 ;  /* 0x00000004ff047e24 */ /* 0x004fe2000f8e00ff */
[----:B0-----:R-:W-:-:S07]  /*5c50*/  MOV R5, UR5 ;  /* 0x0000000500057c02 */ /* 0x001fce0008000f00 */
[----:B------:R-:W-:-:S07]  /*5c60*/  LEPC R20, `(.L_x_141) ;  /* 0x000000001014794e */ /* 0x000fce0000000000 */
[----:B-1----:R-:W-:Y:S05]  /*5c70*/  CALL.ABS.NOINC R8 ;  /* 0x0000000008007343 */ /* 0x002fea0003c00000 */
.L_x_141:
[----:B------:R0:W1:Y:S01]  /*5c80*/  LDC.64 R8, c[0x4][R16] ;  /* 0x0100000010087b82 */ /* 0x0000620000000a00 */
[----:B------:R-:W2:Y:S01]  /*5c90*/  LDCU.64 UR4, c[0x4][0x30] ;  /* 0x01000600ff0477ac */ /* 0x000ea20008000a00 */
[----:B------:R-:W-:Y:S01]  /*5ca0*/  CS2R R6, SRZ ;  /* 0x0000000000067805 */ /* 0x000fe2000001ff00 */
[----:B--2---:R-:W-:Y:S02]  /*5cb0*/  IMAD.U32 R4, RZ, RZ, UR4 ;  /* 0x00000004ff047e24 */ /* 0x004fe4000f8e00ff */
[----:B0-----:R-:W-:-:S07]  /*5cc0*/  IMAD.U32 R5, RZ, RZ, UR5 ;  /* 0x00000005ff057e24 */ /* 0x001fce000f8e00ff */
[----:B------:R-:W-:-:S07]  /*5cd0*/  LEPC R20, `(.L_x_142) ;  /* 0x000000001014794e */ /* 0x000fce0000000000 */
[----:B-1----:R-:W-:Y:S05]  /*5ce0*/  CALL.ABS.NOINC R8 ;  /* 0x0000000008007343 */ /* 0x002fea0003c00000 */
.L_x_142:
[----:B------:R-:W-:-:S13]  /*5cf0*/  ISETP.NE.AND P6, PT, R22, RZ, PT ;  /* 0x000000ff1600720c */ /* 0x000fda0003fc5270 */
[----:B------:R-:W-:Y:S05]  /*5d00*/  @P6 BRA `(.L_x_143) ;  /* 0xfffffffc00786947 */ /* 0x000fea000383ffff */
[----:B------:R-:W-:Y:S05]  /*5d10*/  BSYNC.RECONVERGENT B6 ;  /* 0x0000000000067941 */ /* 0x000fea0003800200 */
.L_x_138:
[----:B------:R-:W-:-:S13]  /*5d20*/  ISETP.NE.AND P0, PT, R19, RZ, PT ;  /* 0x000000ff1300720c */ /* 0x000fda0003f05270 */
[----:B------:R-:W-:Y:S05]  /*5d30*/  @!P0 BRA `(.L_x_137) ;  /* 0x0000000000388947 */ /* 0x000fea0003800000 */
[----:B------:R-:W-:-:S07]  /*5d40*/  IMAD.MOV.U32 R16, RZ, RZ, RZ ;  /* 0x000000ffff107224 */ /* 0x000fce00078e00ff */
.L_x_145:
[----:B------:R-:W-:Y:S01]  /*5d50*/  MOV R8, 0x0 ;  /* 0x0000000000087802 */ /* 0x000fe20000000f00 */
[----:B------:R-:W0:Y:S01]  /*5d60*/  LDCU.64 UR4, c[0x4][0x30] ;  /* 0x01000600ff0477ac */ /* 0x000e220008000a00 */
[----:B------:R-:W-:Y:S02]  /*5d70*/  IADD3 R16, PT, PT, R16, 0x1, RZ ;  /* 0x0000000110107810 */ /* 0x000fe40007ffe0ff */
[----:B------:R-:W-:Y:S02]  /*5d80*/  CS2R R6, SRZ ;  /* 0x0000000000067805 */ /* 0x000fe4000001ff00 */
[----:B------:R-:W1:Y:S01]  /*5d90*/  LDC.64 R8, c[0x4][R8] ;  /* 0x0100000008087b82 */ /* 0x000e620000000a00 */
[----:B------:R-:W-:-:S04]  /*5da0*/  ISETP.NE.AND P0, PT, R16, R19, PT ;  /* 0x000000131000720c */ /* 0x000fc80003f05270 */
[----:B------:R-:W-:Y:S01]  /*5db0*/  P2R R0, PR, RZ, 0x1 ;  /* 0x00000001ff007803 */ /* 0x000fe20000000000 */
[----:B0-----:R-:W-:Y:S02]  /*5dc0*/  IMAD.U32 R4, RZ, RZ, UR4 ;  /* 0x00000004ff047e24 */ /* 0x001fe4000f8e00ff */
[----:B------:R-:W-:-:S07]  /*5dd0*/  IMAD.U32 R5, RZ, RZ, UR5 ;  /* 0x00000005ff057e24 */ /* 0x000fce000f8e00ff */
[----:B------:R-:W-:-:S07]  /*5de0*/  LEPC R20, `(.L_x_144) ;  /* 0x000000001014794e */ /* 0x000fce0000000000 */
[----:B-1----:R-:W-:Y:S05]  /*5df0*/  CALL.ABS.NOINC R8 ;  /* 0x0000000008007343 */ /* 0x002fea0003c00000 */
.L_x_144:
[----:B------:R-:W-:-:S13]  /*5e00*/  ISETP.NE.AND P6, PT, R16, R19, PT ;  /* 0x000000131000720c */ /* 0x000fda0003fc5270 */
[----:B------:R-:W-:Y:S05]  /*5e10*/  @P6 BRA `(.L_x_145) ;  /* 0xfffffffc00cc6947 */ /* 0x000fea000383ffff */
.L_x_137:
[----:B------:R-:W-:Y:S05]  /*5e20*/  BSYNC.RECONVERGENT B8 ;  /* 0x0000000000087941 */ /* 0x000fea0003800200 */
.L_x_112:
[----:B------:R-:W-:Y:S01]  /*5e30*/  MOV R0, 0x0 ;  /* 0x0000000000007802 */ /* 0x000fe20000000f00 */
[----:B------:R-:W0:Y:S01]  /*5e40*/  LDCU.64 UR4, c[0x4][0x30] ;  /* 0x01000600ff0477ac */ /* 0x000e220008000a00 */
[----:B------:R-:W-:Y:S02]  /*5e50*/  CS2R R6, SRZ ;  /* 0x0000000000067805 */ /* 0x000fe4000001ff00 */
[----:B------:R1:W2:Y:S01]  /*5e60*/  LDC.64 R8, c[0x4][R0] ;  /* 0x0100000000087b82 */ /* 0x0002a20000000a00 */
[----:B0-----:R-:W-:Y:S01]  /*5e70*/  IMAD.U32 R4, RZ, RZ, UR4 ;  /* 0x00000004ff047e24 */ /* 0x001fe2000f8e00ff */
[----:B-1----:R-:W-:-:S07]  /*5e80*/  MOV R5, UR5 ;  /* 0x0000000500057c02 */ /* 0x002fce0008000f00 */
[----:B------:R-:W-:-:S07]  /*5e90*/  LEPC R20, `(.L_x_110) ;  /* 0x000000001014794e */ /* 0x000fce0000000000 */
[----:B--2---:R-:W-:Y:S05]  /*5ea0*/  CALL.ABS.NOINC R8 ;  /* 0x0000000008007343 */ /* 0x004fea0003c00000 */
.L_x_110:
[----:B------:R-:W-:Y:S05]  /*5eb0*/  BSYNC.RECONVERGENT B9 ;  /* 0x0000000000097941 */ /* 0x000fea0003800200 */
.L_x_109:
[----:B------:R-:W-:Y:S01]  /*5ec0*/  LOP3.LUT P6, RZ, R27, 0x8, RZ, 0xc0, !PT ;  /* 0x000000081bff7812 */ /* 0x000fe200078cc0ff */
[----:B------:R-:W-:-:S12]  /*5ed0*/  BSSY.RECONVERGENT B0, `(.L_x_146) ;  /* 0x0000072000007945 */ /* 0x000fd80003800200 */
[----:B------:R-:W-:Y:S05]  /*5ee0*/  @!P6 BRA `(.L_x_147) ;  /* 0x0000000400c0e947 */ /* 0x000fea0003800000 */
[----:B------:R-:W-:Y:S02]  /*5ef0*/  UIADD3 UR4, UPT, UPT, UR42, -0x1, URZ ;  /* 0xffffffff2a047890 */ /* 0x000fe4000fffe0ff */
[----:B------:R-:W-:Y:S02]  /*5f00*/  IMAD.U32 R3, RZ, RZ, UR42 ;  /* 0x0000002aff037e24 */ /* 0x000fe4000f8e00ff */
[----:B------:R-:W-:Y:S01]  /*5f10*/  IMAD.MOV.U32 R23, RZ, RZ, R31 ;  /* 0x000000ffff177224 */ /* 0x000fe200078e001f */
[----:B------:R-:W-:Y:S02]  /*5f20*/  UISETP.GE.U32.AND UP0, UPT, UR4, 0x7, UPT ;  /* 0x000000070400788c */ /* 0x000fe4000bf06070 */
[----:B------:R-:W-:-:S04]  /*5f30*/  LOP3.LUT R3, R3, 0x7, RZ, 0xc0, !PT ;  /* 0x0000000703037812 */ /* 0x000fc800078ec0ff */
[----:B------:R-:W-:-:S03]  /*5f40*/  ISETP.NE.AND P1, PT, R3, RZ, PT ;  /* 0x000000ff0300720c */ /* 0x000fc60003f25270 */
[----:B------:R-:W-:Y:S10]  /*5f50*/  BRA.U !UP0, `(.L_x_148) ;  /* 0x0000000108c07547 */ /* 0x000ff4000b800000 */
[----:B------:R-:W0:Y:S01]  /*5f60*/  S2R R7, SR_CgaCtaId ;  /* 0x0000000000077919 */ /* 0x000e220000008800 */
[----:B------:R-:W1:Y:S01]  /*5f70*/  LDC R21, c[0x0][0x3c8] ;  /* 0x0000f200ff157b82 */ /* 0x000e620000000800 */
[----:B------:R-:W-:Y:S01]  /*5f80*/  IMAD.U32 R0, RZ, RZ, UR42 ;  /* 0x0000002aff007e24 */ /* 0x000fe2000f8e00ff */
[----:B------:R-:W-:Y:S01]  /*5f90*/  MOV R20, 0x400 ;  /* 0x0000040000147802 */ /* 0x000fe20000000f00 */
[----:B------:R-:W-:Y:S01]  /*5fa0*/  HFMA2 R25, -RZ, RZ, 0, 0 ;  /* 0x00000000ff197431 */ /* 0x000fe200000001ff */
[----:B------:R-:W-:Y:S01]  /*5fb0*/  BSSY.RECONVERGENT B1, `(.L_x_148) ;  /* 0x000002a000017945 */ /* 0x000fe20003800200 */
[----:B------:R-:W-:Y:S01]  /*5fc0*/  IMAD.MOV.U32 R23, RZ, RZ, R31 ;  /* 0x000000ffff177224 */ /* 0x000fe200078e001f */
[----:B------:R-:W-:Y:S02]  /*5fd0*/  LOP3.LUT R0, R0, 0x7ffffff8, RZ, 0xc0, !PT ;  /* 0x7ffffff800007812 */ /* 0x000fe400078ec0ff */
[----:B------:R-:W1:Y:S01]  /*5fe0*/  LDC.64 R4, c[0x0][0x380] ;  /* 0x0000e000ff047b82 */ /* 0x000e620000000a00 */
[----:B0-----:R-:W-:-:S07]  /*5ff0*/  LEA R20, R7, R20, 0x18 ;  /* 0x0000001407147211 */ /* 0x001fce00078ec0ff */
.L_x_149:
[----:B0123--:R-:W-:Y:S02]  /*6000*/  IMAD R9, R23, 0x4, R20 ;  /* 0x0000000417097824 */ /* 0x00ffe400078e0214 */
[----:B------:R-:W-:Y:S01]  /*6010*/  IMAD.WIDE R6, R35, 0x4, R4 ;  /* 0x0000000423067825 */ /* 0x000fe200078e0204 */
[C---:B------:R-:W-:Y:S02]  /*6020*/  LEA R35, R21.reuse, R35, 0x3 ;  /* 0x0000002315237211 */ /* 0x040fe400078e18ff */
[----:B------:R-:W0:Y:S01]  /*6030*/  LDS R11, [R9] ;  /* 0x00000000090b7984 */ /* 0x000e220000000800 */
[----:B------:R-:W-:Y:S02]  /*6040*/  IMAD R13, R2, 0x4, R9 ;  /* 0x00000004020d7824 */ /* 0x000fe400078e0209 */
[----:B------:R-:W-:-:S03]  /*6050*/  IMAD.WIDE R18, R21, 0x4, R6 ;  /* 0x0000000415127825 */ /* 0x000fc600078e0206 */
[----:B----4-:R-:W1:Y:S01]  /*6060*/  LDS R15, [R13] ;  /* 0x000000000d0f7984 */ /* 0x010e620000000800 */
[C---:B------:R-:W-:Y:S01]  /*6070*/  LEA R17, R2.reuse, R13, 0x2 ;  /* 0x0000000d02117211 */ /* 0x040fe200078e10ff */
[----:B------:R-:W-:Y:S02]  /*6080*/  VIADD R25, R25, 0x8 ;  /* 0x0000000819197836 */ /* 0x000fe40000000000 */
[C---:B------:R-:W-:Y:S02]  /*6090*/  IMAD R23, R2.reuse, 0x8, R23 ;  /* 0x0000000802177824 */ /* 0x040fe400078e0217 */
[C---:B------:R-:W-:Y:S01]  /*60a0*/  IMAD R8, R2.reuse, 0x4, R17 ;  /* 0x0000000402087824 */ /* 0x040fe200078e0211 */
[----:B------:R-:W2:Y:S01]  /*60b0*/  LDS R36, [R17] ;  /* 0x0000000011247984 */ /* 0x000ea20000000800 */
[----:B------:R-:W-:Y:S02]  /*60c0*/  ISETP.NE.AND P0, PT, R25, R0, PT ;  /* 0x000000001900720c */ /* 0x000fe40003f05270 */
[C---:B------:R-:W-:Y:S01]  /*60d0*/  IMAD R33, R2.reuse, 0x4, R8 ;  /* 0x0000000402217824 */ /* 0x040fe200078e0208 */
[----:B------:R-:W3:Y:S03]  /*60e0*/  LDS R34, [R8] ;  /* 0x0000000008227984 */ /* 0x000ee60000000800 */
[----:B------:R-:W-:-:S02]  /*60f0*/  IMAD R37, R2, 0x4, R33 ;  /* 0x0000000402257824 */ /* 0x000fc400078e0221 */
[----:B------:R-:W4:Y:S03]  /*6100*/  LDS R33, [R33] ;  /* 0x0000000021217984 */ /* 0x000f260000000800 */
[C---:B------:R-:W-:Y:S02]  /*6110*/  LEA R22, R2.reuse, R37, 0x2 ;  /* 0x0000002502167211 */ /* 0x040fe400078e10ff */
[----:B------:R-:W5:Y:S03]  /*6120*/  LDS R37, [R37] ;  /* 0x0000000025257984 */ /* 0x000f660000000800 */
[----:B------:R-:W-:Y:S02]  /*6130*/  IMAD R32, R2, 0x4, R22 ;  /* 0x0000000402207824 */ /* 0x000fe400078e0216 */
[----:B------:R-:W5:Y:S04]  /*6140*/  LDS R22, [R22] ;  /* 0x0000000016167984 */ /* 0x000f680000000800 */
[----:B------:R-:W5:Y:S04]  /*6150*/  LDS R32, [R32] ;  /* 0x0000000020207984 */ /* 0x000f680000000800 */
[----:B0-----:R-:W-:Y:S04]  /*6160*/  STG.E.STRONG.SYS desc[UR36][R6.64], R11 ;  /* 0x0000000b06007986 */ /* 0x001fe8000c115924 */
[----:B-1----:R0:W-:Y:S02]  /*6170*/  STG.E.STRONG.SYS desc[UR36][R18.64], R15 ;  /* 0x0000000f12007986 */ /* 0x0021e4000c115924 */
[----:B0-----:R-:W-:-:S05]  /*6180*/  IMAD.WIDE R14, R21, 0x4, R18 ;  /* 0x00000004150e7825 */ /* 0x001fca00078e0212 */
[----:B--2---:R0:W-:Y:S01]  /*6190*/  STG.E.STRONG.SYS desc[UR36][R14.64], R36 ;  /* 0x000000240e007986 */ /* 0x0041e2000c115924 */
[----:B------:R-:W-:-:S05]  /*61a0*/  IMAD.WIDE R12, R21, 0x4, R14 ;  /* 0x00000004150c7825 */ /* 0x000fca00078e020e */
[----:B---3--:R0:W-:Y:S01]  /*61b0*/  STG.E.STRONG.SYS desc[UR36][R12.64], R34 ;  /* 0x000000220c007986 */ /* 0x0081e2000c115924 */
[----:B------:R-:W-:-:S05]  /*61c0*/  IMAD.WIDE R6, R21, 0x4, R12 ;  /* 0x0000000415067825 */ /* 0x000fca00078e020c */
[----:B----4-:R0:W-:Y:S01]  /*61d0*/  STG.E.STRONG.SYS desc[UR36][R6.64], R33 ;  /* 0x0000002106007986 */ /* 0x0101e2000c115924 */
[----:B------:R-:W-:-:S05]  /*61e0*/  IMAD.WIDE R8, R21, 0x4, R6 ;  /* 0x0000000415087825 */ /* 0x000fca00078e0206 */
[----:B-----5:R0:W-:Y:S01]  /*61f0*/  STG.E.STRONG.SYS desc[UR36][R8.64], R37 ;  /* 0x0000002508007986 */ /* 0x0201e2000c115924 */
[----:B------:R-:W-:-:S05]  /*6200*/  IMAD.WIDE R10, R21, 0x4, R8 ;  /* 0x00000004150a7825 */ /* 0x000fca00078e0208 */
[----:B------:R0:W-:Y:S01]  /*6210*/  STG.E.STRONG.SYS desc[UR36][R10.64], R22 ;  /* 0x000000160a007986 */ /* 0x0001e2000c115924 */
[----:B------:R-:W-:-:S05]  /*6220*/  IMAD.WIDE R16, R21, 0x4, R10 ;  /* 0x0000000415107825 */ /* 0x000fca00078e020a */
[----:B------:R0:W-:Y:S01]  /*6230*/  STG.E.STRONG.SYS desc[UR36][R16.64], R32 ;  /* 0x0000002010007986 */ /* 0x0001e2000c115924 */
[----:B------:R-:W-:Y:S05]  /*6240*/  @P0 BRA `(.L_x_149) ;  /* 0xfffffffc006c0947 */ /* 0x000fea000383ffff */
[----:B------:R-:W-:Y:S05]  /*6250*/  BSYNC.RECONVERGENT B1 ;  /* 0x0000000000017941 */ /* 0x000fea0003800200 */
.L_x_148:
[----:B------:R-:W-:Y:S05]  /*6260*/  @!P1 BRA `(.L_x_147) ;  /* 0x0000000000e09947 */ /* 0x000fea0003800000 */
[----:B------:R-:W-:Y:S01]  /*6270*/  ISETP.GE.U32.AND P0, PT, R3, 0x4, PT ;  /* 0x000000040300780c */ /* 0x000fe20003f06070 */
[----:B------:R-:W-:-:S04]  /*6280*/  ULOP3.LUT UR6, UR42, 0x3, URZ, 0xc0, !UPT ;  /* 0x000000032a067892 */ /* 0x000fc8000f8ec0ff */
[----:B------:R-:W-:-:S08]  /*6290*/  UISETP.NE.AND UP0, UPT, UR6, URZ, UPT ;  /* 0x000000ff0600728c */ /* 0x000fd0000bf05270 */
[----:B------:R-:W-:Y:S05]  /*62a0*/  @!P0 BRA `(.L_x_150) ;  /* 0x00000000005c8947 */ /* 0x000fea0003800000 */
[----:B------:R-:W5:Y:S01]  /*62b0*/  S2UR UR5, SR_CgaCtaId ;  /* 0x00000000000579c3 */ /* 0x000f620000008800 */
[----:B------:R-:W-:-:S07]  /*62c0*/  UMOV UR4, 0x400 ;  /* 0x0000040000047882 */ /* 0x000fce0000000000 */
[----:B------:R-:W0:Y:S08]  /*62d0*/  LDC.64 R4, c[0x0][0x380] ;  /* 0x0000e000ff047b82 */ /* 0x000e300000000a00 */
[----:B------:R-:W1:Y:S01]  /*62e0*/  LDC R19, c[0x0][0x3c8] ;  /* 0x0000f200ff137b82 */ /* 0x000e620000000800 */
[----:B-----5:R-:W-:-:S06]  /*62f0*/  ULEA UR4, UR5, UR4, 0x18 ;  /* 0x0000000405047291 */ /* 0x020fcc000f8ec0ff */
[----:B------:R-:W-:Y:S01]  /*6300*/  LEA R3, R23, UR4, 0x2 ;  /* 0x0000000417037c11 */ /* 0x000fe2000f8e10ff */
[----:B------:R-:W-:Y:S02]  /*6310*/  IMAD R23, R2, 0x4, R23 ;  /* 0x0000000402177824 */ /* 0x000fe400078e0217 */
[----:B0-----:R-:W-:-:S04]  /*6320*/  IMAD.WIDE R4, R35, 0x4, R4 ;  /* 0x0000000423047825 */ /* 0x001fc800078e0204 */
[----:B------:R-:W-:Y:S02]  /*6330*/  IMAD R13, R2, 0x4, R3 ;  /* 0x00000004020d7824 */ /* 0x000fe400078e0203 */
[----:B------:R-:W0:Y:S01]  /*6340*/  LDS R3, [R3] ;  /* 0x0000000003037984 */ /* 0x000e220000000800 */
[C---:B-1----:R-:W-:Y:S01]  /*6350*/  IMAD.WIDE R6, R19.reuse, 0x4, R4 ;  /* 0x0000000413067825 */ /* 0x042fe200078e0204 */
[----:B------:R-:W-:-:S03]  /*6360*/  LEA R35, R19, R35, 0x2 ;  /* 0x0000002313237211 */ /* 0x000fc600078e10ff */
[----:B----4-:R-:W-:Y:S02]  /*6370*/  IMAD R15, R2, 0x4, R13 ;  /* 0x00000004020f7824 */ /* 0x010fe400078e020d */
[----:B------:R-:W1:Y:S01]  /*6380*/  LDS R13, [R13] ;  /* 0x000000000d0d7984 */ /* 0x000e620000000800 */
[----:B--23--:R-:W-:-:S04]  /*6390*/  IMAD.WIDE R8, R19, 0x4, R6 ;  /* 0x0000000413087825 */ /* 0x00cfc800078e0206 */
[----:B------:R-:W-:Y:S02]  /*63a0*/  IMAD R0, R2, 0x4, R15 ;  /* 0x0000000402007824 */ /* 0x000fe400078e020f */
[----:B------:R-:W2:Y:S01]  /*63b0*/  LDS R15, [R15] ;  /* 0x000000000f0f7984 */ /* 0x000ea20000000800 */
[----:B------:R-:W-:-:S03]  /*63c0*/  IMAD.WIDE R10, R19, 0x4, R8 ;  /* 0x00000004130a7825 */ /* 0x000fc600078e0208 */
[----:B------:R-:W3:Y:S04]  /*63d0*/  LDS R17, [R0] ;  /* 0x0000000000117984 */ /* 0x000ee80000000800 */
[----:B0-----:R0:W-:Y:S04]  /*63e0*/  STG.E.STRONG.SYS desc[UR36][R4.64], R3 ;  /* 0x0000000304007986 */ /* 0x0011e8000c115924 */
[----:B-1----:R0:W-:Y:S04]  /*63f0*/  STG.E.STRONG.SYS desc[UR36][R6.64], R13 ;  /* 0x0000000d06007986 */ /* 0x0021e8000c115924 */
[----:B--2---:R0:W-:Y:S04]  /*6400*/  STG.E.STRONG.SYS desc[UR36][R8.64], R15 ;  /* 0x0000000f08007986 */ /* 0x0041e8000c115924 */
[----:B---3--:R0:W-:Y:S02]  /*6410*/  STG.E.STRONG.SYS desc[UR36][R10.64], R17 ;  /* 0x000000110a007986 */ /* 0x0081e4000c115924 */
.L_x_150:
[----:B------:R-:W-:Y:S05]  /*6420*/  BRA.U !UP0, `(.L_x_147) ;  /* 0x0000000108707547 */ /* 0x000fea000b800000 */
[----:B------:R-:W-:Y:S02]  /*6430*/  UISETP.NE.AND UP0, UPT, UR6, 0x1, UPT ;  /* 0x000000010600788c */ /* 0x000fe4000bf05270 */
[----:B------:R-:W-:-:S04]  /*6440*/  ULOP3.LUT UR4, UR42, 0x1, URZ, 0xc0, !UPT ;  /* 0x000000012a047892 */ /* 0x000fc8000f8ec0ff */
[----:B------:R-:W-:-:S03]  /*6450*/  UISETP.NE.U32.AND UP1, UPT, UR4, 0x1, UPT ;  /* 0x000000010400788c */ /* 0x000fc6000bf25070 */
[----:B------:R-:W-:Y:S08]  /*6460*/  BRA.U !UP0, `(.L_x_151) ;  /* 0x00000001083c7547 */ /* 0x000ff0000b800000 */
[----:B------:R-:W5:Y:S01]  /*6470*/  S2UR UR5, SR_CgaCtaId ;  /* 0x00000000000579c3 */ /* 0x000f620000008800 */
[----:B------:R-:W-:-:S07]  /*6480*/  UMOV UR4, 0x400 ;  /* 0x0000040000047882 */ /* 0x000fce0000000000 */
[----:B0-----:R-:W0:Y:S08]  /*6490*/  LDC.64 R4, c[0x0][0x380] ;  /* 0x0000e000ff047b82 */ /* 0x001e300000000a00 */
[----:B----4-:R-:W1:Y:S01]  /*64a0*/  LDC R8, c[0x0][0x3c8] ;  /* 0x0000f200ff087b82 */ /* 0x010e620000000800 */
[----:B-----5:R-:W-:-:S06]  /*64b0*/  ULEA UR4, UR5, UR4, 0x18 ;  /* 0x0000000405047291 */ /* 0x020fcc000f8ec0ff */
[----:B------:R-:W-:Y:S01]  /*64c0*/  LEA R3, R23, UR4, 0x2 ;  /* 0x0000000417037c11 */ /* 0x000fe2000f8e10ff */
[----:B0-----:R-:W-:Y:S01]  /*64d0*/  IMAD.WIDE R4, R35, 0x4, R4 ;  /* 0x0000000423047825 */ /* 0x001fe200078e0204 */
[----:B------:R-:W-:-:S03]  /*64e0*/  LEA R23, R2, R23, 0x1 ;  /* 0x0000001702177211 */ /* 0x000fc600078e08ff */
[----:B------:R-:W-:Y:S02]  /*64f0*/  IMAD R0, R2, 0x4, R3 ;  /* 0x0000000402007824 */ /* 0x000fe400078e0203 */
[----:B------:R-:W0:Y:S01]  /*6500*/  LDS R3, [R3] ;  /* 0x0000000003037984 */ /* 0x000e220000000800 */
[----:B-1----:R-:W-:-:S03]  /*6510*/  IMAD.WIDE R6, R8, 0x4, R4 ;  /* 0x0000000408067825 */ /* 0x002fc600078e0204 */
[----:B--23--:R-:W1:Y:S01]  /*6520*/  LDS R9, [R0] ;  /* 0x0000000000097984 */ /* 0x00ce620000000800 */
[----:B------:R-:W-:-:S03]  /*6530*/  IMAD R35, R8, 0x2, R35 ;  /* 0x0000000208237824 */ /* 0x000fc600078e0223 */
[----:B0-----:R0:W-:Y:S04]  /*6540*/  STG.E.STRONG.SYS desc[UR36][R4.64], R3 ;  /* 0x0000000304007986 */ /* 0x0011e8000c115924 */
[----:B-1----:R0:W-:Y:S02]  /*6550*/  STG.E.STRONG.SYS desc[UR36][R6.64], R9 ;  /* 0x0000000906007986 */ /* 0x0021e4000c115924 */
.L_x_151:
[----:B------:R-:W-:Y:S05]  /*6560*/  BRA.U UP1, `(.L_x_147) ;  /* 0x0000000101207547 */ /* 0x000fea000b800000 */
[----:B------:R-:W5:Y:S01]  /*6570*/  S2UR UR5, SR_CgaCtaId ;  /* 0x00000000000579c3 */ /* 0x000f620000008800 */
[----:B------:R-:W-:-:S07]  /*6580*/  UMOV UR4, 0x400 ;  /* 0x0000040000047882 */ /* 0x000fce0000000000 */
[----:B0-----:R-:W0:Y:S01]  /*6590*/  LDC.64 R4, c[0x0][0x380] ;  /* 0x0000e000ff047b82 */ /* 0x001e220000000a00 */
[----:B-----5:R-:W-:-:S06]  /*65a0*/  ULEA UR4, UR5, UR4, 0x18 ;  /* 0x0000000405047291 */ /* 0x020fcc000f8ec0ff */
[----:B------:R-:W-:Y:S01]  /*65b0*/  LEA R0, R23, UR4, 0x2 ;  /* 0x0000000417007c11 */ /* 0x000fe2000f8e10ff */
[----:B0-----:R-:W-:-:S04]  /*65c0*/  IMAD.WIDE R4, R35, 0x4, R4 ;  /* 0x0000000423047825 */ /* 0x001fc800078e0204 */
[----:B------:R-:W0:Y:S04]  /*65d0*/  LDS R3, [R0] ;  /* 0x0000000000037984 */ /* 0x000e280000000800 */
[----:B0-----:R0:W-:Y:S02]  /*65e0*/  STG.E.STRONG.SYS desc[UR36][R4.64], R3 ;  /* 0x0000000304007986 */ /* 0x0011e4000c115924 */
.L_x_147:
[----:B------:R-:W-:Y:S05]  /*65f0*/  BSYNC.RECONVERGENT B0 ;  /* 0x0000000000007941 */ /* 0x000fea0003800200 */
.L_x_146:
[----:B------:R-:W-:Y:S01]  /*6600*/  @!PT LDS RZ, [RZ] ;  /* 0x00000000fffff984 */ /* 0x000fe20000000800 */
[----:B------:R-:W-:Y:S01]  /*6610*/  @!PT LDS RZ, [RZ] ;  /* 0x00000000fffff984 */ /* 0x000fe20000000800 */
[----:B------:R-:W-:Y:S01]  /*6620*/  @!PT LDS RZ, [RZ] ;  /* 0x00000000fffff984 */ /* 0x000fe20000000800 */
[----:B------:R-:W-:Y:S01]  /*6630*/  @!PT LDS RZ, [RZ] ;  /* 0x00000000fffff984 */ /* 0x000fe20000000800 */
[----:B------:R-:W-:-:S00]  /*6640*/  MEMBAR.ALL.CTA ;  /* 0x0000000000007992 */ /* 0x000fc00000008000 */
[----:B------:R-:W-:Y:S06]  /*6650*/  MEMBAR.SC.GPU ;  /* 0x0000000000007992 */ /* 0x000fec0000002000 */
[----:B------:R-:W-:-:S00]  /*6660*/  ERRBAR ;  /* 0x00000000000079ab */ /* 0x000fc00000000000 */
[----:B------:R-:W-:Y:S06]  /*6670*/  CGAERRBAR ;  /* 0x00000000000075ab */ /* 0x000fec0000000000 */
[----:B------:R-:W-:Y:S01]  /*6680*/  CCTL.IVALL ;  /* 0x00000000ff00798f */ /* 0x000fe20002000000 */
[----:B------:R-:W-:Y:S05]  /*6690*/  WARPSYNC.ALL ;  /* 0x0000000000007948 */ /* 0x000fea0003800000 */
[----:B0-----:R-:W0:Y:S08]  /*66a0*/  LDC.64 R4, c[0x4][0x8] ;  /* 0x01000200ff047b82 */ /* 0x001e300000000a00 */
[----:B------:R-:W-:Y:S08]  /*66b0*/  BAR.SYNC.DEFER_BLOCKING 0x0 ;  /* 0x0000000000007b1d */ /* 0x000ff00000010000 */
[----:B----4-:R-:W4:Y:S01]  /*66c0*/  LDC R8, c[0x0][0x3a0] ;  /* 0x0000e800ff087b82 */ /* 0x010f220000000800 */
[----:B0-----:R-:W4:Y:S01]  /*66d0*/  LDG.E R5, desc[UR36][R4.64] ;  /* 0x0000002404057981 */ /* 0x001f22000c1e1900 */
[----:B------:R-:W-:Y:S01]  /*66e0*/  BSSY B9, `(.L_x_152) ;  /* 0x00001e9000097945 */ /* 0x000fe20003800000 */
[----:B----4-:R-:W-:-:S04]  /*66f0*/  ISETP.NE.AND P0, PT, R5, R8, PT ;  /* 0x000000080500720c */ /* 0x010fc80003f05270 */
[----:B------:R-:W-:-:S13]  /*6700*/  ISETP.NE.OR P0, PT, R31, RZ, P0 ;  /* 0x000000ff1f00720c */ /* 0x000fda0000705670 */
[----:B------:R-:W-:Y:S05]  /*6710*/  @P0 BRA `(.L_x_153) ;  /* 0x0000001c00940947 */ /* 0x000fea0003800000 */
[----:B------:R-:W0:Y:S01]  /*6720*/  LDC R0, c[0x0][0x3a4] ;  /* 0x0000e900ff007b82 */ /* 0x000e220000000800 */
[----:B-123--:R-:W-:Y:S01]  /*6730*/  IMAD.MOV.U32 R9, RZ, RZ, 0x1 ;  /* 0x00000001ff097424 */ /* 0x00efe200078e00ff */
[----:B------:R-:W-:Y:S01]  /*6740*/  MOV R3, 0x0 ;  /* 0x0000000000037802 */ /* 0x000fe20000000f00 */
[----:B------:R-:W1:Y:S01]  /*6750*/  LDCU.64 UR4, c[0x4][0x40] ;  /* 0x01000800ff0477ac */ /* 0x000e620008000a00 */
[----:B------:R-:W-:Y:S01]  /*6760*/  MOV R6, R26 ;  /* 0x0000001a00067202 */ /* 0x000fe20000000f00 */
[----:B------:R-:W-:Y:S01]  /*6770*/  IMAD.MOV.U32 R7, RZ, RZ, R24 ;  /* 0x000000ffff077224 */ /* 0x000fe200078e0018 */
[----:B------:R2:W-:Y:S02]  /*6780*/  STL.64 [R1+0x20], R8 ;  /* 0x0000200801007387 */ /* 0x0005e40000100a00 */
[----:B------:R2:W3:Y:S01]  /*6790*/  LDC.64 R10, c[0x4][R3] ;  /* 0x01000000030a7b82 */ /* 0x0004e20000000a00 */
[----:B-1----:R-:W-:Y:S02]  /*67a0*/  IMAD.U32 R4, RZ, RZ, UR4 ;  /* 0x00000004ff047e24 */ /* 0x002fe4000f8e00ff */
[----:B------:R-:W-:Y:S01]  /*67b0*/  IMAD.U32 R5, RZ, RZ, UR5 ;  /* 0x00000005ff057e24 */ /* 0x000fe2000f8e00ff */
[----:B0-----:R2:W-:Y:S06]  /*67c0*/  STL [R1+0x28], R0 ;  /* 0x0000280001007387 */ /* 0x0015ec0000100800 */
[----:B------:R-:W-:-:S07]  /*67d0*/  LEPC R20, `(.L_x_154) ;  /* 0x000000001014794e */ /* 0x000fce0000000000 */
[----:B--23--:R-:W-:Y:S05]  /*67e0*/  CALL.ABS.NOINC R10 ;  /* 0x000000000a007343 */ /* 0x00cfea0003c00000 */
.L_x_154:
        /* <DEDUP_REMOVED lines=8> */
[----:B------:R-:W-:Y:S01]  /*6870*/  BSSY B7, `(.L_x_157) ;  /* 0x000018b000077945 */ /* 0x000fe20003800000 */
[C---:B------:R-:W-:Y:S01]  /*6880*/  LOP3.LUT R34, R25.reuse, 0xf, RZ, 0xc0, !PT ;  /* 0x0000000f19227812 */ /* 0x040fe200078ec0ff */
[C---:B------:R-:W-:Y:S01]  /*6890*/  VIADD R35, R25.reuse, 0xffffffff ;  /* 0xffffffff19237836 */ /* 0x040fe20000000000 */
[C---:B------:R-:W-:Y:S01]  /*68a0*/  LOP3.LUT R32, R25.reuse, 0x7ffffff0, RZ, 0xc0, !PT ;  /* 0x7ffffff019207812 */ /* 0x040fe200078ec0ff */
[----:B------:R-:W-:Y:S01]  /*68b0*/  IMAD.MOV.U32 R23, RZ, RZ, RZ ;  /* 0x000000ffff177224 */ /* 0x000fe200078e00ff */
[----:B------:R-:W-:Y:S01]  /*68c0*/  LOP3.LUT R25, R25, 0x3, RZ, 0xc0, !PT ;  /* 0x0000000319197812 */ /* 0x000fe200078ec0ff */
[----:B------:R-:W-:Y:S01]  /*68d0*/  VIADD R19, R33, 0xffffffff ;  /* 0xffffffff21137836 */ /* 0x000fe20000000000 */
[----:B------:R-:W-:-:S07]  /*68e0*/  IADD3 R22, PT, PT, R34, -0x1, RZ ;  /* 0xffffffff22167810 */ /* 0x000fce0007ffe0ff */
.L_x_195:
[----:B------:R-:W-:Y:S05]  /*68f0*/  YIELD ;  /* 0x0000000000007946 */ /* 0x000fea0003800000 */
[----:B------:R-:W0:Y:S01]  /*6900*/  LDCU UR4, c[0x0][0x3c8] ;  /* 0x00007900ff0477ac */ /* 0x000e220008000800 */
[----:B------:R-:W-:Y:S01]  /*6910*/  ISETP.GE.U32.AND P0, PT, R35, 0xf, PT ;  /* 0x0000000f2300780c */ /* 0x000fe20003f06070 */
[----:B------:R-:W-:Y:S02]  /*6920*/  IMAD.MOV.U32 R18, RZ, RZ, RZ ;  /* 0x000000ffff127224 */ /* 0x000fe400078e00ff */
[----:B0-----:R-:W-:-:S10]  /*6930*/  IMAD R17, R23, UR4, RZ ;  /* 0x0000000417117c24 */ /* 0x001fd4000f8e02ff */
[----:B------:R-:W-:Y:S05]  /*6940*/  @!P0 BRA `(.L_x_158) ;  /* 0x0000000800b08947 */ /* 0x000fea0003800000 */
[----:B------:R-:W-:Y:S01]  /*6950*/  BSSY B6, `(.L_x_159) ;  /* 0x00000aa000067945 */ /* 0x000fe20003800000 */
[----:B------:R-:W-:-:S07]  /*6960*/  IMAD.MOV.U32 R18, RZ, RZ, RZ ;  /* 0x000000ffff127224 */ /* 0x000fce00078e00ff */
.L_x_176:
[----:B------:R-:W0:Y:S01]  /*6970*/  LDC.64 R36, c[0x0][0x380] ;  /* 0x0000e000ff247b82 */ /* 0x000e220000000a00 */
[----:B------:R-:W-:-:S05]  /*6980*/  IADD3 R3, PT, PT, R17, R18, RZ ;  /* 0x0000001211037210 */ /* 0x000fca0007ffe0ff */
[----:B0-----:R-:W-:-:S05]  /*6990*/  IMAD.WIDE.U32 R36, R3, 0x4, R36 ;  /* 0x0000000403247825 */ /* 0x001fca00078e0024 */
[----:B------:R-:W2:Y:S01]  /*69a0*/  LDG.E.STRONG.SYS R0, desc[UR36][R36.64] ;  /* 0x0000002424007981 */ /* 0x000ea2000c1f5900 */
[----:B------:R-:W-:Y:S01]  /*69b0*/  MOV R16, 0x0 ;  /* 0x0000000000107802 */ /* 0x000fe20000000f00 */
[----:B------:R-:W-:Y:S05]  /*69c0*/  YIELD ;  /* 0x0000000000007946 */ /* 0x000fea0003800000 */
[----:B------:R0:W1:Y:S01]  /*69d0*/  LDC.64 R8, c[0x4][R16] ;  /* 0x0100000010087b82 */ /* 0x0000620000000a00 */
[----:B------:R-:W3:Y:S01]  /*69e0*/  LDCU.64 UR4, c[0x4][0x28] ;  /* 0x01000500ff0477ac */ /* 0x000ee20008000a00 */
[----:B------:R-:W-:Y:S01]  /*69f0*/  IMAD.MOV.U32 R6, RZ, RZ, R26 ;  /* 0x000000ffff067224 */ /* 0x000fe200078e001a */
[----:B------:R-:W-:Y:S01]  /*6a00*/  MOV R7, R24 ;  /* 0x0000001800077202 */ /* 0x000fe20000000f00 */
[----:B---3--:R-:W-:-:S02]  /*6a10*/  IMAD.U32 R4, RZ, RZ, UR4 ;  /* 0x00000004ff047e24 */ /* 0x008fc4000f8e00ff */
[----:B------:R-:W-:Y:S01]  /*6a20*/  IMAD.U32 R5, RZ, RZ, UR5 ;  /* 0x00000005ff057e24 */ /* 0x000fe2000f8e00ff */
[----:B-12---:R0:W-:Y:S06]  /*6a30*/  STL [R1+0x20], R0 ;  /* 0x0000200001007387 */ /* 0x0061ec0000100800 */
[----:B------:R-:W-:-:S07]  /*6a40*/  LEPC R20, `(.L_x_160) ;  /* 0x000000001014794e */ /* 0x000fce0000000000 */
[----:B0-----:R-:W-:Y:S05]  /*6a50*/  CALL.ABS.NOINC R8 ;  /* 0x0000000008007343 */ /* 0x001fea0003c00000 */
.L_x_160:
        /* <DEDUP_REMOVED lines=10> */
.L_x_161:
        /* <DEDUP_REMOVED lines=10> */
.L_x_162:
        /* <DEDUP_REMOVED lines=10> */
.L_x_163:
        /* <DEDUP_REMOVED lines=10> */
.L_x_164:
        /* <DEDUP_REMOVED lines=10> */
.L_x_165:
        /* <DEDUP_REMOVED lines=10> */
.L_x_166:
        /* <DEDUP_REMOVED lines=10> */
.L_x_167:
        /* <DEDUP_REMOVED lines=10> */
.L_x_168:
        /* <DEDUP_REMOVED lines=10> */
.L_x_169:
        /* <DEDUP_REMOVED lines=10> */
.L_x_170:
        /* <DEDUP_REMOVED lines=10> */
.L_x_171:
        /* <DEDUP_REMOVED lines=10> */
.L_x_172:
        /* <DEDUP_REMOVED lines=10> */
.L_x_173:
        /* <DEDUP_REMOVED lines=10> */
.L_x_174:
        /* <DEDUP_REMOVED lines=10> */
.L_x_175:
[----:B------:R-:W-:-:S05]  /*73c0*/  VIADD R18, R18, 0x10 ;  /* 0x0000001012127836 */ /* 0x000fca0000000000 */
[----:B------:R-:W-:-:S13]  /*73d0*/  ISETP.NE.AND P0, PT, R18, R32, PT ;  /* 0x000000201200720c */ /* 0x000fda0003f05270 */
[----:B------:R-:W-:Y:S05]  /*73e0*/  @P0 BRA `(.L_x_176) ;  /* 0xfffffff400600947 */ /* 0x000fea000383ffff */
[----:B------:R-:W-:Y:S05]  /*73f0*/  BSYNC B6 ;  /* 0x0000000000067941 */ /* 0x000fea0003800000 */
.L_x_159:
[----:B------:R-:W-:-:S07]  /*7400*/  IMAD.MOV.U32 R18, RZ, RZ, R32 ;  /* 0x000000ffff127224 */ /* 0x000fce00078e0020 */
.L_x_158:
        /* <DEDUP_REMOVED lines=18> */
.L_x_179:
        /* <DEDUP_REMOVED lines=15> */
.L_x_180:
        /* <DEDUP_REMOVED lines=10> */
.L_x_181:
        /* <DEDUP_REMOVED lines=10> */
.L_x_182:
        /* <DEDUP_REMOVED lines=10> */
.L_x_183:
        /* <DEDUP_REMOVED lines=10> */
.L_x_184:
        /* <DEDUP_REMOVED lines=10> */
.L_x_185:
        /* <DEDUP_REMOVED lines=10> */
.L_x_186:
[----:B------:R-:W-:-:S07]  /*79e0*/  VIADD R18, R18, 0x8 ;  /* 0x0000000812127836 */ /* 0x000fce0000000000 */
.L_x_178:
        /* <DEDUP_REMOVED lines=11> */
[----:B-1----:R-:W-:Y:S01]  /*7aa0*/  IMAD.U32 R4, RZ, RZ, UR4 ;  /* 0x00000004ff047e24 */ /* 0x002fe2000f8e00ff */
[----:B------:R-:W-:Y:S01]  /*7ab0*/  MOV R5, UR5 ;  /* 0x0000000500057c02 */ /* 0x000fe20008000f00 */
[----:B------:R-:W-:Y:S02]  /*7ac0*/  IMAD.MOV.U32 R6, RZ, RZ, R26 ;  /* 0x000000ffff067224 */ /* 0x000fe400078e001a */
[----:B------:R-:W-:Y:S01]  /*7ad0*/  IMAD.MOV.U32 R7, RZ, RZ, R24 ;  /* 0x000000ffff077224 */ /* 0x000fe200078e0018 */
[----:B--23--:R0:W-:Y:S06]  /*7ae0*/  STL [R1+0x20], R0 ;  /* 0x0000200001007387 */ /* 0x00c1ec0000100800 */
[----:B------:R-:W-:-:S07]  /*7af0*/  LEPC R20, `(.L_x_188) ;  /* 0x000000001014794e */ /* 0x000fce0000000000 */
[----:B0-----:R-:W-:Y:S05]  /*7b00*/  CALL.ABS.NOINC R8 ;  /* 0x0000000008007343 */ /* 0x001fea0003c00000 */
.L_x_188:
        /* <DEDUP_REMOVED lines=8> */
[----:B------:R-:W-:Y:S02]  /*7b90*/  IMAD.MOV.U32 R6, RZ, RZ, R26 ;  /* 0x000000ffff067224 */ /* 0x000fe400078e001a */
[----:B------:R-:W-:Y:S01]  /*7ba0*/  IMAD.MOV.U32 R7, RZ, RZ, R24 ;  /* 0x000000ffff077224 */ /* 0x000fe200078e0018 */
[----:B--2---:R-:W-:Y:S01]  /*7bb0*/  MOV R4, UR4 ;  /* 0x0000000400047c02 */ /* 0x004fe20008000f00 */
[----:B------:R-:W-:Y:S01]  /*7bc0*/  IMAD.U32 R5, RZ, RZ, UR5 ;  /* 0x00000005ff057e24 */ /* 0x000fe2000f8e00ff */
[----:B-1-3--:R0:W-:Y:S06]  /*7bd0*/  STL [R1+0x20], R0 ;  /* 0x0000200001007387 */ /* 0x00a1ec0000100800 */
[----:B------:R-:W-:-:S07]  /*7be0*/  LEPC R20, `(.L_x_189) ;  /* 0x000000001014794e */ /* 0x000fce0000000000 */
[----:B0-----:R-:W-:Y:S05]  /*7bf0*/  CALL.ABS.NOINC R8 ;  /* 0x0000000008007343 */ /* 0x001fea0003c00000 */
.L_x_189:
[----:B------:R-:W2:Y:S01]  /*7c00*/  LDG.E.STRONG.SYS R0, desc[UR36][R36.64+0x8] ;  /* 0x0000082424007981 */ /* 0x000ea2000c1f5900 */
[----:B------:R0:W1:Y:S01]  /*7c10*/  LDC.64 R8, c[0x4][R16] ;  /* 0x0100000010087b82 */ /* 0x0000620000000a00 */
[----:B------:R-:W3:Y:S01]  /*7c20*/  LDCU.64 UR4, c[0x4][0x28] ;  /* 0x01000500ff0477ac */ /* 0x000ee20008000a00 */
[----:B------:R-:W-:Y:S02]  /*7c30*/  IMAD.MOV.U32 R6, RZ, RZ, R26 ;  /* 0x000000ffff067224 */ /* 0x000fe400078e001a */
[----:B------:R-:W-:Y:S01]  /*7c40*/  IMAD.MOV.U32 R7, RZ, RZ, R24 ;  /* 0x000000ffff077224 */ /* 0x000fe200078e0018 */
[----:B---3--:R-:W-:Y:S01]  /*7c50*/  MOV R4, UR4 ;  /* 0x0000000400047c02 */ /* 0x008fe20008000f00 */
[----:B------:R-:W-:Y:S01]  /*7c60*/  IMAD.U32 R5, RZ, RZ, UR5 ;  /* 0x00000005ff057e24 */ /* 0x000fe2000f8e00ff */
[----:B-12---:R0:W-:Y:S06]  /*7c70*/  STL [R1+0x20], R0 ;  /* 0x0000200001007387 */ /* 0x0061ec0000100800 */
[----:B------:R-:W-:-:S07]  /*7c80*/  LEPC R20, `(.L_x_190) ;  /* 0x000000001014794e */ /* 0x000fce0000000000 */
[----:B0-----:R-:W-:Y:S05]  /*7c90*/  CALL.ABS.NOINC R8 ;  /* 0x0000000008007343 */ /* 0x001fea0003c00000 */
.L_x_190:
        /* <DEDUP_REMOVED lines=10> */
.L_x_191:
[----:B------:R-:W-:-:S07]  /*7d40*/  IADD3 R18, PT, PT, R18, 0x4, RZ ;  /* 0x0000000412127810 */ /* 0x000fce0007ffe0ff */
.L_x_187:
        /* <DEDUP_REMOVED lines=11> */
[----:B------:R-:W-:Y:S01]  /*7e00*/  MOV R6, R26 ;  /* 0x0000001a00067202 */ /* 0x000fe20000000f00 */
[----:B------:R-:W-:Y:S01]  /*7e10*/  IMAD.U32 R5, RZ, RZ, UR5 ;  /* 0x00000005ff057e24 */ /* 0x000fe2000f8e00ff */
[----:B------:R-:W-:Y:S01]  /*7e20*/  P2R R0, PR, RZ, 0x1 ;  /* 0x00000001ff007803 */ /* 0x000fe20000000000 */
[----:B------:R-:W-:Y:S01]  /*7e30*/  IMAD.MOV.U32 R7, RZ, RZ, R24 ;  /* 0x000000ffff077224 */ /* 0x000fe200078e0018 */
[----:B--23--:R0:W-:Y:S07]  /*7e40*/  STL [R1+0x20], R10 ;  /* 0x0000200a01007387 */ /* 0x00c1ee0000100800 */
[----:B------:R-:W-:-:S07]  /*7e50*/  LEPC R20, `(.L_x_192) ;  /* 0x000000001014794e */ /* 0x000fce0000000000 */
[----:B0-----:R-:W-:Y:S05]  /*7e60*/  CALL.ABS.NOINC R8 ;  /* 0x0000000008007343 */ /* 0x001fea0003c00000 */
.L_x_192:
        /* <DEDUP_REMOVED lines=12> */
[----:B------:R-:W-:Y:S02]  /*7f30*/  IMAD.MOV.U32 R7, RZ, RZ, R24 ;  /* 0x000000ffff077224 */ /* 0x000fe400078e0018 */
[----:B--2---:R-:W-:Y:S01]  /*7f40*/  IMAD.U32 R4, RZ, RZ, UR4 ;  /* 0x00000004ff047e24 */ /* 0x004fe2000f8e00ff */
[----:B------:R-:W-:Y:S01]  /*7f50*/  MOV R5, UR5 ;  /* 0x0000000500057c02 */ /* 0x000fe20008000f00 */
[----:B---3--:R2:W-:Y:S02]  /*7f60*/  STL [R1+0x20], R0 ;  /* 0x0000200001007387 */ /* 0x0085e40000100800 */
[----:B012---:R-:W-:-:S07]  /*7f70*/  P2R R0, PR, RZ, 0x1 ;  /* 0x00000001ff007803 */ /* 0x007fce0000000000 */
[----:B------:R-:W-:-:S07]  /*7f80*/  LEPC R20, `(.L_x_193) ;  /* 0x000000001014794e */ /* 0x000fce0000000000 */
[----:B------:R-:W-:Y:S05]  /*7f90*/  CALL.ABS.NOINC R8 ;  /* 0x0000000008007343 */ /* 0x000fea0003c00000 */
.L_x_193:
[----:B------:R-:W-:-:S13]  /*7fa0*/  ISETP.NE.AND P6, PT, R25, 0x2, PT ;  /* 0x000000021900780c */ /* 0x000fda0003fc5270 */
[----:B------:R-:W-:Y:S05]  /*7fb0*/  @!P6 BRA `(.L_x_177) ;  /* 0x000000000028e947 */ /* 0x000fea0003800000 */
[----:B------:R-:W2:Y:S01]  /*7fc0*/  LDG.E.STRONG.SYS R36, desc[UR36][R36.64+0x8] ;  /* 0x0000082424247981 */ /* 0x000ea2000c1f5900 */
[----:B------:R-:W0:Y:S01]  /*7fd0*/  LDC.64 R16, c[0x4][R16] ;  /* 0x0100000010107b82 */ /* 0x000e220000000a00 */
[----:B------:R-:W1:Y:S01]  /*7fe0*/  LDCU.64 UR4, c[0x4][0x28] ;  /* 0x01000500ff0477ac */ /* 0x000e620008000a00 */
[----:B------:R-:W-:Y:S02]  /*7ff0*/  IMAD.MOV.U32 R6, RZ, RZ, R26 ;  /* 0x000000ffff067224 */ /* 0x000fe400078e001a */
[----:B------:R-:W-:Y:S02]  /*8000*/  IMAD.MOV.U32 R7, RZ, RZ, R24 ;  /* 0x000000ffff077224 */ /* 0x000fe400078e0018 */
[----:B-1----:R-:W-:Y:S01]  /*8010*/  IMAD.U32 R4, RZ, RZ, UR4 ;  /* 0x00000004ff047e24 */ /* 0x002fe2000f8e00ff */
[----:B------:R-:W-:Y:S01]  /*8020*/  MOV R5, UR5 ;  /* 0x0000000500057c02 */ /* 0x000fe20008000f00 */
[----:B0-2---:R1:W-:Y:S06]  /*8030*/  STL [R1+0x20], R36 ;  /* 0x0000202401007387 */ /* 0x0053ec0000100800 */
[----:B------:R-:W-:-:S07]  /*8040*/  LEPC R20, `(.L_x_177) ;  /* 0x000000001014794e */ /* 0x000fce0000000000 */
[----:B-1----:R-:W-:Y:S05]  /*8050*/  CALL.ABS.NOINC R16 ;  /* 0x0000000010007343 */ /* 0x002fea0003c00000 */
.L_x_177:
[----:B------:R-:W-:Y:S01]  /*8060*/  MOV R8, 0x0 ;  /* 0x0000000000087802 */ /* 0x000fe20000000f00 */
[----:B------:R-:W0:Y:S01]  /*8070*/  LDCU.64 UR4, c[0x4][0x30] ;  /* 0x01000600ff0477ac */ /* 0x000e220008000a00 */
[----:B------:R-:W-:-:S04]  /*8080*/  CS2R R6, SRZ ;  /* 0x0000000000067805 */ /* 0x000fc8000001ff00 */
[----:B------:R-:W1:Y:S01]  /*8090*/  LDC.64 R8, c[0x4][R8] ;  /* 0x0100000008087b82 */ /* 0x000e620000000a00 */
[----:B0-----:R-:W-:Y:S01]  /*80a0*/  IMAD.U32 R4, RZ, RZ, UR4 ;  /* 0x00000004ff047e24 */ /* 0x001fe2000f8e00ff */
[----:B------:R-:W-:-:S07]  /*80b0*/  MOV R5, UR5 ;  /* 0x0000000500057c02 */ /* 0x000fce0008000f00 */
[----:B------:R-:W-:-:S07]  /*80c0*/  LEPC R20, `(.L_x_194) ;  /* 0x000000001014794e */ /* 0x000fce0000000000 */
[----:B-1----:R-:W-:Y:S05]  /*80d0*/  CALL.ABS.NOINC R8 ;  /* 0x0000000008007343 */ /* 0x002fea0003c00000 */
.L_x_194:
[----:B------:R-:W0:Y:S01]  /*80e0*/  LDCU UR4, c[0x0][0x3cc] ;  /* 0x00007980ff0477ac */ /* 0x000e220008000800 */
[----:B------:R-:W-:-:S05]  /*80f0*/  VIADD R23, R23, 0x1 ;  /* 0x0000000117177836 */ /* 0x000fca0000000000 */
[----:B0-----:R-:W-:-:S13]  /*8100*/  ISETP.NE.AND P0, PT, R23, UR4, PT ;  /* 0x0000000417007c0c */ /* 0x001fda000bf05270 */
[----:B------:R-:W-:Y:S05]  /*8110*/  @P0 BRA `(.L_x_195) ;  /* 0xffffffe400f40947 */ /* 0x000fea000383ffff */
[----:B------:R-:W-:Y:S05]  /*8120*/  BSYNC B7 ;  /* 0x0000000000077941 */ /* 0x000fea0003800000 */
.L_x_157:
[----:B------:R-:W-:Y:S05]  /*8130*/  BRA `(.L_x_196) ;  /* 0x0000000000e87947 */ /* 0x000fea0003800000 */
.L_x_156:
[C---:B------:R-:W-:Y:S01]  /*8140*/  VIADD R0, R17.reuse, 0xffffffff ;  /* 0xffffffff11007836 */ /* 0x040fe20000000000 */
[----:B------:R-:W-:-:S04]  /*8150*/  LOP3.LUT R18, R17, 0x3, RZ, 0xc0, !PT ;  /* 0x0000000311127812 */ /* 0x000fc800078ec0ff */
[----:B------:R-:W-:-:S13]  /*8160*/  ISETP.GE.U32.AND P0, PT, R0, 0x3, PT ;  /* 0x000000030000780c */ /* 0x000fda0003f06070 */
[----:B------:R-:W-:Y:S05]  /*8170*/  @!P0 BRA `(.L_x_197) ;  /* 0x0000000000988947 */ /* 0x000fea0003800000 */
[----:B------:R-:W-:Y:S01]  /*8180*/  BSSY.RECONVERGENT B6, `(.L_x_197) ;  /* 0x0000025000067945 */ /* 0x000fe20003800200 */
[----:B------:R-:W-:Y:S01]  /*8190*/  LOP3.LUT R17, R17, 0x7ffffffc, RZ, 0xc0, !PT ;  /* 0x7ffffffc11117812 */ /* 0x000fe200078ec0ff */
[----:B------:R-:W-:-:S07]  /*81a0*/  IMAD.MOV.U32 R16, RZ, RZ, RZ ;  /* 0x000000ffff107224 */ /* 0x000fce00078e00ff */
.L_x_202:
[----:B------:R-:W-:Y:S01]  /*81b0*/  MOV R22, 0x0 ;  /* 0x0000000000167802 */ /* 0x000fe20000000f00 */
[----:B------:R-:W0:Y:S01]  /*81c0*/  LDCU.64 UR4, c[0x4][0x30] ;  /* 0x01000600ff0477ac */ /* 0x000e220008000a00 */
[----:B------:R-:W-:Y:S02]  /*81d0*/  IADD3 R16, PT, PT, R16, 0x4, RZ ;  /* 0x0000000410107810 */ /* 0x000fe40007ffe0ff */
[----:B------:R-:W-:Y:S01]  /*81e0*/  CS2R R6, SRZ ;  /* 0x0000000000067805 */ /* 0x000fe2000001ff00 */
[----:B------:R1:W2:Y:S01]  /*81f0*/  LDC.64 R8, c[0x4][R22] ;  /* 0x0100000016087b82 */ /* 0x0002a20000000a00 */
[----:B------:R-:W-:-:S04]  /*8200*/  ISETP.NE.AND P0, PT, R16, R17, PT ;  /* 0x000000111000720c */ /* 0x000fc80003f05270 */
[----:B------:R-:W-:Y:S01]  /*8210*/  P2R R19, PR, RZ, 0x1 ;  /* 0x00000001ff137803 */ /* 0x000fe20000000000 */
[----:B0-----:R-:W-:Y:S02]  /*8220*/  IMAD.U32 R4, RZ, RZ, UR4 ;  /* 0x00000004ff047e24 */ /* 0x001fe4000f8e00ff */
[----:B-1----:R-:W-:-:S07]  /*8230*/  IMAD.U32 R5, RZ, RZ, UR5 ;  /* 0x00000005ff057e24 */ /* 0x002fce000f8e00ff */
[----:B------:R-:W-:-:S07]  /*8240*/  LEPC R20, `(.L_x_198) ;  /* 0x000000001014794e */ /* 0x000fce0000000000 */
[----:B--2---:R-:W-:Y:S05]  /*8250*/  CALL.ABS.NOINC R8 ;  /* 0x0000000008007343 */ /* 0x004fea0003c00000 */
.L_x_198:
[----:B------:R0:W1:Y:S01]  /*8260*/  LDC.64 R8, c[0x4][R22] ;  /* 0x0100000016087b82 */ /* 0x0000620000000a00 */
[----:B------:R-:W2:Y:S01]  /*8270*/  LDCU.64 UR4, c[0x4][0x30] ;  /* 0x01000600ff0477ac */ /* 0x000ea20008000a00 */
[----:B------:R-:W-:Y:S01]  /*8280*/  CS2R R6, SRZ ;  /* 0x0000000000067805 */ /* 0x000fe2000001ff00 */
[----:B--2---:R-:W-:Y:S01]  /*8290*/  IMAD.U32 R4, RZ, RZ, UR4 ;  /* 0x00000004ff047e24 */ /* 0x004fe2000f8e00ff */
[----:B0-----:R-:W-:-:S07]  /*82a0*/  MOV R5, UR5 ;  /* 0x0000000500057c02 */ /* 0x001fce0008000f00 */
[----:B------:R-:W-:-:S07]  /*82b0*/  LEPC R20, `(.L_x_199) ;  /* 0x000000001014794e */ /* 0x000fce0000000000 */
[----:B-1----:R-:W-:Y:S05]  /*82c0*/  CALL.ABS.NOINC R8 ;  /* 0x0000000008007343 */ /* 0x002fea0003c00000 */
.L_x_199:
[----:B------:R0:W1:Y:S01]  /*82d0*/  LDC.64 R8, c[0x4][R22] ;  /* 0x0100000016087b82 */ /* 0x0000620000000a00 */
[----:B------:R-:W2:Y:S01]  /*82e0*/  LDCU.64 UR4, c[0x4][0x30] ;  /* 0x01000600ff0477ac */ /* 0x000ea20008000a00 */
[----:B------:R-:W-:Y:S01]  /*82f0*/  CS2R R6, SRZ ;  /* 0x0000000000067805 */ /* 0x000fe2000001ff00 */
[----:B--2---:R-:W-:Y:S02]  /*8300*/  IMAD.U32 R4, RZ, RZ, UR4 ;  /* 0x00000004ff047e24 */ /* 0x004fe4000f8e00ff */
[----:B0-----:R-:W-:-:S07]  /*8310*/  IMAD.U32 R5, RZ, RZ, UR5 ;  /* 0x00000005ff057e24 */ /* 0x001fce000f8e00ff */
[----:B------:R-:W-:-:S07]  /*8320*/  LEPC R20, `(.L_x_200) ;  /* 0x000000001014794e */ /* 0x000fce0000000000 */
[----:B-1----:R-:W-:Y:S05]  /*8330*/  CALL.ABS.NOINC R8 ;  /* 0x0000000008007343 */ /* 0x002fea0003c00000 */
.L_x_200:
[----:B------:R0:W1:Y:S01]  /*8340*/  LDC.64 R8, c[0x4][R22] ;  /* 0x0100000016087b82 */ /* 0x0000620000000a00 */
[----:B------:R-:W2:Y:S01]  /*8350*/  LDCU.64 UR4, c[0x4][0x30] ;  /* 0x01000600ff0477ac */ /* 0x000ea20008000a00 */
[----:B------:R-:W-:Y:S01]  /*8360*/  CS2R R6, SRZ ;  /* 0x0000000000067805 */ /* 0x000fe2000001ff00 */
[----:B--2---:R-:W-:Y:S01]  /*8370*/  IMAD.U32 R4, RZ, RZ, UR4 ;  /* 0x00000004ff047e24 */ /* 0x004fe2000f8e00ff */
[----:B0-----:R-:W-:-:S07]  /*8380*/  MOV R5, UR5 ;  /* 0x0000000500057c02 */ /* 0x001fce0008000f00 */
[----:B------:R-:W-:-:S07]  /*8390*/  LEPC R20, `(.L_x_201) ;  /* 0x000000001014794e */ /* 0x000fce0000000000 */
[----:B-1----:R-:W-:Y:S05]  /*83a0*/  CALL.ABS.NOINC R8 ;  /* 0x0000000008007343 */ /* 0x002fea0003c00000 */
.L_x_201:
[----:B------:R-:W-:-:S13]  /*83b0*/  ISETP.NE.AND P6, PT, R19, RZ, PT ;  /* 0x000000ff1300720c */ /* 0x000fda0003fc5270 */
[----:B------:R-:W-:Y:S05]  /*83c0*/  @P6 BRA `(.L_x_202) ;  /* 0xfffffffc00786947 */ /* 0x000fea000383ffff */
[----:B------:R-:W-:Y:S05]  /*83d0*/  BSYNC.RECONVERGENT B6 ;  /* 0x0000000000067941 */ /* 0x000fea0003800200 */
.L_x_197:
[----:B------:R-:W-:-:S13]  /*83e0*/  ISETP.NE.AND P0, PT, R18, RZ, PT ;  /* 0x000000ff1200720c */ /* 0x000fda0003f05270 */
[----:B------:R-:W-:Y:S05]  /*83f0*/  @!P0 BRA `(.L_x_196) ;  /* 0x0000000000388947 */ /* 0x000fea0003800000 */
[----:B------:R-:W-:-:S07]  /*8400*/  IMAD.MOV.U32 R17, RZ, RZ, RZ ;  /* 0x000000ffff117224 */ /* 0x000fce00078e00ff */
.L_x_204:
[----:B------:R-:W0:Y:S01]  /*8410*/  LDCU.64 UR4, c[0x4][0x30] ;  /* 0x01000600ff0477ac */ /* 0x000e220008000a00 */
[----:B------:R-:W-:Y:S01]  /*8420*/  VIADD R17, R17, 0x1 ;  /* 0x0000000111117836 */ /* 0x000fe20000000000 */
[----:B------:R-:W-:Y:S02]  /*8430*/  MOV R0, 0x0 ;  /* 0x0000000000007802 */ /* 0x000fe40000000f00 */
[----:B------:R-:W-:Y:S02]  /*8440*/  CS2R R6, SRZ ;  /* 0x0000000000067805 */ /* 0x000fe4000001ff00 */
[----:B------:R-:W-:Y:S01]  /*8450*/  ISETP.NE.AND P0, PT, R17, R18, PT ;  /* 0x000000121100720c */ /* 0x000fe20003f05270 */
[----:B------:R1:W2:Y:S03]  /*8460*/  LDC.64 R8, c[0x4][R0] ;  /* 0x0100000000087b82 */ /* 0x0002a60000000a00 */
[----:B-1----:R-:W-:Y:S01]  /*8470*/  P2R R0, PR, RZ, 0x1 ;  /* 0x00000001ff007803 */ /* 0x002fe20000000000 */
[----:B0-----:R-:W-:Y:S01]  /*8480*/  IMAD.U32 R4, RZ, RZ, UR4 ;  /* 0x00000004ff047e24 */ /* 0x001fe2000f8e00ff */
[----:B------:R-:W-:-:S07]  /*8490*/  MOV R5, UR5 ;  /* 0x0000000500057c02 */ /* 0x000fce0008000f00 */
[----:B------:R-:W-:-:S07]  /*84a0*/  LEPC R20, `(.L_x_203) ;  /* 0x000000001014794e */ /* 0x000fce0000000000 */
[----:B--2---:R-:W-:Y:S05]  /*84b0*/  CALL.ABS.NOINC R8 ;  /* 0x0000000008007343 */ /* 0x004fea0003c00000 */
.L_x_203:
[----:B------:R-:W-:-:S13]  /*84c0*/  ISETP.NE.AND P6, PT, R17, R18, PT ;  /* 0x000000121100720c */ /* 0x000fda0003fc5270 */
[----:B------:R-:W-:Y:S05]  /*84d0*/  @P6 BRA `(.L_x_204) ;  /* 0xfffffffc00cc6947 */ /* 0x000fea000383ffff */
.L_x_196:
[----:B------:R-:W-:Y:S05]  /*84e0*/  BSYNC B8 ;  /* 0x0000000000087941 */ /* 0x000fea0003800000 */
.L_x_155:
        /* <DEDUP_REMOVED lines=8> */
.L_x_153:
[----:B------:R-:W-:Y:S05]  /*8570*/  BSYNC B9 ;  /* 0x0000000000097941 */ /* 0x000fea0003800000 */
.L_x_152:
[----:B------:R-:W-:Y:S01]  /*8580*/  ISETP.NE.AND P0, PT, R31, RZ, PT ;  /* 0x000000ff1f00720c */ /* 0x000fe20003f05270 */
[----:B------:R-:W-:Y:S01]  /*8590*/  IMAD.U32 R4, RZ, RZ, UR38 ;  /* 0x00000026ff047e24 */ /* 0x000fe2000f8e00ff */
[----:B------:R-:W-:Y:S01]  /*85a0*/  MOV R5, UR39 ;  /* 0x0000002700057c02 */ /* 0x000fe20008000f00 */
[----:B------:R-:W0:Y:S10]  /*85b0*/  LDCU UR4, c[0x0][0x3a4] ;  /* 0x00007480ff0477ac */ /* 0x000e340008000800 */
[----:B------:R-:W4:Y:S01]  /*85c0*/  @!P0 LDG.E.STRONG.SYS R4, desc[UR36][R4.64+0x4] ;  /* 0x0000042404048981 */ /* 0x000f22000c1f5900 */
[----:B-1----:R-:W-:-:S02]  /*85d0*/  IMAD.U32 R6, RZ, RZ, UR38 ;  /* 0x00000026ff067e24 */ /* 0x002fc4000f8e00ff */
[----:B------:R-:W-:Y:S01]  /*85e0*/  IMAD.U32 R7, RZ, RZ, UR39 ;  /* 0x00000027ff077e24 */ /* 0x000fe2000f8e00ff */
[----:B0-----:R-:W-:-:S06]  /*85f0*/  UIADD3 UR4, UPT, UPT, UR42, UR4, URZ ;  /* 0x000000042a047290 */ /* 0x001fcc000fffe0ff */
[----:B------:R-:W-:Y:S01]  /*8600*/  MOV R23, UR4 ;  /* 0x0000000400177c02 */ /* 0x000fe20008000f00 */
[----:B------:R-:W-:Y:S05]  /*8610*/  WARPSYNC.ALL ;  /* 0x0000000000007948 */ /* 0x000fea0003800000 */
[----:B----4-:R-:W-:-:S05]  /*8620*/  @!P0 VIADD R3, R4, 0x1 ;  /* 0x0000000104038836 */ /* 0x010fca0000000000 */
[----:B------:R0:W-:Y:S01]  /*8630*/  @!P0 STG.E.STRONG.SYS desc[UR36][R6.64+0x4], R3 ;  /* 0x0000040306008986 */ /* 0x0001e2000c115924 */
[----:B------:R-:W1:Y:S01]  /*8640*/  LDCU UR4, c[0x0][0x3d0] ;  /* 0x00007a00ff0477ac */ /* 0x000e620008000800 */
[----:B------:R-:W-:Y:S02]  /*8650*/  IMAD.MOV.U32 R17, RZ, RZ, 0x2 ;  /* 0x00000002ff117424 */ /* 0x000fe400078e00ff */
[----:B-1----:R-:W-:Y:S01]  /*8660*/  IMAD.U32 R25, RZ, RZ, UR4 ;  /* 0x00000004ff197e24 */ /* 0x002fe2000f8e00ff */
[----:B------:R-:W-:Y:S04]  /*8670*/  BAR.SYNC.DEFER_BLOCKING 0x0 ;  /* 0x0000000000007b1d */ /* 0x000fe80000010000 */
[----:B------:R-:W-:-:S13]  /*8680*/  ISETP.GE.AND P0, PT, R25, 0x3, PT ;  /* 0x000000031900780c */ /* 0x000fda0003f06270 */
[----:B0-----:R-:W-:Y:S05]  /*8690*/  @!P0 BRA `(.L_x_205) ;  /* 0x0000008c00e48947 */ /* 0x001fea0003800000 */
[----:B------:R-:W0:Y:S01]  /*86a0*/  LDCU UR4, c[0x0][0x3b4] ;  /* 0x00007680ff0477ac */ /* 0x000e220008000800 */
[----:B------:R-:W-:Y:S01]  /*86b0*/  LOP3.LUT R27, R27, 0xfffffffb, RZ, 0xc0, !PT ;  /* 0xfffffffb1b1b7812 */ /* 0x000fe200078ec0ff */
[----:B------:R-:W-:Y:S01]  /*86c0*/  IMAD.MOV.U32 R17, RZ, RZ, 0x2 ;  /* 0x00000002ff117424 */ /* 0x000fe200078e00ff */
[----:B------:R-:W-:Y:S01]  /*86d0*/  LOP3.LUT R32, R2, 0x7ffffff8, RZ, 0xc0, !PT ;  /* 0x7ffffff802207812 */ /* 0x000fe200078ec0ff */
[----:B------:R-:W1:Y:S01]  /*86e0*/  LDCU UR5, c[0x0][0x3b8] ;  /* 0x00007700ff0577ac */ /* 0x000e620008000800 */
[----:B------:R-:W4:Y:S01]  /*86f0*/  LDCU.64 UR44, c[0x0][0x3c8] ;  /* 0x00007900ff2c77ac */ /* 0x000f220008000a00 */
[----:B0-----:R-:W-:-:S04]  /*8700*/  ISETP.LT.AND P0, PT, RZ, UR4, PT ;  /* 0x00000004ff007c0c */ /* 0x001fc8000bf01270 */
[----:B-1----:R-:W-:Y:S01]  /*8710*/  ISETP.LT.AND P0, PT, R31, UR5, P0 ;  /* 0x000000051f007c0c */ /* 0x002fe20008701270 */
[----:B----4-:R-:W-:Y:S02]  /*8720*/  UIADD3 UR51, UPT, UPT, UR44, -0x1, URZ ;  /* 0xffffffff2c337890 */ /* 0x010fe4000fffe0ff */
[----:B------:R-:W-:Y:S02]  /*8730*/  UIADD3 UR50, UPT, UPT, UR45, -0x1, URZ ;  /* 0xffffffff2d327890 */ /* 0x000fe4000fffe0ff */
[----:B------:R-:W-:Y:S02]  /*8740*/  ULOP3.LUT UR49, UR44, 0xf, URZ, 0xc0, !UPT ;  /* 0x0000000f2c317892 */ /* 0x000fe4000f8ec0ff */
[----:B------:R-:W-:Y:S02]  /*8750*/  ULOP3.LUT UR48, UR44, 0x7, URZ, 0xc0, !UPT ;  /* 0x000000072c307892 */ /* 0x000fe4000f8ec0ff */
[----:B------:R-:W-:-:S04]  /*8760*/  ULOP3.LUT UR47, UR45, 0x3, URZ, 0xc0, !UPT ;  /* 0x000000032d2f7892 */ /* 0x000fc8000f8ec0ff */
[----:B------:R-:W-:Y:S01]  /*8770*/  @P0 LOP3.LUT R27, R27, 0x4, RZ, 0xfc, !PT ;  /* 0x000000041b1b0812 */ /* 0x000fe200078efcff */
[----:B------:R-:W-:Y:S02]  /*8780*/  ULOP3.LUT UR43, UR45, 0x7ffffffc, URZ, 0xc0, !UPT ;  /* 0x7ffffffc2d2b7892 */ /* 0x000fe4000f8ec0ff */
[----:B------:R-:W-:Y:S02]  /*8790*/  ULOP3.LUT UR52, UR44, 0x7ffffff0, URZ, 0xc0, !UPT ;  /* 0x7ffffff02c347892 */ /* 0x000fe4000f8ec0ff */
[----:B------:R-:W-:Y:S02]  /*87a0*/  ULOP3.LUT UR44, UR44, 0x3, URZ, 0xc0, !UPT ;  /* 0x000000032c2c7892 */ /* 0x000fe4000f8ec0ff */
[----:B------:R-:W-:-:S12]  /*87b0*/  ULOP3.LUT UR45, UR4, 0x7ffffffc, URZ, 0xc0, !UPT ;  /* 0x7ffffffc042d7892 */ /* 0x000fd8000f8ec0ff */
.L_x_399:
[----:B------:R-:W-:Y:S02]  /*87c0*/  ISETP.NE.AND P0, PT, R31, RZ, PT ;  /* 0x000000ff1f00720c */ /* 0x000fe40003f05270 */
[----:B------:R-:W-:-:S11]  /*87d0*/  LOP3.LUT R27, R27, 0xfffffffd, RZ, 0xc0, !PT ;  /* 0xfffffffd1b1b7812 */ /* 0x000fd600078ec0ff */
[----:B------:R-:W-:Y:S01]  /*87e0*/  @P0 LOP3.LUT R27, R27, 0x2, RZ, 0xfc, !PT ;  /* 0x000000021b1b0812 */ /* 0x000fe200078efcff */
[----:B------:R-:W-:Y:S06]  /*87f0*/  @P0 BRA `(.L_x_206) ;  /* 0x0000000000a80947 */ /* 0x000fec0003800000 */
[----:B------:R-:W-:Y:S01]  /*8800*/  MOV R4, UR38 ;  /* 0x0000002600047c02 */ /* 0x000fe20008000f00 */
[----:B------:R-:W-:Y:S01]  /*8810*/  IMAD.U32 R5, RZ, RZ, UR39 ;  /* 0x00000027ff057e24 */ /* 0x000fe2000f8e00ff */
[----:B------:R-:W0:Y:S01]  /*8820*/  LDC R18, c[0x0][0x3d0] ;  /* 0x0000f400ff127b82 */ /* 0x000e220000000800 */
[----:B------:R-:W1:Y:S03]  /*8830*/  LDCU UR4, c[0x0][0x2f8] ;  /* 0x00005f00ff0477ac */ /* 0x000e660008000800 */
[----:B------:R4:W5:Y:S01]  /*8840*/  LDG.E.STRONG.SYS R19, desc[UR36][R4.64] ;  /* 0x0000002404137981 */ /* 0x000962000c1f5900 */
[----:B------:R-:W0:Y:S01]  /*8850*/  LDCU UR5, c[0x0][0x3d8] ;  /* 0x00007b00ff0577ac */ /* 0x000e220008000800 */
[----:B------:R-:W-:Y:S01]  /*8860*/  MOV R8, 0x0 ;  /* 0x0000000000087802 */ /* 0x000fe20000000f00 */
[----:B------:R-:W-:Y:S01]  /*8870*/  IMAD.U32 R7, RZ, RZ, UR41 ;  /* 0x00000029ff077e24 */ /* 0x000fe2000f8e00ff */
[----:B------:R-:W5:Y:S01]  /*8880*/  LDC R16, c[0x0][0x3a0] ;  /* 0x0000e800ff107b82 */ /* 0x000f620000000800 */
[----:B------:R-:W4:Y:S01]  /*8890*/  LDCU.64 UR6, c[0x4][0x10] ;  /* 0x01000200ff0677ac */ /* 0x000f220008000a00 */
[----:B------:R-:W-:-:S06]  /*88a0*/  MOV R6, UR40 ;  /* 0x0000002800067c02 */ /* 0x000fcc0008000f00 */
[----:B--23--:R-:W2:Y:S01]  /*88b0*/  LDC.64 R8, c[0x4][R8] ;  /* 0x0100000008087b82 */ /* 0x00cea20000000a00 */
[----:B-1----:R-:W-:Y:S01]  /*88c0*/  UIADD3 UR4, UPT, UPT, -UR4, UR40, URZ ;  /* 0x0000002804047290 */ /* 0x002fe2000fffe1ff */
[----:B0-----:R-:W-:Y:S01]  /*88d0*/  VIADDMNMX R18, R17, UR5, R18, PT ;  /* 0x0000000511127c46 */ /* 0x001fe2000b800112 */
[----:B----4-:R-:W-:Y:S02]  /*88e0*/  IMAD.U32 R4, RZ, RZ, UR6 ;  /* 0x00000006ff047e24 */ /* 0x010fe4000f8e00ff */
[----:B------:R-:W-:-:S05]  /*88f0*/  IMAD.U32 R5, RZ, RZ, UR7 ;  /* 0x00000007ff057e24 */ /* 0x000fca000f8e00ff */
[----:B--2--5:R0:W-:Y:S03]  /*8900*/  STL.128 [UR4], R16 ;  /* 0x00000010ff007987 */ /* 0x0241e60008100c04 */
[----:B------:R-:W-:-:S07]  /*8910*/  LEPC R20, `(.L_x_207) ;  /* 0x000000001014794e */ /* 0x000fce0000000000 */
[----:B0-----:R-:W-:Y:S05]  /*8920*/  CALL.ABS.NOINC R8 ;  /* 0x0000000008007343 */ /* 0x001fea0003c00000 */
.L_x_207:
[----:B------:R-:W-:Y:S02]  /*8930*/  IMAD.U32 R5, RZ, RZ, UR39 ;  /* 0x00000027ff057e24 */ /* 0x000fe4000f8e00ff */
[----:B------:R-:W-:-:S05]  /*8940*/  IMAD.U32 R4, RZ, RZ, UR38 ;  /* 0x00000026ff047e24 */ /* 0x000fca000f8e00ff */
[----:B------:R-:W2:Y:S01]  /*8950*/  LDG.E.STRONG.SYS R5, desc[UR36][R4.64] ;  /* 0x0000002404057981 */ /* 0x000ea2000c1f5900 */
[----:B------:R-:W-:Y:S05]  /*8960*/  YIELD ;  /* 0x0000000000007946 */ /* 0x000fea0003800000 */
[----:B--2---:R-:W-:-:S13]  /*8970*/  ISETP.GE.AND P0, PT, R5, R18, PT ;  /* 0x000000120500720c */ /* 0x004fda0003f06270 */
[----:B------:R-:W-:Y:S05]  /*8980*/  @!P0 BRA `(.L_x_207) ;  /* 0xfffffffc00e88947 */ /* 0x000fea000383ffff */
[----:B------:R-:W-:Y:S01]  /*8990*/  MOV R6, UR38 ;  /* 0x0000002600067c02 */ /* 0x000fe20008000f00 */
[----:B------:R-:W-:Y:S01]  /*89a0*/  IMAD.U32 R7, RZ, RZ, UR39 ;  /* 0x00000027ff077e24 */ /* 0x000fe2000f8e00ff */
[----:B------:R-:W0:Y:S01]  /*89b0*/  LDCU UR4, c[0x0][0x2f8] ;  /* 0x00005f00ff0477ac */ /* 0x000e220008000800 */
[----:B------:R-:W1:Y:S03]  /*89c0*/  LDC R16, c[0x0][0x3a0] ;  /* 0x0000e800ff107b82 */ /* 0x000e660000000800 */
[----:B------:R2:W3:Y:S01]  /*89d0*/  LDG.E.STRONG.SYS R0, desc[UR36][R6.64] ;  /* 0x0000002406007981 */ /* 0x0004e2000c1f5900 */
[----:B------:R-:W-:Y:S01]  /*89e0*/  MOV R3, 0x0 ;  /* 0x0000000000037802 */ /* 0x000fe20000000f00 */
[----:B------:R-:W4:Y:S03]  /*89f0*/  LDCU.64 UR6, c[0x4][0x18] ;  /* 0x01000300ff0677ac */ /* 0x000f260008000a00 */
[----:B------:R0:W3:Y:S01]  /*8a00*/  LDC.64 R8, c[0x4][R3] ;  /* 0x0100000003087b82 */ /* 0x0000e20000000a00 */
[----:B--2---:R-:W-:Y:S01]  /*8a10*/  MOV R6, UR40 ;  /* 0x0000002800067c02 */ /* 0x004fe20008000f00 */
[----:B------:R-:W-:Y:S01]  /*8a20*/  IMAD.U32 R7, RZ, RZ, UR41 ;  /* 0x00000029ff077e24 */ /* 0x000fe2000f8e00ff */
[----:B0-----:R-:W-:Y:S01]  /*8a30*/  UIADD3 UR4, UPT, UPT, -UR4, UR40, URZ ;  /* 0x0000002804047290 */ /* 0x001fe2000fffe1ff */
[----:B----4-:R-:W-:-:S02]  /*8a40*/  IMAD.U32 R4, RZ, RZ, UR6 ;  /* 0x00000006ff047e24 */ /* 0x010fc4000f8e00ff */
[----:B------:R-:W-:-:S06]  /*8a50*/  IMAD.U32 R5, RZ, RZ, UR7 ;  /* 0x00000007ff057e24 */ /* 0x000fcc000f8e00ff */
[----:B-1----:R0:W-:Y:S04]  /*8a60*/  STL.64 [UR4], R16 ;  /* 0x00000010ff007987 */ /* 0x0021e80008100a04 */
[----:B---3--:R0:W-:Y:S02]  /*8a70*/  STL [UR4+0x8], R0 ;  /* 0x00000800ff007987 */ /* 0x0081e40008100804 */
[----:B------:R-:W-:-:S07]  /*8a80*/  LEPC R20, `(.L_x_206) ;  /* 0x000000001014794e */ /* 0x000fce0000000000 */
[----:B0-----:R-:W-:Y:S05]  /*8a90*/  CALL.ABS.NOINC R8 ;  /* 0x0000000008007343 */ /* 0x001fea0003c00000 */
.L_x_206:
[----:B------:R-:W-:Y:S05]  /*8aa0*/  WARPSYNC.ALL ;  /* 0x0000000000007948 */ /* 0x000fea0003800000 */
[----:B------:R-:W0:Y:S08]  /*8ab0*/  LDC.64 R4, c[0x4][0x8] ;  /* 0x01000200ff047b82 */ /* 0x000e300000000a00 */
[----:B------:R-:W-:Y:S01]  /*8ac0*/  BAR.SYNC.DEFER_BLOCKING 0x0 ;  /* 0x0000000000007b1d */ /* 0x000fe20000010000 */
[----:B------:R-:W-:-:S07]  /*8ad0*/  ISETP.NE.AND P6, PT, R31, RZ, PT ;  /* 0x000000ff1f00720c */ /* 0x000fce0003fc5270 */
[----:B------:R-:W1:Y:S01]  /*8ae0*/  LDC R20, c[0x0][0x3a0] ;  /* 0x0000e800ff147b82 */ /* 0x000e620000000800 */
[----:B0-----:R-:W1:Y:S01]  /*8af0*/  LDG.E R5, desc[UR36][R4.64] ;  /* 0x0000002404057981 */ /* 0x001e62000c1e1900 */
[----:B------:R-:W-:Y:S01]  /*8b00*/  BSSY B8, `(.L_x_208) ;  /* 0x0000207000087945 */ /* 0x000fe20003800000 */
[----:B-1----:R-:W-:-:S13]  /*8b10*/  ISETP.NE.OR P0, PT, R5, R20, P6 ;  /* 0x000000140500720c */ /* 0x002fda0003705670 */
[----:B------:R-:W-:Y:S05]  /*8b20*/  @P0 BRA `(.L_x_209) ;  /* 0x0000002000100947 */ /* 0x000fea0003800000 */
[----:B------:R-:W0:Y:S01]  /*8b30*/  LDC R22, c[0x0][0x3d0] ;  /* 0x0000f400ff167b82 */ /* 0x000e220000000800 */
[----:B------:R-:W-:Y:S01]  /*8b40*/  MOV R8, 0x0 ;  /* 0x0000000000087802 */ /* 0x000fe20000000f00 */
[----:B------:R-:W-:Y:S01]  /*8b50*/  IMAD.MOV.U32 R21, RZ, RZ, R17 ;  /* 0x000000ffff157224 */ /* 0x000fe200078e0011 */
[----:B------:R-:W1:Y:S01]  /*8b60*/  LDCU.64 UR4, c[0x4][0x48] ;  /* 0x01000900ff0477ac */ /* 0x000e620008000a00 */
[----:B------:R-:W-:Y:S02]  /*8b70*/  IMAD.MOV.U32 R6, RZ, RZ, R26 ;  /* 0x000000ffff067224 */ /* 0x000fe400078e001a */
[----:B------:R-:W-:Y:S02]  /*8b80*/  IMAD.MOV.U32 R7, RZ, RZ, R24 ;  /* 0x000000ffff077224 */ /* 0x000fe400078e0018 */
[----:B------:R-:W4:Y:S08]  /*8b90*/  LDC R16, c[0x0][0x3cc] ;  /* 0x0000f300ff107b82 */ /* 0x000f300000000800 */
[----:B--23--:R-:W2:Y:S01]  /*8ba0*/  LDC.64 R8, c[0x4][R8] ;  /* 0x0100000008087b82 */ /* 0x00cea20000000a00 */
[----:B-1----:R-:W-:Y:S01]  /*8bb0*/  IMAD.U32 R4, RZ, RZ, UR4 ;  /* 0x00000004ff047e24 */ /* 0x002fe2000f8e00ff */
[----:B------:R-:W-:Y:S01]  /*8bc0*/  MOV R5, UR5 ;  /* 0x0000000500057c02 */ /* 0x000fe20008000f00 */
[----:B0-----:R0:W-:Y:S01]  /*8bd0*/  STL.128 [R1+0x20], R20 ;  /* 0x0000201401007387 */ /* 0x0011e20000100c00 */
[----:B----4-:R-:W-:-:S04]  /*8be0*/  ISETP.GE.AND P0, PT, R16, 0x1, PT ;  /* 0x000000011000780c */ /* 0x010fc80003f06270 */
[----:B------:R-:W-:-:S09]  /*8bf0*/  P2R R0, PR, RZ, 0x1 ;  /* 0x00000001ff007803 */ /* 0x000fd20000000000 */
[----:B0-----:R-:W-:-:S07]  /*8c00*/  LEPC R20, `(.L_x_210) ;  /* 0x000000001014794e */ /* 0x001fce0000000000 */
[----:B--2---:R-:W-:Y:S05]  /*8c10*/  CALL.ABS.NOINC R8 ;  /* 0x0000000008007343 */ /* 0x004fea0003c00000 */
.L_x_210:
[----:B------:R-:W-:-:S13]  /*8c20*/  ISETP.GE.AND P6, PT, R16, 0x1, PT ;  /* 0x000000011000780c */ /* 0x000fda0003fc6270 */
[----:B------:R-:W-:Y:S05]  /*8c30*/  @!P6 BRA `(.L_x_211) ;  /* 0x0000001c00ace947 */ /* 0x000fea0003800000 */
[----:B------:R-:W0:Y:S02]  /*8c40*/  LDCU UR4, c[0x0][0x3c8] ;  /* 0x00007900ff0477ac */ /* 0x000e240008000800 */
[----:B0-----:R-:W-:-:S09]  /*8c50*/  UISETP.GE.AND UP0, UPT, UR4, 0x1, UPT ;  /* 0x000000010400788c */ /* 0x001fd2000bf06270 */
[----:B------:R-:W-:Y:S05]  /*8c60*/  BRA.U !UP0, `(.L_x_212) ;  /* 0x0000001908787547 */ /* 0x000fea000b800000 */
[----:B------:R-:W-:Y:S01]  /*8c70*/  BSSY B7, `(.L_x_213) ;  /* 0x000019c000077945 */ /* 0x000fe20003800000 */
[----:B------:R-:W-:-:S07]  /*8c80*/  IMAD.MOV.U32 R16, RZ, RZ, RZ ;  /* 0x000000ffff107224 */ /* 0x000fce00078e00ff */
.L_x_251:
[----:B------:R-:W-:Y:S05]  /*8c90*/  YIELD ;  /* 0x0000000000007946 */ /* 0x000fea0003800000 */
[----:B------:R-:W0:Y:S01]  /*8ca0*/  LDCU UR4, c[0x0][0x3c8] ;  /* 0x00007900ff0477ac */ /* 0x000e220008000800 */
[----:B------:R-:W-:Y:S01]  /*8cb0*/  MOV R0, UR51 ;  /* 0x0000003300007c02 */ /* 0x000fe20008000f00 */
[----:B------:R-:W-:-:S03]  /*8cc0*/  IMAD.MOV.U32 R25, RZ, RZ, RZ ;  /* 0x000000ffff197224 */ /* 0x000fc600078e00ff */
[----:B------:R-:W-:Y:S01]  /*8cd0*/  ISETP.GE.U32.AND P0, PT, R0, 0xf, PT ;  /* 0x0000000f0000780c */ /* 0x000fe20003f06070 */
[----:B0-----:R-:W-:-:S12]  /*8ce0*/  IMAD R22, R16, UR4, RZ ;  /* 0x0000000410167c24 */ /* 0x001fd8000f8e02ff */
[----:B------:R-:W-:Y:S05]  /*8cf0*/  @!P0 BRA `(.L_x_214) ;  /* 0x0000000800c08947 */ /* 0x000fea0003800000 */
[----:B------:R-:W-:Y:S01]  /*8d00*/  BSSY B6, `(.L_x_215) ;  /* 0x00000ae000067945 */ /* 0x000fe20003800000 */
[----:B------:R-:W-:-:S07]  /*8d10*/  IMAD.MOV.U32 R33, RZ, RZ, RZ ;  /* 0x000000ffff217224 */ /* 0x000fce00078e00ff */
.L_x_232:
        /* <DEDUP_REMOVED lines=8> */
[----:B------:R-:W-:-:S04]  /*8da0*/  UIADD3 UR6, UP0, UPT, UR40, 0x20, URZ ;  /* 0x0000002028067890 */ /* 0x000fc8000ff1e0ff */
[----:B------:R-:W-:Y:S02]  /*8db0*/  UIADD3.X UR7, UPT, UPT, URZ, UR41, URZ, UP0, !UPT ;  /* 0x00000029ff077290 */ /* 0x000fe400087fe4ff */
[----:B------:R-:W-:-:S04]  /*8dc0*/  MOV R26, UR6 ;  /* 0x00000006001a7c02 */ /* 0x000fc80008000f00 */
[----:B------:R-:W-:Y:S01]  /*8dd0*/  IMAD.U32 R24, RZ, RZ, UR7 ;  /* 0x00000007ff187e24 */ /* 0x000fe2000f8e00ff */
[----:B------:R-:W-:Y:S01]  /*8de0*/  MOV R6, R26 ;  /* 0x0000001a00067202 */ /* 0x000fe20000000f00 */
[----:B---3--:R-:W-:Y:S02]  /*8df0*/  IMAD.U32 R4, RZ, RZ, UR4 ;  /* 0x00000004ff047e24 */ /* 0x008fe4000f8e00ff */
[----:B------:R-:W-:Y:S02]  /*8e00*/  IMAD.U32 R5, RZ, RZ, UR5 ;  /* 0x00000005ff057e24 */ /* 0x000fe4000f8e00ff */
[----:B------:R-:W-:Y:S01]  /*8e10*/  IMAD.MOV.U32 R7, RZ, RZ, R24 ;  /* 0x000000ffff077224 */ /* 0x000fe200078e0018 */
[----:B-12---:R0:W-:Y:S06]  /*8e20*/  STL [R1+0x20], R0 ;  /* 0x0000200001007387 */ /* 0x0061ec0000100800 */
[----:B------:R-:W-:-:S07]  /*8e30*/  LEPC R20, `(.L_x_216) ;  /* 0x000000001014794e */ /* 0x000fce0000000000 */
[----:B0-----:R-:W-:Y:S05]  /*8e40*/  CALL.ABS.NOINC R8 ;  /* 0x0000000008007343 */ /* 0x001fea0003c00000 */
.L_x_216:
        /* <DEDUP_REMOVED lines=10> */
.L_x_217:
        /* <DEDUP_REMOVED lines=10> */
.L_x_218:
        /* <DEDUP_REMOVED lines=10> */
.L_x_219:
        /* <DEDUP_REMOVED lines=10> */
.L_x_220:
        /* <DEDUP_REMOVED lines=10> */
.L_x_221:
        /* <DEDUP_REMOVED lines=10> */
.L_x_222:
        /* <DEDUP_REMOVED lines=10> */
.L_x_223:
        /* <DEDUP_REMOVED lines=10> */
.L_x_224:
        /* <DEDUP_REMOVED lines=10> */
.L_x_225:
        /* <DEDUP_REMOVED lines=10> */
.L_x_226:
        /* <DEDUP_REMOVED lines=10> */
.L_x_227:
        /* <DEDUP_REMOVED lines=10> */
.L_x_228:
        /* <DEDUP_REMOVED lines=10> */
.L_x_229:
        /* <DEDUP_REMOVED lines=10> */
.L_x_230:
        /* <DEDUP_REMOVED lines=10> */
.L_x_231:
[----:B------:R-:W-:-:S05]  /*97b0*/  VIADD R33, R33, 0x10 ;  /* 0x0000001021217836 */ /* 0x000fca0000000000 */
[----:B------:R-:W-:-:S13]  /*97c0*/  ISETP.NE.AND P0, PT, R33, UR52, PT ;  /* 0x0000003421007c0c */ /* 0x000fda000bf05270 */
[----:B------:R-:W-:Y:S05]  /*97d0*/  @P0 BRA `(.L_x_232) ;  /* 0xfffffff400500947 */ /* 0x000fea000383ffff */
[----:B------:R-:W-:Y:S05]  /*97e0*/  BSYNC B6 ;  /* 0x0000000000067941 */ /* 0x000fea0003800000 */
.L_x_215:
[----:B------:R-:W-:-:S07]  /*97f0*/  IMAD.U32 R25, RZ, RZ, UR52 ;  /* 0x00000034ff197e24 */ /* 0x000fce000f8e00ff */
.L_x_214:
[----:B------:R-:W-:-:S09]  /*9800*/  UISETP.NE.AND UP0, UPT, UR49, URZ, UPT ;  /* 0x000000ff3100728c */ /* 0x000fd2000bf05270 */
[----:B------:R-:W-:Y:S05]  /*9810*/  BRA.U !UP0, `(.L_x_233) ;  /* 0x0000000d08547547 */ /* 0x000fea000b800000 */
[----:B------:R-:W-:-:S05]  /*9820*/  MOV R0, UR49 ;  /* 0x0000003100007c02 */ /* 0x000fca0008000f00 */
[----:B------:R-:W-:-:S05]  /*9830*/  VIADD R0, R0, 0xffffffff ;  /* 0xffffffff00007836 */ /* 0x000fca0000000000 */
[----:B------:R-:W-:-:S13]  /*9840*/  ISETP.GE.U32.AND P0, PT, R0, 0x7, PT ;  /* 0x000000070000780c */ /* 0x000fda0003f06070 */
[----:B------:R-:W-:Y:S05]  /*9850*/  @!P0 BRA `(.L_x_234) ;  /* 0x0000000400788947 */ /* 0x000fea0003800000 */
[----:B------:R-:W0:Y:S01]  /*9860*/  LDC.64 R6, c[0x0][0x380] ;  /* 0x0000e000ff067b82 */ /* 0x000e220000000a00 */
[----:B------:R-:W-:Y:S01]  /*9870*/  IMAD.IADD R3, R22, 0x1, R25 ;  /* 0x0000000116037824 */ /* 0x000fe200078e0219 */
[----:B------:R-:W-:Y:S01]  /*9880*/  MOV R33, 0x0 ;  /* 0x0000000000217802 */ /* 0x000fe20000000f00 */
[----:B------:R-:W1:Y:S02]  /*9890*/  LDCU.64 UR4, c[0x4][0x28] ;  /* 0x01000500ff0477ac */ /* 0x000e640008000a00 */
[----:B0-----:R-:W-:-:S05]  /*98a0*/  IMAD.WIDE.U32 R6, R3, 0x4, R6 ;  /* 0x0000000403067825 */ /* 0x001fca00078e0006 */
[----:B------:R0:W2:Y:S01]  /*98b0*/  LDG.E.STRONG.SYS R0, desc[UR36][R6.64] ;  /* 0x0000002406007981 */ /* 0x0000a2000c1f5900 */
[----:B------:R3:W4:Y:S01]  /*98c0*/  LDC.64 R8, c[0x4][R33] ;  /* 0x0100000021087b82 */ /* 0x0007220000000a00 */
[----:B------:R-:W-:Y:S01]  /*98d0*/  UIADD3 UR6, UP0, UPT, UR40, 0x20, URZ ;  /* 0x0000002028067890 */ /* 0x000fe2000ff1e0ff */
[----:B-1----:R-:W-:Y:S02]  /*98e0*/  IMAD.U32 R4, RZ, RZ, UR4 ;  /* 0x00000004ff047e24 */ /* 0x002fe4000f8e00ff */
[----:B------:R-:W-:Y:S01]  /*98f0*/  IMAD.U32 R5, RZ, RZ, UR5 ;  /* 0x00000005ff057e24 */ /* 0x000fe2000f8e00ff */
[----:B------:R-:W-:Y:S02]  /*9900*/  UIADD3.X UR7, UPT, UPT, URZ, UR41, URZ, UP0, !UPT ;  /* 0x00000029ff077290 */ /* 0x000fe400087fe4ff */
[----:B------:R-:W-:-:S04]  /*9910*/  IMAD.U32 R26, RZ, RZ, UR6 ;  /* 0x00000006ff1a7e24 */ /* 0x000fc8000f8e00ff */
[----:B------:R-:W-:Y:S01]  /*9920*/  MOV R24, UR7 ;  /* 0x0000000700187c02 */ /* 0x000fe20008000f00 */
[----:B0-----:R-:W-:-:S03]  /*9930*/  IMAD.MOV.U32 R6, RZ, RZ, R26 ;  /* 0x000000ffff067224 */ /* 0x001fc600078e001a */
[----:B------:R-:W-:Y:S01]  /*9940*/  MOV R7, R24 ;  /* 0x0000001800077202 */ /* 0x000fe20000000f00 */
[----:B--2-4-:R3:W-:Y:S06]  /*9950*/  STL [R1+0x20], R0 ;  /* 0x0000200001007387 */ /* 0x0147ec0000100800 */
[----:B------:R-:W-:-:S07]  /*9960*/  LEPC R20, `(.L_x_235) ;  /* 0x000000001014794e */ /* 0x000fce0000000000 */
[----:B---3--:R-:W-:Y:S05]  /*9970*/  CALL.ABS.NOINC R8 ;  /* 0x0000000008007343 */ /* 0x008fea0003c00000 */
.L_x_235:
        /* <DEDUP_REMOVED lines=15> */
.L_x_236:
        /* <DEDUP_REMOVED lines=10> */
.L_x_237:
        /* <DEDUP_REMOVED lines=10> */
.L_x_238:
        /* <DEDUP_REMOVED lines=10> */
.L_x_239:
        /* <DEDUP_REMOVED lines=10> */
.L_x_240:
        /* <DEDUP_REMOVED lines=10> */
.L_x_241:
        /* <DEDUP_REMOVED lines=10> */
.L_x_242:
[----:B------:R-:W-:-:S07]  /*9e30*/  VIADD R25, R25, 0x8 ;  /* 0x0000000819197836 */ /* 0x000fce0000000000 */
.L_x_234:
[----:B------:R-:W-:-:S09]  /*9e40*/  UISETP.NE.AND UP0, UPT, UR48, URZ, UPT ;  /* 0x000000ff3000728c */ /* 0x000fd2000bf05270 */
[----:B------:R-:W-:Y:S05]  /*9e50*/  BRA.U !UP0, `(.L_x_233) ;  /* 0x0000000508c47547 */ /* 0x000fea000b800000 */
[----:B------:R-:W-:-:S05]  /*9e60*/  IMAD.U32 R0, RZ, RZ, UR48 ;  /* 0x00000030ff007e24 */ /* 0x000fca000f8e00ff */
[----:B------:R-:W-:-:S04]  /*9e70*/  IADD3 R0, PT, PT, R0, -0x1, RZ ;  /* 0xffffffff00007810 */ /* 0x000fc80007ffe0ff */
        /* <DEDUP_REMOVED lines=10> */
[----:B-1----:R-:W-:Y:S01]  /*9f20*/  MOV R4, UR4 ;  /* 0x0000000400047c02 */ /* 0x002fe20008000f00 */
[----:B------:R-:W-:Y:S02]  /*9f30*/  IMAD.U32 R5, RZ, RZ, UR5 ;  /* 0x00000005ff057e24 */ /* 0x000fe4000f8e00ff */
[----:B------:R-:W-:Y:S02]  /*9f40*/  UIADD3.X UR7, UPT, UPT, URZ, UR41, URZ, UP0, !UPT ;  /* 0x00000029ff077290 */ /* 0x000fe400087fe4ff */
[----:B------:R-:W-:-:S04]  /*9f50*/  IMAD.U32 R26, RZ, RZ, UR6 ;  /* 0x00000006ff1a7e24 */ /* 0x000fc8000f8e00ff */
[----:B------:R-:W-:Y:S02]  /*9f60*/  IMAD.U32 R24, RZ, RZ, UR7 ;  /* 0x00000007ff187e24 */ /* 0x000fe4000f8e00ff */
[----:B0-----:R-:W-:Y:S02]  /*9f70*/  IMAD.MOV.U32 R6, RZ, RZ, R26 ;  /* 0x000000ffff067224 */ /* 0x001fe400078e001a */
[----:B------:R-:W-:Y:S01]  /*9f80*/  IMAD.MOV.U32 R7, RZ, RZ, R24 ;  /* 0x000000ffff077224 */ /* 0x000fe200078e0018 */
[----:B--2-4-:R3:W-:Y:S06]  /*9f90*/  STL [R1+0x20], R0 ;  /* 0x0000200001007387 */ /* 0x0147ec0000100800 */
[----:B------:R-:W-:-:S07]  /*9fa0*/  LEPC R20, `(.L_x_244) ;  /* 0x000000001014794e */ /* 0x000fce0000000000 */
[----:B---3--:R-:W-:Y:S05]  /*9fb0*/  CALL.ABS.NOINC R8 ;  /* 0x0000000008007343 */ /* 0x008fea0003c00000 */
.L_x_244:
        /* <DEDUP_REMOVED lines=15> */
.L_x_245:
        /* <DEDUP_REMOVED lines=10> */
.L_x_246:
        /* <DEDUP_REMOVED lines=10> */
.L_x_247:
[----:B------:R-:W-:-:S07]  /*a1f0*/  VIADD R25, R25, 0x4 ;  /* 0x0000000419197836 */ /* 0x000fce0000000000 */
.L_x_243:
[----:B------:R-:W-:-:S09]  /*a200*/  UISETP.NE.AND UP0, UPT, UR44, URZ, UPT ;  /* 0x000000ff2c00728c */ /* 0x000fd2000bf05270 */
[----:B------:R-:W-:Y:S05]  /*a210*/  BRA.U !UP0, `(.L_x_233) ;  /* 0x0000000108d47547 */ /* 0x000fea000b800000 */
[----:B------:R-:W0:Y:S01]  /*a220*/  LDC.64 R4, c[0x0][0x380] ;  /* 0x0000e000ff047b82 */ /* 0x000e220000000a00 */
[----:B------:R-:W-:Y:S01]  /*a230*/  IMAD.IADD R3, R22, 0x1, R25 ;  /* 0x0000000116037824 */ /* 0x000fe200078e0219 */
[----:B------:R-:W-:Y:S01]  /*a240*/  MOV R33, 0x0 ;  /* 0x0000000000217802 */ /* 0x000fe20000000f00 */
[----:B------:R-:W1:Y:S02]  /*a250*/  LDCU.64 UR4, c[0x4][0x28] ;  /* 0x01000500ff0477ac */ /* 0x000e640008000a00 */
[----:B0-----:R-:W-:-:S05]  /*a260*/  IMAD.WIDE.U32 R4, R3, 0x4, R4 ;  /* 0x0000000403047825 */ /* 0x001fca00078e0004 */
[----:B------:R1:W2:Y:S01]  /*a270*/  LDG.E.STRONG.SYS R0, desc[UR36][R4.64] ;  /* 0x0000002404007981 */ /* 0x0002a2000c1f5900 */
[----:B------:R0:W3:Y:S01]  /*a280*/  LDC.64 R8, c[0x4][R33] ;  /* 0x0100000021087b82 */ /* 0x0000e20000000a00 */
[----:B------:R-:W-:Y:S01]  /*a290*/  UIADD3 UR6, UP0, UPT, UR40, 0x20, URZ ;  /* 0x0000002028067890 */ /* 0x000fe2000ff1e0ff */
[----:B------:R-:W-:-:S03]  /*a2a0*/  IMAD.U32 R18, RZ, RZ, UR44 ;  /* 0x0000002cff127e24 */ /* 0x000fc6000f8e00ff */
[----:B------:R-:W-:Y:S02]  /*a2b0*/  UIADD3.X UR7, UPT, UPT, URZ, UR41, URZ, UP0, !UPT ;  /* 0x00000029ff077290 */ /* 0x000fe400087fe4ff */
[----:B------:R-:W-:Y:S02]  /*a2c0*/  ISETP.NE.AND P0, PT, R18, 0x1, PT ;  /* 0x000000011200780c */ /* 0x000fe40003f05270 */
[----:B------:R-:W-:Y:S01]  /*a2d0*/  MOV R26, UR6 ;  /* 0x00000006001a7c02 */ /* 0x000fe20008000f00 */
[----:B-1----:R-:W-:Y:S02]  /*a2e0*/  IMAD.U32 R4, RZ, RZ, UR4 ;  /* 0x00000004ff047e24 */ /* 0x002fe4000f8e00ff */
[----:B------:R-:W-:Y:S01]  /*a2f0*/  IMAD.U32 R24, RZ, RZ, UR7 ;  /* 0x00000007ff187e24 */ /* 0x000fe2000f8e00ff */
[----:B------:R-:W-:Y:S01]  /*a300*/  MOV R6, R26 ;  /* 0x0000001a00067202 */ /* 0x000fe20000000f00 */
[----:B------:R-:W-:Y:S02]  /*a310*/  IMAD.U32 R5, RZ, RZ, UR5 ;  /* 0x00000005ff057e24 */ /* 0x000fe4000f8e00ff */
[----:B------:R-:W-:Y:S01]  /*a320*/  IMAD.MOV.U32 R7, RZ, RZ, R24 ;  /* 0x000000ffff077224 */ /* 0x000fe200078e0018 */
[----:B--2---:R1:W-:Y:S02]  /*a330*/  STL [R1+0x20], R0 ;  /* 0x0000200001007387 */ /* 0x0043e40000100800 */
[----:B01-3--:R-:W-:-:S07]  /*a340*/  P2R R0, PR, RZ, 0x1 ;  /* 0x00000001ff007803 */ /* 0x00bfce0000000000 */
[----:B------:R-:W-:-:S07]  /*a350*/  LEPC R20, `(.L_x_248) ;  /* 0x000000001014794e */ /* 0x000fce0000000000 */
[----:B------:R-:W-:Y:S05]  /*a360*/  CALL.ABS.NOINC R8 ;  /* 0x0000000008007343 */ /* 0x000fea0003c00000 */
.L_x_248:
        /* <DEDUP_REMOVED lines=10> */
[----:B------:R-:W-:Y:S02]  /*a410*/  IMAD.U32 R22, RZ, RZ, UR44 ;  /* 0x0000002cff167e24 */ /* 0x000fe4000f8e00ff */
[----:B------:R-:W-:Y:S02]  /*a420*/  IMAD.MOV.U32 R6, RZ, RZ, R26 ;  /* 0x000000ffff067224 */ /* 0x000fe400078e001a */
[----:B------:R-:W-:Y:S01]  /*a430*/  IMAD.MOV.U32 R7, RZ, RZ, R24 ;  /* 0x000000ffff077224 */ /* 0x000fe200078e0018 */
[----:B------:R-:W-:-:S02]  /*a440*/  ISETP.NE.AND P0, PT, R22, 0x2, PT ;  /* 0x000000021600780c */ /* 0x000fc40003f05270 */
[----:B--2---:R-:W-:Y:S01]  /*a450*/  MOV R4, UR4 ;  /* 0x0000000400047c02 */ /* 0x004fe20008000f00 */
[----:B------:R-:W-:Y:S01]  /*a460*/  IMAD.U32 R5, RZ, RZ, UR5 ;  /* 0x00000005ff057e24 */ /* 0x000fe2000f8e00ff */
[----:B---3--:R2:W-:Y:S02]  /*a470*/  STL [R1+0x20], R0 ;  /* 0x0000200001007387 */ /* 0x0085e40000100800 */
[----:B012---:R-:W-:-:S07]  /*a480*/  P2R R0, PR, RZ, 0x1 ;  /* 0x00000001ff007803 */ /* 0x007fce0000000000 */
[----:B------:R-:W-:-:S07]  /*a490*/  LEPC R20, `(.L_x_249) ;  /* 0x000000001014794e */ /* 0x000fce0000000000 */
[----:B------:R-:W-:Y:S05]  /*a4a0*/  CALL.ABS.NOINC R8 ;  /* 0x0000000008007343 */ /* 0x000fea0003c00000 */
.L_x_249:
[----:B------:R-:W-:-:S13]  /*a4b0*/  ISETP.NE.AND P6, PT, R22, 0x2, PT ;  /* 0x000000021600780c */ /* 0x000fda0003fc5270 */
[----:B------:R-:W-:Y:S05]  /*a4c0*/  @!P6 BRA `(.L_x_233) ;  /* 0x000000000028e947 */ /* 0x000fea0003800000 */
        /* <DEDUP_REMOVED lines=10> */
.L_x_233:
        /* <DEDUP_REMOVED lines=8> */
.L_x_250:
[----:B------:R-:W0:Y:S01]  /*a5f0*/  LDCU UR4, c[0x0][0x3cc] ;  /* 0x00007980ff0477ac */ /* 0x000e220008000800 */
[----:B------:R-:W-:-:S05]  /*a600*/  VIADD R16, R16, 0x1 ;  /* 0x0000000110107836 */ /* 0x000fca0000000000 */
[----:B0-----:R-:W-:-:S13]  /*a610*/  ISETP.NE.AND P0, PT, R16, UR4, PT ;  /* 0x0000000410007c0c */ /* 0x001fda000bf05270 */
[----:B------:R-:W-:Y:S05]  /*a620*/  @P0 BRA `(.L_x_251) ;  /* 0xffffffe400980947 */ /* 0x000fea000383ffff */
[----:B------:R-:W-:Y:S05]  /*a630*/  BSYNC B7 ;  /* 0x0000000000077941 */ /* 0x000fea0003800000 */
.L_x_213:
[----:B------:R-:W-:Y:S05]  /*a640*/  BRA `(.L_x_211) ;  /* 0x0000000400287947 */ /* 0x000fea0003800000 */
.L_x_212:
[----:B------:R-:W-:-:S09]  /*a650*/  UISETP.GE.U32.AND UP0, UPT, UR50, 0x3, UPT ;  /* 0x000000033200788c */ /* 0x000fd2000bf06070 */
[----:B------:R-:W-:Y:S05]  /*a660*/  BRA.U !UP0, `(.L_x_252) ;  /* 0x0000000108987547 */ /* 0x000fea000b800000 */
[----:B------:R-:W-:Y:S01]  /*a670*/  BSSY.RECONVERGENT B6, `(.L_x_252) ;  /* 0x0000025000067945 */ /* 0x000fe20003800200 */
[----:B------:R-:W-:-:S07]  /*a680*/  IMAD.MOV.U32 R16, RZ, RZ, RZ ;  /* 0x000000ffff107224 */ /* 0x000fce00078e00ff */
.L_x_257:
[----:B------:R-:W-:Y:S01]  /*a690*/  MOV R8, 0x0 ;  /* 0x0000000000087802 */ /* 0x000fe20000000f00 */
[----:B------:R-:W0:Y:S01]  /*a6a0*/  LDCU.64 UR4, c[0x4][0x30] ;  /* 0x01000600ff0477ac */ /* 0x000e220008000a00 */
[----:B------:R-:W-:Y:S02]  /*a6b0*/  IADD3 R16, PT, PT, R16, 0x4, RZ ;  /* 0x0000000410107810 */ /* 0x000fe40007ffe0ff */
[----:B------:R-:W-:Y:S02]  /*a6c0*/  CS2R R6, SRZ ;  /* 0x0000000000067805 */ /* 0x000fe4000001ff00 */
[----:B------:R-:W1:Y:S01]  /*a6d0*/  LDC.64 R8, c[0x4][R8] ;  /* 0x0100000008087b82 */ /* 0x000e620000000a00 */
[----:B------:R-:W-:-:S04]  /*a6e0*/  ISETP.NE.AND P0, PT, R16, UR43, PT ;  /* 0x0000002b10007c0c */ /* 0x000fc8000bf05270 */
[----:B------:R-:W-:Y:S01]  /*a6f0*/  P2R R18, PR, RZ, 0x1 ;  /* 0x00000001ff127803 */ /* 0x000fe20000000000 */
[----:B0-----:R-:W-:Y:S02]  /*a700*/  IMAD.U32 R4, RZ, RZ, UR4 ;  /* 0x00000004ff047e24 */ /* 0x001fe4000f8e00ff */
[----:B------:R-:W-:-:S07]  /*a710*/  IMAD.U32 R5, RZ, RZ, UR5 ;  /* 0x00000005ff057e24 */ /* 0x000fce000f8e00ff */
[----:B------:R-:W-:-:S07]  /*a720*/  LEPC R20, `(.L_x_253) ;  /* 0x000000001014794e */ /* 0x000fce0000000000 */
[----:B-1----:R-:W-:Y:S05]  /*a730*/  CALL.ABS.NOINC R8 ;  /* 0x0000000008007343 */ /* 0x002fea0003c00000 */
.L_x_253:
        /* <DEDUP_REMOVED lines=8> */
.L_x_254:
[----:B------:R0:W1:Y:S01]  /*a7c0*/  LDC.64 R8, c[0x4][R19] ;  /* 0x0100000013087b82 */ /* 0x0000620000000a00 */
[----:B------:R-:W2:Y:S01]  /*a7d0*/  LDCU.64 UR4, c[0x4][0x30] ;  /* 0x01000600ff0477ac */ /* 0x000ea20008000a00 */
[----:B------:R-:W-:Y:S01]  /*a7e0*/  CS2R R6, SRZ ;  /* 0x0000000000067805 */ /* 0x000fe2000001ff00 */
[----:B--2---:R-:W-:Y:S02]  /*a7f0*/  IMAD.U32 R4, RZ, RZ, UR4 ;  /* 0x00000004ff047e24 */ /* 0x004fe4000f8e00ff */
[----:B0-----:R-:W-:-:S07]  /*a800*/  IMAD.U32 R5, RZ, RZ, UR5 ;  /* 0x00000005ff057e24 */ /* 0x001fce000f8e00ff */
[----:B------:R-:W-:-:S07]  /*a810*/  LEPC R20, `(.L_x_255) ;  /* 0x000000001014794e */ /* 0x000fce0000000000 */
[----:B-1----:R-:W-:Y:S05]  /*a820*/  CALL.ABS.NOINC R8 ;  /* 0x0000000008007343 */ /* 0x002fea0003c00000 */
.L_x_255:
[----:B------:R0:W1:Y:S01]  /*a830*/  LDC.64 R8, c[0x4][R19] ;  /* 0x0100000013087b82 */ /* 0x0000620000000a00 */
[----:B------:R-:W2:Y:S01]  /*a840*/  LDCU.64 UR4, c[0x4][0x30] ;  /* 0x01000600ff0477ac */ /* 0x000ea20008000a00 */
[----:B------:R-:W-:Y:S01]  /*a850*/  CS2R R6, SRZ ;  /* 0x0000000000067805 */ /* 0x000fe2000001ff00 */
[----:B--2---:R-:W-:Y:S01]  /*a860*/  IMAD.U32 R4, RZ, RZ, UR4 ;  /* 0x00000004ff047e24 */ /* 0x004fe2000f8e00ff */
[----:B0-----:R-:W-:-:S07]  /*a870*/  MOV R5, UR5 ;  /* 0x0000000500057c02 */ /* 0x001fce0008000f00 */
[----:B------:R-:W-:-:S07]  /*a880*/  LEPC R20, `(.L_x_256) ;  /* 0x000000001014794e */ /* 0x000fce0000000000 */
[----:B-1----:R-:W-:Y:S05]  /*a890*/  CALL.ABS.NOINC R8 ;  /* 0x0000000008007343 */ /* 0x002fea0003c00000 */
.L_x_256:
[----:B------:R-:W-:-:S13]  /*a8a0*/  ISETP.NE.AND P6, PT, R18, RZ, PT ;  /* 0x000000ff1200720c */ /* 0x000fda0003fc5270 */
[----:B------:R-:W-:Y:S05]  /*a8b0*/  @P6 BRA `(.L_x_257) ;  /* 0xfffffffc00746947 */ /* 0x000fea000383ffff */
[----:B------:R-:W-:Y:S05]  /*a8c0*/  BSYNC.RECONVERGENT B6 ;  /* 0x0000000000067941 */ /* 0x000fea0003800200 */
.L_x_252:
[----:B------:R-:W-:-:S09]  /*a8d0*/  UISETP.NE.AND UP0, UPT, UR47, URZ, UPT ;  /* 0x000000ff2f00728c */ /* 0x000fd2000bf05270 */
[----:B------:R-:W-:Y:S05]  /*a8e0*/  BRA.U !UP0, `(.L_x_211) ;  /* 0x0000000108807547 */ /* 0x000fea000b800000 */
[----:B------:R-:W-:Y:S01]  /*a8f0*/  MOV R16, 0x0 ;  /* 0x0000000000107802 */ /* 0x000fe20000000f00 */
[----:B------:R-:W0:Y:S01]  /*a900*/  LDCU.64 UR4, c[0x4][0x30] ;  /* 0x01000600ff0477ac */ /* 0x000e220008000a00 */
[----:B------:R-:W-:Y:S01]  /*a910*/  IMAD.U32 R18, RZ, RZ, UR47 ;  /* 0x0000002fff127e24 */ /* 0x000fe2000f8e00ff */
[----:B------:R-:W-:Y:S01]  /*a920*/  CS2R R6, SRZ ;  /* 0x0000000000067805 */ /* 0x000fe2000001ff00 */
[----:B------:R1:W2:Y:S03]  /*a930*/  LDC.64 R8, c[0x4][R16] ;  /* 0x0100000010087b82 */ /* 0x0002a60000000a00 */
[----:B------:R-:W-:-:S04]  /*a940*/  ISETP.NE.AND P0, PT, R18, 0x1, PT ;  /* 0x000000011200780c */ /* 0x000fc80003f05270 */
[----:B------:R-:W-:Y:S01]  /*a950*/  P2R R0, PR, RZ, 0x1 ;  /* 0x00000001ff007803 */ /* 0x000fe20000000000 */
[----:B0-----:R-:W-:Y:S02]  /*a960*/  IMAD.U32 R4, RZ, RZ, UR4 ;  /* 0x00000004ff047e24 */ /* 0x001fe4000f8e00ff */
[----:B-1----:R-:W-:-:S07]  /*a970*/  IMAD.U32 R5, RZ, RZ, UR5 ;  /* 0x00000005ff057e24 */ /* 0x002fce000f8e00ff */
[----:B------:R-:W-:-:S07]  /*a980*/  LEPC R20, `(.L_x_258) ;  /* 0x000000001014794e */ /* 0x000fce0000000000 */
[----:B--2---:R-:W-:Y:S05]  /*a990*/  CALL.ABS.NOINC R8 ;  /* 0x0000000008007343 */ /* 0x004fea0003c00000 */
.L_x_258:
[----:B------:R-:W-:-:S13]  /*a9a0*/  ISETP.NE.AND P6, PT, R18, 0x1, PT ;  /* 0x000000011200780c */ /* 0x000fda0003fc5270 */
[----:B------:R-:W-:Y:S05]  /*a9b0*/  @!P6 BRA `(.L_x_211) ;  /* 0x00000000004ce947 */ /* 0x000fea0003800000 */
[----:B------:R0:W1:Y:S01]  /*a9c0*/  LDC.64 R8, c[0x4][R16] ;  /* 0x0100000010087b82 */ /* 0x0000620000000a00 */
[----:B------:R-:W2:Y:S01]  /*a9d0*/  LDCU.64 UR4, c[0x4][0x30] ;  /* 0x01000600ff0477ac */ /* 0x000ea20008000a00 */
[----:B------:R-:W-:Y:S02]  /*a9e0*/  MOV R18, UR47 ;  /* 0x0000002f00127c02 */ /* 0x000fe40008000f00 */
[----:B------:R-:W-:Y:S02]  /*a9f0*/  CS2R R6, SRZ ;  /* 0x0000000000067805 */ /* 0x000fe4000001ff00 */
[----:B------:R-:W-:-:S04]  /*aa00*/  ISETP.NE.AND P0, PT, R18, 0x2, PT ;  /* 0x000000021200780c */ /* 0x000fc80003f05270 */
[----:B------:R-:W-:Y:S01]  /*aa10*/  P2R R0, PR, RZ, 0x1 ;  /* 0x00000001ff007803 */ /* 0x000fe20000000000 */
[----:B--2---:R-:W-:Y:S02]  /*aa20*/  IMAD.U32 R4, RZ, RZ, UR4 ;  /* 0x00000004ff047e24 */ /* 0x004fe4000f8e00ff */
[----:B0-----:R-:W-:-:S07]  /*aa30*/  IMAD.U32 R5, RZ, RZ, UR5 ;  /* 0x00000005ff057e24 */ /* 0x001fce000f8e00ff */
[----:B------:R-:W-:-:S07]  /*aa40*/  LEPC R20, `(.L_x_259) ;  /* 0x000000001014794e */ /* 0x000fce0000000000 */
[----:B-1----:R-:W-:Y:S05]  /*aa50*/  CALL.ABS.NOINC R8 ;  /* 0x0000000008007343 */ /* 0x002fea0003c00000 */
.L_x_259:
[----:B------:R-:W-:-:S13]  /*aa60*/  ISETP.NE.AND P6, PT, R18, 0x2, PT ;  /* 0x000000021200780c */ /* 0x000fda0003fc5270 */
[----:B------:R-:W-:Y:S05]  /*aa70*/  @!P6 BRA `(.L_x_211) ;  /* 0x00000000001ce947 */ /* 0x000fea0003800000 */
[----:B------:R0:W1:Y:S01]  /*aa80*/  LDC.64 R8, c[0x4][R16] ;  /* 0x0100000010087b82 */ /* 0x0000620000000a00 */
[----:B------:R-:W2:Y:S01]  /*aa90*/  LDCU.64 UR4, c[0x4][0x30] ;  /* 0x01000600ff0477ac */ /* 0x000ea20008000a00 */
[----:B------:R-:W-:Y:S01]  /*aaa0*/  CS2R R6, SRZ ;  /* 0x0000000000067805 */ /* 0x000fe2000001ff00 */
[----:B--2---:R-:W-:Y:S01]  /*aab0*/  IMAD.U32 R4, RZ, RZ, UR4 ;  /* 0x00000004ff047e24 */ /* 0x004fe2000f8e00ff */
[----:B0-----:R-:W-:-:S07]  /*aac0*/  MOV R5, UR5 ;  /* 0x0000000500057c02 */ /* 0x001fce0008000f00 */
[----:B------:R-:W-:-:S07]  /*aad0*/  LEPC R20, `(.L_x_211) ;  /* 0x000000001014794e */ /* 0x000fce0000000000 */
[----:B-1----:R-:W-:Y:S05]  /*aae0*/  CALL.ABS.NOINC R8 ;  /* 0x0000000008007343 */ /* 0x002fea0003c00000 */
.L_x_211:
        /* <DEDUP_REMOVED lines=8> */
.L_x_209:
[----:B------:R-:W-:Y:S05]  /*ab70*/  BSYNC B8 ;  /* 0x0000000000087941 */ /* 0x000fea0003800000 */
.L_x_208:
[----:B------:R-:W-:Y:S01]  /*ab80*/  LOP3.LUT P6, RZ, R27, 0x8, RZ, 0xc0, !PT ;  /* 0x000000081bff7812 */ /* 0x000fe200078cc0ff */
[----:B------:R-:W-:-:S12]  /*ab90*/  IMAD.IADD R33, R31, 0x1, R23 ;  /* 0x000000011f217824 */ /* 0x000fd800078e0217 */
[----:B------:R-:W-:Y:S05]  /*aba0*/  @!P6 BRA `(.L_x_260) ;  /* 0x0000000c0048e947 */ /* 0x000fea0003800000 */
[----:B------:R-:W-:Y:S01]  /*abb0*/  UIADD3 UR4, UPT, UPT, UR42, -0x1, URZ ;  /* 0xffffffff2a047890 */ /* 0x000fe2000fffe0ff */
[----:B------:R-:W-:Y:S01]  /*abc0*/  MOV R3, R31 ;  /* 0x0000001f00037202 */ /* 0x000fe20000000f00 */
[----:B------:R-:W-:Y:S02]  /*abd0*/  IMAD.MOV.U32 R0, RZ, RZ, R33 ;  /* 0x000000ffff007224 */ /* 0x000fe400078e0021 */
[----:B------:R-:W-:-:S09]  /*abe0*/  UISETP.GE.U32.AND UP0, UPT, UR4, 0xf, UPT ;  /* 0x0000000f0400788c */ /* 0x000fd2000bf06070 */
[----:B------:R-:W-:Y:S05]  /*abf0*/  BRA.U !UP0, `(.L_x_261) ;  /* 0x0000000508807547 */ /* 0x000fea000b800000 */
[----:B------:R-:W0:Y:S01]  /*ac00*/  S2R R3, SR_CgaCtaId ;  /* 0x0000000000037919 */ /* 0x000e220000008800 */
[----:B------:R-:W-:Y:S01]  /*ac10*/  MOV R16, 0x400 ;  /* 0x0000040000107802 */ /* 0x000fe20000000f00 */
[----:B--23--:R-:W-:Y:S01]  /*ac20*/  IMAD.U32 R14, RZ, RZ, UR42 ;  /* 0x0000002aff0e7e24 */ /* 0x00cfe2000f8e00ff */
[----:B------:R-:W-:Y:S01]  /*ac30*/  BSSY B0, `(.L_x_261) ;  /* 0x000005c000007945 */ /* 0x000fe20003800000 */
[----:B------:R-:W-:Y:S02]  /*ac40*/  IMAD.MOV.U32 R15, RZ, RZ, RZ ;  /* 0x000000ffff0f7224 */ /* 0x000fe400078e00ff */
[----:B------:R-:W-:Y:S01]  /*ac50*/  IMAD.MOV.U32 R0, RZ, RZ, R33 ;  /* 0x000000ffff007224 */ /* 0x000fe200078e0021 */
[----:B------:R-:W-:Y:S02]  /*ac60*/  LOP3.LUT R14, R14, 0x7ffffff0, RZ, 0xc0, !PT ;  /* 0x7ffffff00e0e7812 */ /* 0x000fe400078ec0ff */
[----:B0-----:R-:W-:Y:S02]  /*ac70*/  LEA R16, R3, R16, 0x18 ;  /* 0x0000001003107211 */ /* 0x001fe400078ec0ff */
[----:B------:R-:W-:-:S07]  /*ac80*/  MOV R3, R31 ;  /* 0x0000001f00037202 */ /* 0x000fce0000000f00 */
.L_x_262:
[----:B-1----:R-:W0:Y:S01]  /*ac90*/  LDC.64 R12, c[0x0][0x380] ;  /* 0x0000e000ff0c7b82 */ /* 0x002e220000000a00 */
[----:B------:R-:W-:Y:S02]  /*aca0*/  IMAD.U32 R11, RZ, RZ, UR51 ;  /* 0x00000033ff0b7e24 */ /* 0x000fe4000f8e00ff */
[----:B------:R-:W-:Y:S01]  /*acb0*/  IMAD.U32 R7, RZ, RZ, UR51 ;  /* 0x00000033ff077e24 */ /* 0x000fe2000f8e00ff */
[----:B------:R-:W-:Y:S01]  /*acc0*/  MOV R5, UR51 ;  /* 0x0000003300057c02 */ /* 0x000fe20008000f00 */
[----:B0-----:R-:W-:-:S04]  /*acd0*/  IMAD.WIDE R12, R0, 0x4, R12 ;  /* 0x00000004000c7825 */ /* 0x001fc800078e020c */
[----:B------:R-:W-:Y:S01]  /*ace0*/  IMAD.U32 R9, RZ, RZ, UR51 ;  /* 0x00000033ff097e24 */ /* 0x000fe2000f8e00ff */
[----:B------:R0:W2:Y:S01]  /*acf0*/  LDG.E.STRONG.SYS R25, desc[UR36][R12.64] ;  /* 0x000000240c197981 */ /* 0x0000a2000c1f5900 */
[----:B------:R-:W-:-:S04]  /*ad00*/  IMAD.WIDE R10, R11, 0x4, R12 ;  /* 0x000000040b0a7825 */ /* 0x000fc800078e020c */
[----:B------:R-:W-:Y:S01]  /*ad10*/  IMAD.U32 R35, RZ, RZ, UR51 ;  /* 0x00000033ff237e24 */ /* 0x000fe2000f8e00ff */
[----:B------:R1:W3:Y:S01]  /*ad20*/  LDG.E.STRONG.SYS R18, desc[UR36][R10.64] ;  /* 0x000000240a127981 */ /* 0x0002e2000c1f5900 */
[----:B------:R-:W-:Y:S01]  /*ad30*/  IMAD.WIDE R6, R7, 0x4, R10 ;  /* 0x0000000407067825 */ /* 0x000fe200078e020a */
[----:B0-----:R-:W-:-:S04]  /*ad40*/  MOV R13, UR51 ;  /* 0x00000033000d7c02 */ /* 0x001fc80008000f00 */
[----:B------:R0:W4:Y:S01]  /*ad50*/  LDG.E.STRONG.SYS R19, desc[UR36][R6.64] ;  /* 0x0000002406137981 */ /* 0x000122000c1f5900 */
[----:B------:R-:W-:-:S05]  /*ad60*/  IMAD.WIDE R4, R5, 0x4, R6 ;  /* 0x0000000405047825 */ /* 0x000fca00078e0206 */
[----:B------:R5:W4:Y:S01]  /*ad70*/  LDG.E.STRONG.SYS R20, desc[UR36][R4.64] ;  /* 0x0000002404147981 */ /* 0x000b22000c1f5900 */
[----:B------:R-:W-:-:S05]  /*ad80*/  IMAD.WIDE R8, R9, 0x4, R4 ;  /* 0x0000000409087825 */ /* 0x000fca00078e0204 */
[----:B------:R-:W4:Y:S01]  /*ad90*/  LDG.E.STRONG.SYS R21, desc[UR36][R8.64] ;  /* 0x0000002408157981 */ /* 0x000f22000c1f5900 */
[----:B-1----:R-:W-:-:S04]  /*ada0*/  IMAD.WIDE R10, R35, 0x4, R8 ;  /* 0x00000004230a7825 */ /* 0x002fc800078e0208 */
[----:B0-----:R-:W-:Y:S01]  /*adb0*/  IMAD.U32 R7, RZ, RZ, UR51 ;  /* 0x00000033ff077e24 */ /* 0x001fe2000f8e00ff */
[----:B------:R0:W4:Y:S01]  /*adc0*/  LDG.E.STRONG.SYS R22, desc[UR36][R10.64] ;  /* 0x000000240a167981 */ /* 0x000122000c1f5900 */
[----:B------:R-:W-:-:S05]  /*add0*/  IMAD.WIDE R12, R13, 0x4, R10 ;  /* 0x000000040d0c7825 */ /* 0x000fca00078e020a */
[----:B------:R-:W4:Y:S01]  /*ade0*/  LDG.E.STRONG.SYS R34, desc[UR36][R12.64] ;  /* 0x000000240c227981 */ /* 0x000f22000c1f5900 */
[----:B-----5:R-:W-:-:S05]  /*adf0*/  IMAD.WIDE R4, R7, 0x4, R12 ;  /* 0x0000000407047825 */ /* 0x020fca00078e020c */
[----:B------:R1:W5:Y:S01]  /*ae00*/  LDG.E.STRONG.SYS R35, desc[UR36][R4.64] ;  /* 0x0000002404237981 */ /* 0x000362000c1f5900 */
[----:B------:R-:W-:Y:S02]  /*ae10*/  IMAD R36, R3, 0x4, R16 ;  /* 0x0000000403247824 */ /* 0x000fe400078e0210 */
[----:B------:R-:W-:-:S04]  /*ae20*/  IMAD.WIDE R6, R7, 0x4, R4 ;  /* 0x0000000407067825 */ /* 0x000fc800078e0204 */
[C---:B------:R-:W-:Y:S02]  /*ae30*/  IMAD R37, R2.reuse, 0x4, R36 ;  /* 0x0000000402257824 */ /* 0x040fe400078e0224 */
[----:B0-----:R-:W-:Y:S02]  /*ae40*/  IMAD.U32 R11, RZ, RZ, UR51 ;  /* 0x00000033ff0b7e24 */ /* 0x001fe4000f8e00ff */
[----:B------:R-:W-:Y:S02]  /*ae50*/  IMAD R8, R2, 0x4, R37 ;  /* 0x0000000402087824 */ /* 0x000fe400078e0225 */
[----:B------:R-:W-:-:S04]  /*ae60*/  IMAD.WIDE R10, R11, 0x4, R6 ;  /* 0x000000040b0a7825 */ /* 0x000fc800078e0206 */
[----:B-1----:R-:W-:Y:S01]  /*ae70*/  IMAD.U32 R5, RZ, RZ, UR51 ;  /* 0x00000033ff057e24 */ /* 0x002fe2000f8e00ff */
[----:B------:R-:W-:-:S03]  /*ae80*/  LEA R9, R2, R8, 0x2 ;  /* 0x0000000802097211 */ /* 0x000fc600078e10ff */
[----:B------:R-:W-:Y:S01]  /*ae90*/  IMAD.WIDE R4, R5, 0x4, R10 ;  /* 0x0000000405047825 */ /* 0x000fe200078e020a */
[----:B--2---:R0:W-:Y:S04]  /*aea0*/  STS [R36], R25 ;  /* 0x0000001924007388 */ /* 0x0041e80000000800 */
[----:B---3--:R-:W-:Y:S04]  /*aeb0*/  STS [R37], R18 ;  /* 0x0000001225007388 */ /* 0x008fe80000000800 */
[----:B0-----:R0:W2:Y:S01]  /*aec0*/  LDG.E.STRONG.SYS R25, desc[UR36][R6.64] ;  /* 0x0000002406197981 */ /* 0x0010a2000c1f5900 */
[----:B------:R-:W-:-:S03]  /*aed0*/  IMAD R36, R2, 0x4, R9 ;  /* 0x0000000402247824 */ /* 0x000fc600078e0209 */
[----:B----4-:R-:W-:Y:S01]  /*aee0*/  STS [R8], R19 ;  /* 0x0000001308007388 */ /* 0x010fe20000000800 */
[----:B0-----:R-:W-:-:S03]  /*aef0*/  IMAD.U32 R7, RZ, RZ, UR51 ;  /* 0x00000033ff077e24 */ /* 0x001fc6000f8e00ff */
[----:B------:R0:W-:Y:S01]  /*af00*/  STS [R9], R20 ;  /* 0x0000001409007388 */ /* 0x0001e20000000800 */
[C---:B------:R-:W-:Y:S02]  /*af10*/  IMAD R13, R2.reuse, 0x4, R36 ;  /* 0x00000004020d7824 */ /* 0x040fe400078e0224 */
[----:B------:R-:W-:Y:S01]  /*af20*/  IMAD.WIDE R6, R7, 0x4, R4 ;  /* 0x0000000407067825 */ /* 0x000fe200078e0204 */
[----:B------:R1:W-:Y:S03]  /*af30*/  STS [R36], R21 ;  /* 0x0000001524007388 */ /* 0x0003e60000000800 */
[----:B0-----:R-:W-:Y:S01]  /*af40*/  IMAD.U32 R9, RZ, RZ, UR51 ;  /* 0x00000033ff097e24 */ /* 0x001fe2000f8e00ff */
[----:B------:R-:W-:Y:S01]  /*af50*/  LEA R37, R2, R13, 0x2 ;  /* 0x0000000d02257211 */ /* 0x000fe200078e10ff */
[----:B------:R0:W-:Y:S02]  /*af60*/  STS [R13], R22 ;  /* 0x000000160d007388 */ /* 0x0001e40000000800 */
[----:B------:R-:W-:-:S02]  /*af70*/  IMAD.WIDE R8, R9, 0x4, R6 ;  /* 0x0000000409087825 */ /* 0x000fc400078e0206 */
[----:B-1----:R1:W3:Y:S02]  /*af80*/  LDG.E.STRONG.SYS R21, desc[UR36][R10.64] ;  /* 0x000000240a157981 */ /* 0x0022e4000c1f5900 */
[C---:B------:R-:W-:Y:S02]  /*af90*/  IMAD R18, R2.reuse, 0x4, R37 ;  /* 0x0000000402127824 */ /* 0x040fe400078e0225 */
[----:B0-----:R-:W-:Y:S02]  /*afa0*/  IMAD.U32 R13, RZ, RZ, UR51 ;  /* 0x00000033ff0d7e24 */ /* 0x001fe4000f8e00ff */
[----:B------:R-:W-:Y:S01]  /*afb0*/  IMAD.U32 R19, RZ, RZ, UR51 ;  /* 0x00000033ff137e24 */ /* 0x000fe2000f8e00ff */
[----:B------:R-:W-:Y:S01]  /*afc0*/  STS [R37], R34 ;  /* 0x0000002225007388 */ /* 0x000fe20000000800 */
[----:B------:R-:W-:Y:S01]  /*afd0*/  IMAD.WIDE R12, R13, 0x4, R8 ;  /* 0x000000040d0c7825 */ /* 0x000fe200078e0208 */
[----:B------:R-:W-:Y:S02]  /*afe0*/  LEA R20, R2, R18, 0x2 ;  /* 0x0000001202147211 */ /* 0x000fe400078e10ff */
[----:B-----5:R0:W-:Y:S04]  /*aff0*/  STS [R18], R35 ;  /* 0x0000002312007388 */ /* 0x0201e80000000800 */
[----:B------:R4:W5:Y:S04]  /*b000*/  LDG.E.STRONG.SYS R4, desc[UR36][R4.64] ;  /* 0x0000002404047981 */ /* 0x000968000c1f5900 */
[----:B------:R4:W5:Y:S01]  /*b010*/  LDG.E.STRONG.SYS R6, desc[UR36][R6.64] ;  /* 0x0000002406067981 */ /* 0x000962000c1f5900 */
[----:B0-----:R-:W-:Y:S01]  /*b020*/  IMAD.WIDE R18, R19, 0x4, R12 ;  /* 0x0000000413127825 */ /* 0x001fe200078e020c */
[----:B------:R-:W-:-:S02]  /*b030*/  MOV R35, UR51 ;  /* 0x0000003300237c02 */ /* 0x000fc40008000f00 */
[----:B------:R0:W5:Y:S03]  /*b040*/  LDG.E.STRONG.SYS R8, desc[UR36][R8.64] ;  /* 0x0000002408087981 */ /* 0x000166000c1f5900 */
[----:B-1----:R-:W-:Y:S01]  /*b050*/  IMAD.WIDE R10, R35, 0x4, R18 ;  /* 0x00000004230a7825 */ /* 0x002fe200078e0212 */
[----:B------:R1:W5:Y:S04]  /*b060*/  LDG.E.STRONG.SYS R12, desc[UR36][R12.64] ;  /* 0x000000240c0c7981 */ /* 0x000368000c1f5900 */
[----:B------:R1:W5:Y:S04]  /*b070*/  LDG.E.STRONG.SYS R18, desc[UR36][R18.64] ;  /* 0x0000002412127981 */ /* 0x000368000c1f5900 */
[----:B------:R-:W5:Y:S01]  /*b080*/  LDG.E.STRONG.SYS R10, desc[UR36][R10.64] ;  /* 0x000000240a0a7981 */ /* 0x000f62000c1f5900 */
[----:B------:R-:W-:-:S04]  /*b090*/  IADD3 R15, PT, PT, R15, 0x10, RZ ;  /* 0x000000100f0f7810 */ /* 0x000fc80007ffe0ff */
[----:B------:R-:W-:Y:S01]  /*b0a0*/  ISETP.NE.AND P0, PT, R15, R14, PT ;  /* 0x0000000e0f00720c */ /* 0x000fe20003f05270 */
[----:B------:R-:W-:Y:S05]  /*b0b0*/  YIELD ;  /* 0x0000000000007946 */ /* 0x000fea0003800000 */
[C---:B------:R-:W-:Y:S01]  /*b0c0*/  IMAD R3, R2.reuse, 0x10, R3 ;  /* 0x0000001002037824 */ /* 0x040fe200078e0203 */
[----:B--2---:R2:W-:Y:S02]  /*b0d0*/  STS [R20], R25 ;  /* 0x0000001914007388 */ /* 0x0045e40000000800 */
[----:B--2---:R-:W-:-:S04]  /*b0e0*/  IMAD R20, R2, 0x4, R20 ;  /* 0x0000000402147824 */ /* 0x004fc800078e0214 */
[----:B----4-:R-:W-:-:S04]  /*b0f0*/  IMAD R5, R2, 0x4, R20 ;  /* 0x0000000402057824 */ /* 0x010fc800078e0214 */
[----:B------:R-:W-:-:S05]  /*b100*/  IMAD R7, R2, 0x4, R5 ;  /* 0x0000000402077824 */ /* 0x000fca00078e0205 */
[----:B0-----:R-:W-:-:S05]  /*b110*/  LEA R9, R2, R7, 0x2 ;  /* 0x0000000702097211 */ /* 0x001fca00078e10ff */
[C---:B------:R-:W-:Y:S01]  /*b120*/  IMAD R25, R2.reuse, 0x4, R9 ;  /* 0x0000000402197824 */ /* 0x040fe200078e0209 */
[----:B---3--:R-:W-:Y:S03]  /*b130*/  STS [R20], R21 ;  /* 0x0000001514007388 */ /* 0x008fe60000000800 */
[----:B-1----:R-:W-:-:S04]  /*b140*/  IMAD R13, R2, 0x4, R25 ;  /* 0x00000004020d7824 */ /* 0x002fc800078e0219 */
[----:B------:R-:W-:Y:S01]  /*b150*/  IMAD R19, R2, 0x4, R13 ;  /* 0x0000000402137824 */ /* 0x000fe200078e020d */
[----:B-----5:R0:W-:Y:S04]  /*b160*/  STS [R5], R4 ;  /* 0x0000000405007388 */ /* 0x0201e80000000800 */
[----:B------:R1:W-:Y:S04]  /*b170*/  STS [R7], R6 ;  /* 0x0000000607007388 */ /* 0x0003e80000000800 */
[----:B------:R1:W-:Y:S04]  /*b180*/  STS [R9], R8 ;  /* 0x0000000809007388 */ /* 0x0003e80000000800 */
[----:B------:R1:W-:Y:S04]  /*b190*/  STS [R25], R12 ;  /* 0x0000000c19007388 */ /* 0x0003e80000000800 */
[----:B------:R1:W-:Y:S04]  /*b1a0*/  STS [R13], R18 ;  /* 0x000000120d007388 */ /* 0x0003e80000000800 */
[----:B------:R1:W-:Y:S01]  /*b1b0*/  STS [R19], R10 ;  /* 0x0000000a13007388 */ /* 0x0003e20000000800 */
[----:B0-----:R-:W-:-:S04]  /*b1c0*/  IMAD.U32 R5, RZ, RZ, UR51 ;  /* 0x00000033ff057e24 */ /* 0x001fc8000f8e00ff */
[----:B------:R-:W-:Y:S01]  /*b1d0*/  IMAD R0, R5, 0x10, R0 ;  /* 0x0000001005007824 */ /* 0x000fe200078e0200 */
[----:B------:R-:W-:Y:S06]  /*b1e0*/  @P0 BRA `(.L_x_262) ;  /* 0xfffffff800a80947 */ /* 0x000fec000383ffff */
[----:B------:R-:W-:Y:S05]  /*b1f0*/  BSYNC B0 ;  /* 0x0000000000007941 */ /* 0x000fea0003800000 */
.L_x_261:
[----:B------:R-:W-:-:S04]  /*b200*/  ULOP3.LUT UR4, UR42, 0xf, URZ, 0xc0, !UPT ;  /* 0x0000000f2a047892 */ /* 0x000fc8000f8ec0ff */
[----:B------:R-:W-:-:S09]  /*b210*/  UISETP.NE.AND UP0, UPT, UR4, URZ, UPT ;  /* 0x000000ff0400728c */ /* 0x000fd2000bf05270 */
[----:B------:R-:W-:Y:S05]  /*b220*/  BRA.U !UP0, `(.L_x_260) ;  /* 0x0000000508a87547 */ /* 0x000fea000b800000 */
[----:B------:R-:W-:Y:S02]  /*b230*/  UIADD3 UR4, UPT, UPT, UR4, -0x1, URZ ;  /* 0xffffffff04047890 */ /* 0x000fe4000fffe0ff */
[----:B------:R-:W-:Y:S02]  /*b240*/  ULOP3.LUT UR6, UR42, 0x7, URZ, 0xc0, !UPT ;  /* 0x000000072a067892 */ /* 0x000fe4000f8ec0ff */
[----:B------:R-:W-:Y:S02]  /*b250*/  UISETP.GE.U32.AND UP0, UPT, UR4, 0x7, UPT ;  /* 0x000000070400788c */ /* 0x000fe4000bf06070 */
[----:B------:R-:W-:-:S07]  /*b260*/  UISETP.NE.AND UP1, UPT, UR6, URZ, UPT ;  /* 0x000000ff0600728c */ /* 0x000fce000bf25270 */
[----:B------:R-:W-:Y:S05]  /*b270*/  BRA.U !UP0, `(.L_x_263) ;  /* 0x0000000108b87547 */ /* 0x000fea000b800000 */
[----:B------:R-:W0:Y:S01]  /*b280*/  LDC.64 R20, c[0x0][0x380] ;  /* 0x0000e000ff147b82 */ /* 0x000e220000000a00 */
[----:B-1----:R-:W-:Y:S01]  /*b290*/  MOV R13, UR51 ;  /* 0x00000033000d7c02 */ /* 0x002fe20008000f00 */
[----:B------:R-:W-:Y:S01]  /*b2a0*/  IMAD.U32 R11, RZ, RZ, UR51 ;  /* 0x00000033ff0b7e24 */ /* 0x000fe2000f8e00ff */
[----:B--23--:R-:W-:Y:S01]  /*b2b0*/  MOV R9, UR51 ;  /* 0x0000003300097c02 */ /* 0x00cfe20008000f00 */
[----:B------:R-:W-:Y:S02]  /*b2c0*/  IMAD.U32 R7, RZ, RZ, UR51 ;  /* 0x00000033ff077e24 */ /* 0x000fe4000f8e00ff */
[----:B------:R-:W-:Y:S02]  /*b2d0*/  IMAD.U32 R5, RZ, RZ, UR51 ;  /* 0x00000033ff057e24 */ /* 0x000fe4000f8e00ff */
[----:B0-----:R-:W-:-:S04]  /*b2e0*/  IMAD.WIDE R20, R0, 0x4, R20 ;  /* 0x0000000400147825 */ /* 0x001fc800078e0214 */
[----:B------:R-:W-:Y:S01]  /*b2f0*/  IMAD.U32 R15, RZ, RZ, UR51 ;  /* 0x00000033ff0f7e24 */ /* 0x000fe2000f8e00ff */
[----:B------:R-:W2:Y:S01]  /*b300*/  LDG.E.STRONG.SYS R16, desc[UR36][R20.64] ;  /* 0x0000002414107981 */ /* 0x000ea2000c1f5900 */
[----:B------:R-:W-:-:S04]  /*b310*/  IMAD.WIDE R12, R13, 0x4, R20 ;  /* 0x000000040d0c7825 */ /* 0x000fc800078e0214 */
[----:B------:R-:W-:Y:S02]  /*b320*/  IMAD.WIDE R10, R11, 0x4, R12 ;  /* 0x000000040b0a7825 */ /* 0x000fe400078e020c */
[----:B------:R-:W3:Y:S02]  /*b330*/  LDG.E.STRONG.SYS R12, desc[UR36][R12.64] ;  /* 0x000000240c0c7981 */ /* 0x000ee4000c1f5900 */
[----:B------:R-:W-:Y:S02]  /*b340*/  IMAD.WIDE R6, R7, 0x4, R10 ;  /* 0x0000000407067825 */ /* 0x000fe400078e020a */
[----:B------:R0:W4:Y:S02]  /*b350*/  LDG.E.STRONG.SYS R10, desc[UR36][R10.64] ;  /* 0x000000240a0a7981 */ /* 0x000124000c1f5900 */
[----:B------:R-:W-:Y:S02]  /*b360*/  IMAD.WIDE R4, R5, 0x4, R6 ;  /* 0x0000000405047825 */ /* 0x000fe400078e0206 */
[----:B------:R1:W5:Y:S02]  /*b370*/  LDG.E.STRONG.SYS R6, desc[UR36][R6.64] ;  /* 0x0000002406067981 */ /* 0x000364000c1f5900 */
[----:B------:R-:W-:-:S02]  /*b380*/  IMAD.WIDE R8, R9, 0x4, R4 ;  /* 0x0000000409087825 */ /* 0x000fc400078e0204 */
[----:B------:R1:W5:Y:S02]  /*b390*/  LDG.E.STRONG.SYS R4, desc[UR36][R4.64] ;  /* 0x0000002404047981 */ /* 0x000364000c1f5900 */
[----:B------:R-:W-:Y:S02]  /*b3a0*/  IMAD.U32 R19, RZ, RZ, UR51 ;  /* 0x00000033ff137e24 */ /* 0x000fe4000f8e00ff */
[----:B------:R-:W-:Y:S02]  /*b3b0*/  IMAD.WIDE R14, R15, 0x4, R8 ;  /* 0x000000040f0e7825 */ /* 0x000fe400078e0208 */
[----:B------:R1:W5:Y:S02]  /*b3c0*/  LDG.E.STRONG.SYS R8, desc[UR36][R8.64] ;  /* 0x0000002408087981 */ /* 0x000364000c1f5900 */
[----:B------:R-:W-:Y:S02]  /*b3d0*/  IMAD.WIDE R18, R19, 0x4, R14 ;  /* 0x0000000413127825 */ /* 0x000fe400078e020e */
[----:B------:R1:W5:Y:S04]  /*b3e0*/  LDG.E.STRONG.SYS R14, desc[UR36][R14.64] ;  /* 0x000000240e0e7981 */ /* 0x000368000c1f5900 */
[----:B------:R1:W5:Y:S01]  /*b3f0*/  LDG.E.STRONG.SYS R18, desc[UR36][R18.64] ;  /* 0x0000002412127981 */ /* 0x000362000c1f5900 */
[----:B------:R-:W0:Y:S01]  /*b400*/  S2UR UR5, SR_CgaCtaId ;  /* 0x00000000000579c3 */ /* 0x000e220000008800 */
[----:B------:R-:W-:-:S02]  /*b410*/  UMOV UR4, 0x400 ;  /* 0x0000040000047882 */ /* 0x000fc40000000000 */
[----:B0-----:R-:W-:-:S06]  /*b420*/  ULEA UR4, UR5, UR4, 0x18 ;  /* 0x0000000405047291 */ /* 0x001fcc000f8ec0ff */
[----:B------:R-:W-:-:S05]  /*b430*/  LEA R11, R3, UR4, 0x2 ;  /* 0x00000004030b7c11 */ /* 0x000fca000f8e10ff */
[----:B------:R-:W-:-:S05]  /*b440*/  IMAD R13, R2, 0x4, R11 ;  /* 0x00000004020d7824 */ /* 0x000fca00078e020b */
[----:B-1----:R-:W-:-:S05]  /*b450*/  LEA R7, R2, R13, 0x2 ;  /* 0x0000000d02077211 */ /* 0x002fca00078e10ff */
[----:B------:R-:W-:-:S04]  /*b460*/  IMAD R5, R2, 0x4, R7 ;  /* 0x0000000402057824 */ /* 0x000fc800078e0207 */
[----:B------:R-:W-:-:S04]  /*b470*/  IMAD R9, R2, 0x4, R5 ;  /* 0x0000000402097824 */ /* 0x000fc800078e0205 */
[----:B------:R-:W-:-:S05]  /*b480*/  IMAD R15, R2, 0x4, R9 ;  /* 0x00000004020f7824 */ /* 0x000fca00078e0209 */
[----:B------:R-:W-:-:S05]  /*b490*/  LEA R19, R2, R15, 0x2 ;  /* 0x0000000f02137211 */ /* 0x000fca00078e10ff */
[C---:B------:R-:W-:Y:S01]  /*b4a0*/  IMAD R21, R2.reuse, 0x4, R19 ;  /* 0x0000000402157824 */ /* 0x040fe200078e0213 */
[----:B------:R-:W-:Y:S01]  /*b4b0*/  LEA R3, R2, R3, 0x3 ;  /* 0x0000000302037211 */ /* 0x000fe200078e18ff */
[----:B--2---:R0:W-:Y:S04]  /*b4c0*/  STS [R11], R16 ;  /* 0x000000100b007388 */ /* 0x0041e80000000800 */
[----:B---3--:R1:W-:Y:S04]  /*b4d0*/  STS [R13], R12 ;  /* 0x0000000c0d007388 */ /* 0x0083e80000000800 */
[----:B----4-:R1:W-:Y:S04]  /*b4e0*/  STS [R7], R10 ;  /* 0x0000000a07007388 */ /* 0x0103e80000000800 */
[----:B-----5:R1:W-:Y:S04]  /*b4f0*/  STS [R5], R6 ;  /* 0x0000000605007388 */ /* 0x0203e80000000800 */
[----:B------:R1:W-:Y:S04]  /*b500*/  STS [R9], R4 ;  /* 0x0000000409007388 */ /* 0x0003e80000000800 */
[----:B------:R1:W-:Y:S04]  /*b510*/  STS [R15], R8 ;  /* 0x000000080f007388 */ /* 0x0003e80000000800 */
[----:B------:R1:W-:Y:S04]  /*b520*/  STS [R19], R14 ;  /* 0x0000000e13007388 */ /* 0x0003e80000000800 */
[----:B------:R1:W-:Y:S01]  /*b530*/  STS [R21], R18 ;  /* 0x0000001215007388 */ /* 0x0003e20000000800 */
[----:B0-----:R-:W-:-:S04]  /*b540*/  IMAD.U32 R11, RZ, RZ, UR51 ;  /* 0x00000033ff0b7e24 */ /* 0x001fc8000f8e00ff */
[----:B------:R-:W-:-:S07]  /*b550*/  IMAD R0, R11, 0x8, R0 ;  /* 0x000000080b007824 */ /* 0x000fce00078e0200 */
.L_x_263:
[----:B------:R-:W-:Y:S05]  /*b560*/  BRA.U !UP1, `(.L_x_260) ;  /* 0x0000000109d87547 */ /* 0x000fea000b800000 */
[----:B------:R-:W-:Y:S02]  /*b570*/  UIADD3 UR6, UPT, UPT, UR6, -0x1, URZ ;  /* 0xffffffff06067890 */ /* 0x000fe4000fffe0ff */
[----:B------:R-:W-:Y:S02]  /*b580*/  ULOP3.LUT UR7, UR42, 0x3, URZ, 0xc0, !UPT ;  /* 0x000000032a077892 */ /* 0x000fe4000f8ec0ff */
[----:B------:R-:W-:Y:S02]  /*b590*/  UISETP.GE.U32.AND UP0, UPT, UR6, 0x3, UPT ;  /* 0x000000030600788c */ /* 0x000fe4000bf06070 */
[----:B------:R-:W-:-:S07]  /*b5a0*/  UISETP.NE.AND UP1, UPT, UR7, URZ, UPT ;  /* 0x000000ff0700728c */ /* 0x000fce000bf25270 */
[----:B------:R-:W-:Y:S05]  /*b5b0*/  BRA.U !UP0, `(.L_x_264) ;  /* 0x0000000108687547 */ /* 0x000fea000b800000 */
[----:B-1----:R-:W0:Y:S01]  /*b5c0*/  LDC.64 R10, c[0x0][0x380] ;  /* 0x0000e000ff0a7b82 */ /* 0x002e220000000a00 */
[----:B--23--:R-:W-:Y:S02]  /*b5d0*/  IMAD.U32 R9, RZ, RZ, UR51 ;  /* 0x00000033ff097e24 */ /* 0x00cfe4000f8e00ff */
[----:B------:R-:W-:Y:S02]  /*b5e0*/  IMAD.U32 R7, RZ, RZ, UR51 ;  /* 0x00000033ff077e24 */ /* 0x000fe4000f8e00ff */
[----:B------:R-:W-:Y:S02]  /*b5f0*/  IMAD.U32 R5, RZ, RZ, UR51 ;  /* 0x00000033ff057e24 */ /* 0x000fe4000f8e00ff */
[----:B0-----:R-:W-:-:S04]  /*b600*/  IMAD.WIDE R10, R0, 0x4, R10 ;  /* 0x00000004000a7825 */ /* 0x001fc800078e020a */
[----:B------:R-:W-:Y:S02]  /*b610*/  IMAD.WIDE R8, R9, 0x4, R10 ;  /* 0x0000000409087825 */ /* 0x000fe400078e020a */
[----:B------:R-:W2:Y:S02]  /*b620*/  LDG.E.STRONG.SYS R10, desc[UR36][R10.64] ;  /* 0x000000240a0a7981 */ /* 0x000ea4000c1f5900 */
[----:B------:R-:W-:Y:S02]  /*b630*/  IMAD.WIDE R6, R7, 0x4, R8 ;  /* 0x0000000407067825 */ /* 0x000fe400078e0208 */
[----:B------:R-:W3:Y:S02]  /*b640*/  LDG.E.STRONG.SYS R8, desc[UR36][R8.64] ;  /* 0x0000002408087981 */ /* 0x000ee4000c1f5900 */
[----:B------:R-:W-:Y:S02]  /*b650*/  IMAD.WIDE R4, R5, 0x4, R6 ;  /* 0x0000000405047825 */ /* 0x000fe400078e0206 */
[----:B------:R-:W4:Y:S04]  /*b660*/  LDG.E.STRONG.SYS R6, desc[UR36][R6.64] ;  /* 0x0000002406067981 */ /* 0x000f28000c1f5900 */
[----:B------:R0:W5:Y:S01]  /*b670*/  LDG.E.STRONG.SYS R4, desc[UR36][R4.64] ;  /* 0x0000002404047981 */ /* 0x000162000c1f5900 */
[----:B------:R-:W1:Y:S01]  /*b680*/  S2UR UR5, SR_CgaCtaId ;  /* 0x00000000000579c3 */ /* 0x000e620000008800 */
[----:B------:R-:W-:-:S02]  /*b690*/  UMOV UR4, 0x400 ;  /* 0x0000040000047882 */ /* 0x000fc40000000000 */
[----:B-1----:R-:W-:-:S06]  /*b6a0*/  ULEA UR4, UR5, UR4, 0x18 ;  /* 0x0000000405047291 */ /* 0x002fcc000f8ec0ff */
[----:B------:R-:W-:-:S04]  /*b6b0*/  LEA R13, R3, UR4, 0x2 ;  /* 0x00000004030d7c11 */ /* 0x000fc8000f8e10ff */
[----:B------:R-:W-:-:S05]  /*b6c0*/  LEA R15, R2, R13, 0x2 ;  /* 0x0000000d020f7211 */ /* 0x000fca00078e10ff */
[----:B------:R-:W-:-:S04]  /*b6d0*/  IMAD R19, R2, 0x4, R15 ;  /* 0x0000000402137824 */ /* 0x000fc800078e020f */
[C---:B------:R-:W-:Y:S02]  /*b6e0*/  IMAD R21, R2.reuse, 0x4, R19 ;  /* 0x0000000402157824 */ /* 0x040fe400078e0213 */
[----:B0-----:R-:W-:Y:S02]  /*b6f0*/  IMAD.U32 R5, RZ, RZ, UR51 ;  /* 0x00000033ff057e24 */ /* 0x001fe4000f8e00ff */
[----:B------:R-:W-:-:S03]  /*b700*/  IMAD R3, R2, 0x4, R3 ;  /* 0x0000000402037824 */ /* 0x000fc600078e0203 */
[----:B------:R-:W-:Y:S01]  /*b710*/  LEA R0, R5, R0, 0x2 ;  /* 0x0000000005007211 */ /* 0x000fe200078e10ff */
[----:B--2---:R0:W-:Y:S04]  /*b720*/  STS [R13], R10 ;  /* 0x0000000a0d007388 */ /* 0x0041e80000000800 */
[----:B---3--:R0:W-:Y:S04]  /*b730*/  STS [R15], R8 ;  /* 0x000000080f007388 */ /* 0x0081e80000000800 */
[----:B----4-:R0:W-:Y:S04]  /*b740*/  STS [R19], R6 ;  /* 0x0000000613007388 */ /* 0x0101e80000000800 */
[----:B-----5:R0:W-:Y:S02]  /*b750*/  STS [R21], R4 ;  /* 0x0000000415007388 */ /* 0x0201e40000000800 */
.L_x_264:
[----:B------:R-:W-:Y:S05]  /*b760*/  BRA.U !UP1, `(.L_x_260) ;  /* 0x0000000109587547 */ /* 0x000fea000b800000 */
[----:B01----:R-:W0:Y:S02]  /*b770*/  LDC.64 R4, c[0x0][0x380] ;  /* 0x0000e000ff047b82 */ /* 0x003e240000000a00 */
[----:B0-----:R-:W-:-:S05]  /*b780*/  IMAD.WIDE R4, R0, 0x4, R4 ;  /* 0x0000000400047825 */ /* 0x001fca00078e0204 */
[----:B------:R-:W4:Y:S01]  /*b790*/  LDG.E.STRONG.SYS R0, desc[UR36][R4.64] ;  /* 0x0000002404007981 */ /* 0x000f22000c1f5900 */
[----:B------:R-:W0:Y:S01]  /*b7a0*/  S2UR UR5, SR_CgaCtaId ;  /* 0x00000000000579c3 */ /* 0x000e220000008800 */
[----:B------:R-:W-:Y:S01]  /*b7b0*/  UMOV UR4, 0x400 ;  /* 0x0000040000047882 */ /* 0x000fe20000000000 */
[----:B------:R-:W-:Y:S02]  /*b7c0*/  UISETP.NE.AND UP0, UPT, UR7, 0x1, UPT ;  /* 0x000000010700788c */ /* 0x000fe4000bf05270 */
[----:B0-----:R-:W-:-:S06]  /*b7d0*/  ULEA UR4, UR5, UR4, 0x18 ;  /* 0x0000000405047291 */ /* 0x001fcc000f8ec0ff */
[----:B------:R-:W-:-:S05]  /*b7e0*/  LEA R3, R3, UR4, 0x2 ;  /* 0x0000000403037c11 */ /* 0x000fca000f8e10ff */
[----:B----4-:R4:W-:Y:S01]  /*b7f0*/  STS [R3], R0 ;  /* 0x0000000003007388 */ /* 0x0109e20000000800 */
[----:B------:R-:W-:Y:S05]  /*b800*/  BRA.U !UP0, `(.L_x_260) ;  /* 0x0000000108307547 */ /* 0x000fea000b800000 */
[----:B------:R-:W-:-:S04]  /*b810*/  IMAD.U32 R7, RZ, RZ, UR51 ;  /* 0x00000033ff077e24 */ /* 0x000fc8000f8e00ff */
[----:B------:R-:W-:-:S05]  /*b820*/  IMAD.WIDE R4, R7, 0x4, R4 ;  /* 0x0000000407047825 */ /* 0x000fca00078e0204 */
[----:B----4-:R-:W4:Y:S01]  /*b830*/  LDG.E.STRONG.SYS R0, desc[UR36][R4.64] ;  /* 0x0000002404007981 */ /* 0x010f22000c1f5900 */
[----:B------:R-:W-:Y:S01]  /*b840*/  IMAD R3, R2, 0x4, R3 ;  /* 0x0000000402037824 */ /* 0x000fe200078e0203 */
[----:B------:R-:W-:-:S04]  /*b850*/  UISETP.NE.AND UP0, UPT, UR7, 0x2, UPT ;  /* 0x000000020700788c */ /* 0x000fc8000bf05270 */
[----:B----4-:R0:W-:Y:S05]  /*b860*/  STS [R3], R0 ;  /* 0x0000000003007388 */ /* 0x0101ea0000000800 */
[----:B------:R-:W-:Y:S05]  /*b870*/  BRA.U !UP0, `(.L_x_260) ;  /* 0x0000000108147547 */ /* 0x000fea000b800000 */
[----:B------:R-:W-:-:S05]  /*b880*/  MOV R7, UR51 ;  /* 0x0000003300077c02 */ /* 0x000fca0008000f00 */
[----:B------:R-:W-:-:S06]  /*b890*/  IMAD.WIDE R4, R7, 0x4, R4 ;  /* 0x0000000407047825 */ /* 0x000fcc00078e0204 */
[----:B------:R-:W4:Y:S01]  /*b8a0*/  LDG.E.STRONG.SYS R4, desc[UR36][R4.64] ;  /* 0x0000002404047981 */ /* 0x000f22000c1f5900 */
[----:B0-----:R-:W-:-:S05]  /*b8b0*/  IMAD R3, R2, 0x4, R3 ;  /* 0x0000000402037824 */ /* 0x001fca00078e0203 */
[----:B----4-:R0:W-:Y:S02]  /*b8c0*/  STS [R3], R4 ;  /* 0x0000000403007388 */ /* 0x0101e40000000800 */
.L_x_260:
[----:B------:R-:W-:Y:S05]  /*b8d0*/  WARPSYNC.ALL ;  /* 0x0000000000007948 */ /* 0x000fea0003800000 */
[----:B------:R-:W-:Y:S08]  /*b8e0*/  BAR.SYNC.DEFER_BLOCKING 0x0 ;  /* 0x0000000000007b1d */ /* 0x000ff00000010000 */
[----:B01----:R-:W0:Y:S01]  /*b8f0*/  LDC.64 R4, c[0x4][0x8] ;  /* 0x01000200ff047b82 */ /* 0x003e220000000a00 */
[----:B------:R-:W-:Y:S01]  /*b900*/  @!PT LDS RZ, [RZ] ;  /* 0x00000000fffff984 */ /* 0x000fe20000000800 */
[----:B------:R-:W-:Y:S01]  /*b910*/  @!PT LDS RZ, [RZ] ;  /* 0x00000000fffff984 */ /* 0x000fe20000000800 */
[----:B------:R-:W-:Y:S01]  /*b920*/  @!PT LDS RZ, [RZ] ;  /* 0x00000000fffff984 */ /* 0x000fe20000000800 */
[----:B------:R-:W-:Y:S01]  /*b930*/  @!PT LDS RZ, [RZ] ;  /* 0x00000000fffff984 */ /* 0x000fe20000000800 */
[----:B------:R0:W-:Y:S06]  /*b940*/  MEMBAR.SC.CTA ;  /* 0x0000000000007992 */ /* 0x0001ec0000000000 */
[----:B0-----:R-:W5:Y:S01]  /*b950*/  LDG.E R4, desc[UR36][R4.64] ;  /* 0x0000002404047981 */ /* 0x001f62000c1e1900 */
[----:B------:R-:W5:Y:S01]  /*b960*/  LDCU UR4, c[0x0][0x3a0] ;  /* 0x00007400ff0477ac */ /* 0x000f620008000800 */
[----:B------:R-:W-:Y:S01]  /*b970*/  ISETP.NE.AND P0, PT, R31, RZ, PT ;  /* 0x000000ff1f00720c */ /* 0x000fe20003f05270 */
[----:B------:R-:W-:Y:S03]  /*b980*/  BSSY.RECONVERGENT B8, `(.L_x_265) ;  /* 0x0000146000087945 */ /* 0x000fe60003800200 */
[----:B-----5:R-:W-:-:S13]  /*b990*/  ISETP.NE.OR P0, PT, R4, UR4, P0 ;  /* 0x0000000404007c0c */ /* 0x020fda0008705670 */
[----:B------:R-:W-:Y:S05]  /*b9a0*/  @P0 BRA `(.L_x_266) ;  /* 0x00000014000c0947 */ /* 0x000fea0003800000 */
[----:B------:R-:W-:-:S09]  /*b9b0*/  UISETP.GE.AND UP0, UPT, UR42, 0x1, UPT ;  /* 0x000000012a00788c */ /* 0x000fd2000bf06270 */
[----:B------:R-:W-:Y:S05]  /*b9c0*/  BRA.U !UP0, `(.L_x_267) ;  /* 0x0000001108e47547 */ /* 0x000fea000b800000 */
[----:B------:R-:W-:-:S13]  /*b9d0*/  ISETP.GE.AND P0, PT, R2, 0x1, PT ;  /* 0x000000010200780c */ /* 0x000fda0003f06270 */
[----:B------:R-:W-:Y:S05]  /*b9e0*/  @!P0 BRA `(.L_x_268) ;  /* 0x0000000c00a88947 */ /* 0x000fea0003800000 */
[----:B------:R-:W-:Y:S01]  /*b9f0*/  BSSY.RECONVERGENT B7, `(.L_x_269) ;  /* 0x00000e8000077945 */ /* 0x000fe20003800200 */
[----:B------:R-:W-:-:S07]  /*ba00*/  IMAD.MOV.U32 R25, RZ, RZ, RZ ;  /* 0x000000ffff197224 */ /* 0x000fce00078e00ff */
.L_x_291:
[----:B----4-:R-:W-:Y:S02]  /*ba10*/  VIADD R0, R2, 0xffffffff ;  /* 0xffffffff02007836 */ /* 0x010fe40000000000 */
[----:B------:R-:W-:Y:S02]  /*ba20*/  HFMA2 R19, -RZ, RZ, 0, 0 ;  /* 0x00000000ff137431 */ /* 0x000fe400000001ff */
[----:B------:R-:W-:Y:S01]  /*ba30*/  IMAD R22, R25, R2, RZ ;  /* 0x0000000219167224 */ /* 0x000fe200078e02ff */
[----:B------:R-:W-:-:S13]  /*ba40*/  ISETP.GE.U32.AND P0, PT, R0, 0x7, PT ;  /* 0x000000070000780c */ /* 0x000fda0003f06070 */
[----:B------:R-:W-:Y:S05]  /*ba50*/  @!P0 BRA `(.L_x_270) ;  /* 0x0000000400848947 */ /* 0x000fea0003800000 */
[----:B------:R-:W-:Y:S01]  /*ba60*/  BSSY.RECONVERGENT B6, `(.L_x_271) ;  /* 0x000005f000067945 */ /* 0x000fe20003800200 */
[----:B------:R-:W-:-:S07]  /*ba70*/  IMAD.MOV.U32 R19, RZ, RZ, RZ ;  /* 0x000000ffff137224 */ /* 0x000fce00078e00ff */
.L_x_280:
[----:B------:R-:W0:Y:S01]  /*ba80*/  S2UR UR5, SR_CgaCtaId ;  /* 0x00000000000579c3 */ /* 0x000e220000008800 */
[----:B------:R-:W-:Y:S01]  /*ba90*/  UMOV UR4, 0x400 ;  /* 0x0000040000047882 */ /* 0x000fe20000000000 */
[----:B------:R-:W-:Y:S01]  /*baa0*/  IMAD.IADD R18, R22, 0x1, R19 ;  /* 0x0000000116127824 */ /* 0x000fe200078e0213 */
[----:B------:R-:W-:Y:S01]  /*bab0*/  MOV R16, 0x0 ;  /* 0x0000000000107802 */ /* 0x000fe20000000f00 */
[----:B------:R-:W-:-:S04]  /*bac0*/  UIADD3 UR6, UP0, UPT, UR40, 0x20, URZ ;  /* 0x0000002028067890 */ /* 0x000fc8000ff1e0ff */
[----:B--23--:R1:W2:Y:S01]  /*bad0*/  LDC.64 R8, c[0x4][R16] ;  /* 0x0100000010087b82 */ /* 0x00c2a20000000a00 */
[----:B------:R-:W-:Y:S01]  /*bae0*/  UIADD3.X UR7, UPT, UPT, URZ, UR41, URZ, UP0, !UPT ;  /* 0x00000029ff077290 */ /* 0x000fe200087fe4ff */
[----:B------:R-:W-:-:S04]  /*baf0*/  IMAD.U32 R26, RZ, RZ, UR6 ;  /* 0x00000006ff1a7e24 */ /* 0x000fc8000f8e00ff */
[----:B------:R-:W-:Y:S01]  /*bb00*/  IMAD.MOV.U32 R6, RZ, RZ, R26 ;  /* 0x000000ffff067224 */ /* 0x000fe200078e001a */
[----:B------:R-:W-:-:S04]  /*bb10*/  MOV R24, UR7 ;  /* 0x0000000700187c02 */ /* 0x000fc80008000f00 */
[----:B------:R-:W-:Y:S01]  /*bb20*/  MOV R7, R24 ;  /* 0x0000001800077202 */ /* 0x000fe20000000f00 */
        /* <DEDUP_REMOVED lines=9> */
.L_x_272:
        /* <DEDUP_REMOVED lines=10> */
.L_x_273:
        /* <DEDUP_REMOVED lines=10> */
.L_x_274:
        /* <DEDUP_REMOVED lines=10> */
.L_x_275:
        /* <DEDUP_REMOVED lines=10> */
.L_x_276:
        /* <DEDUP_REMOVED lines=10> */
.L_x_277:
        /* <DEDUP_REMOVED lines=10> */
.L_x_278:
        /* <DEDUP_REMOVED lines=10> */
.L_x_279:
[----:B------:R-:W-:-:S05]  /*c020*/  VIADD R19, R19, 0x8 ;  /* 0x0000000813137836 */ /* 0x000fca0000000000 */
[----:B------:R-:W-:-:S13]  /*c030*/  ISETP.NE.AND P0, PT, R19, R32, PT ;  /* 0x000000201300720c */ /* 0x000fda0003f05270 */
[----:B------:R-:W-:Y:S05]  /*c040*/  @P0 BRA `(.L_x_280) ;  /* 0xfffffff8008c0947 */ /* 0x000fea000383ffff */
[----:B------:R-:W-:Y:S05]  /*c050*/  BSYNC.RECONVERGENT B6 ;  /* 0x0000000000067941 */ /* 0x000fea0003800200 */
.L_x_271:
[----:B------:R-:W-:-:S07]  /*c060*/  IMAD.MOV.U32 R19, RZ, RZ, R32 ;  /* 0x000000ffff137224 */ /* 0x000fce00078e0020 */
.L_x_270:
[----:B------:R-:W-:-:S04]  /*c070*/  LOP3.LUT R0, R2, 0x7, RZ, 0xc0, !PT ;  /* 0x0000000702007812 */ /* 0x000fc800078ec0ff */
[----:B------:R-:W-:-:S13]  /*c080*/  ISETP.NE.AND P0, PT, R0, RZ, PT ;  /* 0x000000ff0000720c */ /* 0x000fda0003f05270 */
[----:B------:R-:W-:Y:S05]  /*c090*/  @!P0 BRA `(.L_x_281) ;  /* 0x0000000400c88947 */ /* 0x000fea0003800000 */
[----:B------:R-:W-:-:S05]  /*c0a0*/  VIADD R0, R0, 0xffffffff ;  /* 0xffffffff00007836 */ /* 0x000fca0000000000 */
[----:B------:R-:W-:-:S13]  /*c0b0*/  ISETP.GE.U32.AND P0, PT, R0, 0x3, PT ;  /* 0x000000030000780c */ /* 0x000fda0003f06070 */
[----:B------:R-:W-:Y:S05]  /*c0c0*/  @!P0 BRA `(.L_x_282) ;  /* 0x0000000000cc8947 */ /* 0x000fea0003800000 */
[----:B------:R-:W0:Y:S01]  /*c0d0*/  S2UR UR5, SR_CgaCtaId ;  /* 0x00000000000579c3 */ /* 0x000e220000008800 */
[----:B------:R-:W-:Y:S01]  /*c0e0*/  UMOV UR4, 0x400 ;  /* 0x0000040000047882 */ /* 0x000fe20000000000 */
[----:B------:R-:W-:Y:S01]  /*c0f0*/  IADD3 R18, PT, PT, R22, R19, RZ ;  /* 0x0000001316127210 */ /* 0x000fe20007ffe0ff */
[----:B------:R-:W-:Y:S01]  /*c100*/  UIADD3 UR6, UP0, UPT, UR40, 0x20, URZ ;  /* 0x0000002028067890 */ /* 0x000fe2000ff1e0ff */
[----:B------:R-:W-:-:S03]  /*c110*/  MOV R16, 0x0 ;  /* 0x0000000000107802 */ /* 0x000fc60000000f00 */
[----:B------:R-:W-:Y:S01]  /*c120*/  UIADD3.X UR7, UPT, UPT, URZ, UR41, URZ, UP0, !UPT ;  /* 0x00000029ff077290 */ /* 0x000fe200087fe4ff */
[----:B--23--:R1:W2:Y:S01]  /*c130*/  LDC.64 R8, c[0x4][R16] ;  /* 0x0100000010087b82 */ /* 0x00c2a20000000a00 */
[----:B------:R-:W-:-:S04]  /*c140*/  IMAD.U32 R26, RZ, RZ, UR6 ;  /* 0x00000006ff1a7e24 */ /* 0x000fc8000f8e00ff */
[----:B------:R-:W-:Y:S02]  /*c150*/  IMAD.U32 R24, RZ, RZ, UR7 ;  /* 0x00000007ff187e24 */ /* 0x000fe4000f8e00ff */
[----:B------:R-:W-:Y:S02]  /*c160*/  IMAD.MOV.U32 R6, RZ, RZ, R26 ;  /* 0x000000ffff067224 */ /* 0x000fe400078e001a */
[----:B------:R-:W-:Y:S01]  /*c170*/  IMAD.MOV.U32 R7, RZ, RZ, R24 ;  /* 0x000000ffff077224 */ /* 0x000fe200078e0018 */
[----:B0-----:R-:W-:-:S06]  /*c180*/  ULEA UR4, UR5, UR4, 0x18 ;  /* 0x0000000405047291 */ /* 0x001fcc000f8ec0ff */
[----:B------:R-:W-:-:S05]  /*c190*/  LEA R18, R18, UR4, 0x2 ;  /* 0x0000000412127c11 */ /* 0x000fca000f8e10ff */
[----:B------:R-:W0:Y:S01]  /*c1a0*/  LDS R0, [R18] ;  /* 0x0000000012007984 */ /* 0x000e220000000800 */
[----:B------:R-:W3:Y:S02]  /*c1b0*/  LDCU.64 UR4, c[0x4][0x28] ;  /* 0x01000500ff0477ac */ /* 0x000ee40008000a00 */
[----:B---3--:R-:W-:Y:S01]  /*c1c0*/  IMAD.U32 R4, RZ, RZ, UR4 ;  /* 0x00000004ff047e24 */ /* 0x008fe2000f8e00ff */
[----:B------:R-:W-:Y:S01]  /*c1d0*/  MOV R5, UR5 ;  /* 0x0000000500057c02 */ /* 0x000fe20008000f00 */
[----:B0-2---:R1:W-:Y:S06]  /*c1e0*/  STL [R1+0x20], R0 ;  /* 0x0000200001007387 */ /* 0x0053ec0000100800 */
[----:B------:R-:W-:-:S07]  /*c1f0*/  LEPC R20, `(.L_x_283) ;  /* 0x000000001014794e */ /* 0x000fce0000000000 */
[----:B-1----:R-:W-:Y:S05]  /*c200*/  CALL.ABS.NOINC R8 ;  /* 0x0000000008007343 */ /* 0x002fea0003c00000 */
.L_x_283:
[----:B------:R-:W0:Y:S01]  /*c210*/  LDS R0, [R18+0x4] ;  /* 0x0000040012007984 */ /* 0x000e220000000800 */
[----:B------:R1:W2:Y:S01]  /*c220*/  LDC.64 R8, c[0x4][R16] ;  /* 0x0100000010087b82 */ /* 0x0002a20000000a00 */
[----:B------:R-:W3:Y:S01]  /*c230*/  LDCU.64 UR4, c[0x4][0x28] ;  /* 0x01000500ff0477ac */ /* 0x000ee20008000a00 */
[----:B------:R-:W-:Y:S02]  /*c240*/  IMAD.MOV.U32 R6, RZ, RZ, R26 ;  /* 0x000000ffff067224 */ /* 0x000fe400078e001a */
[----:B------:R-:W-:Y:S02]  /*c250*/  IMAD.MOV.U32 R7, RZ, RZ, R24 ;  /* 0x000000ffff077224 */ /* 0x000fe400078e0018 */
[----:B---3--:R-:W-:Y:S01]  /*c260*/  IMAD.U32 R4, RZ, RZ, UR4 ;  /* 0x00000004ff047e24 */ /* 0x008fe2000f8e00ff */
[----:B------:R-:W-:Y:S01]  /*c270*/  MOV R5, UR5 ;  /* 0x0000000500057c02 */ /* 0x000fe20008000f00 */
[----:B0-----:R1:W-:Y:S06]  /*c280*/  STL [R1+0x20], R0 ;  /* 0x0000200001007387 */ /* 0x0013ec0000100800 */
[----:B------:R-:W-:-:S07]  /*c290*/  LEPC R20, `(.L_x_284) ;  /* 0x000000001014794e */ /* 0x000fce0000000000 */
[----:B-12---:R-:W-:Y:S05]  /*c2a0*/  CALL.ABS.NOINC R8 ;  /* 0x0000000008007343 */ /* 0x006fea0003c00000 */
.L_x_284:
        /* <DEDUP_REMOVED lines=10> */
.L_x_285:
        /* <DEDUP_REMOVED lines=10> */
.L_x_286:
[----:B------:R-:W-:-:S07]  /*c3f0*/  VIADD R19, R19, 0x4 ;  /* 0x0000000413137836 */ /* 0x000fce0000000000 */
.L_x_282:
[----:B------:R-:W-:-:S04]  /*c400*/  LOP3.LUT R0, R2, 0x3, RZ, 0xc0, !PT ;  /* 0x0000000302007812 */ /* 0x000fc800078ec0ff */
[----:B------:R-:W-:-:S13]  /*c410*/  ISETP.NE.AND P0, PT, R0, RZ, PT ;  /* 0x000000ff0000720c */ /* 0x000fda0003f05270 */
[----:B------:R-:W-:Y:S05]  /*c420*/  @!P0 BRA `(.L_x_281) ;  /* 0x0000000000e48947 */ /* 0x000fea0003800000 */
[----:B------:R-:W-:-:S04]  /*c430*/  IADD3 R0, PT, PT, R0, -0x1, RZ ;  /* 0xffffffff00007810 */ /* 0x000fc80007ffe0ff */
[----:B------:R-:W-:-:S13]  /*c440*/  ISETP.NE.AND P0, PT, R0, RZ, PT ;  /* 0x000000ff0000720c */ /* 0x000fda0003f05270 */
[----:B------:R-:W-:Y:S05]  /*c450*/  @!P0 BRA `(.L_x_287) ;  /* 0x00000000007c8947 */ /* 0x000fea0003800000 */
        /* <DEDUP_REMOVED lines=8> */
[----:B------:R-:W-:Y:S02]  /*c4e0*/  IMAD.MOV.U32 R6, RZ, RZ, R26 ;  /* 0x000000ffff067224 */ /* 0x000fe400078e001a */
[----:B------:R-:W-:-:S04]  /*c4f0*/  IMAD.U32 R24, RZ, RZ, UR7 ;  /* 0x00000007ff187e24 */ /* 0x000fc8000f8e00ff */
[----:B------:R-:W-:Y:S01]  /*c500*/  IMAD.MOV.U32 R7, RZ, RZ, R24 ;  /* 0x000000ffff077224 */ /* 0x000fe200078e0018 */
        /* <DEDUP_REMOVED lines=9> */
.L_x_288:
        /* <DEDUP_REMOVED lines=10> */
.L_x_289:
[----:B------:R-:W-:-:S07]  /*c640*/  IADD3 R19, PT, PT, R19, 0x2, RZ ;  /* 0x0000000213137810 */ /* 0x000fce0007ffe0ff */
.L_x_287:
[----:B------:R-:W-:-:S04]  /*c650*/  LOP3.LUT R0, R2, 0x1, RZ, 0xc0, !PT ;  /* 0x0000000102007812 */ /* 0x000fc800078ec0ff */
[----:B------:R-:W-:-:S13]  /*c660*/  ISETP.NE.AND P0, PT, R0, RZ, PT ;  /* 0x000000ff0000720c */ /* 0x000fda0003f05270 */
[----:B------:R-:W-:Y:S05]  /*c670*/  @!P0 BRA `(.L_x_281) ;  /* 0x0000000000508947 */ /* 0x000fea0003800000 */
[----:B------:R-:W0:Y:S01]  /*c680*/  S2UR UR5, SR_CgaCtaId ;  /* 0x00000000000579c3 */ /* 0x000e220000008800 */
[----:B------:R-:W-:Y:S01]  /*c690*/  UMOV UR4, 0x400 ;  /* 0x0000040000047882 */ /* 0x000fe20000000000 */
[----:B------:R-:W-:Y:S01]  /*c6a0*/  IMAD.IADD R0, R22, 0x1, R19 ;  /* 0x0000000116007824 */ /* 0x000fe200078e0213 */
[----:B------:R-:W-:Y:S01]  /*c6b0*/  MOV R8, 0x0 ;  /* 0x0000000000087802 */ /* 0x000fe20000000f00 */
[----:B------:R-:W-:-:S04]  /*c6c0*/  UIADD3 UR6, UP0, UPT, UR40, 0x20, URZ ;  /* 0x0000002028067890 */ /* 0x000fc8000ff1e0ff */
[----:B------:R-:W-:Y:S01]  /*c6d0*/  UIADD3.X UR7, UPT, UPT, URZ, UR41, URZ, UP0, !UPT ;  /* 0x00000029ff077290 */ /* 0x000fe200087fe4ff */
[----:B--23--:R-:W1:Y:S01]  /*c6e0*/  LDC.64 R8, c[0x4][R8] ;  /* 0x0100000008087b82 */ /* 0x00ce620000000a00 */
[----:B------:R-:W-:-:S04]  /*c6f0*/  IMAD.U32 R26, RZ, RZ, UR6 ;  /* 0x00000006ff1a7e24 */ /* 0x000fc8000f8e00ff */
[----:B------:R-:W-:Y:S02]  /*c700*/  IMAD.U32 R24, RZ, RZ, UR7 ;  /* 0x00000007ff187e24 */ /* 0x000fe4000f8e00ff */
[----:B------:R-:W-:Y:S02]  /*c710*/  IMAD.MOV.U32 R6, RZ, RZ, R26 ;  /* 0x000000ffff067224 */ /* 0x000fe400078e001a */
[----:B------:R-:W-:Y:S01]  /*c720*/  IMAD.MOV.U32 R7, RZ, RZ, R24 ;  /* 0x000000ffff077224 */ /* 0x000fe200078e0018 */
        /* <DEDUP_REMOVED lines=9> */
.L_x_281:
[----:B------:R-:W-:Y:S01]  /*c7c0*/  MOV R8, 0x0 ;  /* 0x0000000000087802 */ /* 0x000fe20000000f00 */
[----:B------:R-:W0:Y:S01]  /*c7d0*/  LDCU.64 UR4, c[0x4][0x30] ;  /* 0x01000600ff0477ac */ /* 0x000e220008000a00 */
[----:B------:R-:W-:-:S04]  /*c7e0*/  CS2R R6, SRZ ;  /* 0x0000000000067805 */ /* 0x000fc8000001ff00 */
[----:B--23--:R-:W1:Y:S01]  /*c7f0*/  LDC.64 R8, c[0x4][R8] ;  /* 0x0100000008087b82 */ /* 0x00ce620000000a00 */
[----:B0-----:R-:W-:Y:S01]  /*c800*/  MOV R4, UR4 ;  /* 0x0000000400047c02 */ /* 0x001fe20008000f00 */
[----:B------:R-:W-:-:S07]  /*c810*/  IMAD.U32 R5, RZ, RZ, UR5 ;  /* 0x00000005ff057e24 */ /* 0x000fce000f8e00ff */
[----:B------:R-:W-:-:S07]  /*c820*/  LEPC R20, `(.L_x_290) ;  /* 0x000000001014794e */ /* 0x000fce0000000000 */
[----:B-1----:R-:W-:Y:S05]  /*c830*/  CALL.ABS.NOINC R8 ;  /* 0x0000000008007343 */ /* 0x002fea0003c00000 */
.L_x_290:
[----:B------:R-:W-:-:S05]  /*c840*/  VIADD R25, R25, 0x1 ;  /* 0x0000000119197836 */ /* 0x000fca0000000000 */
[----:B------:R-:W-:-:S13]  /*c850*/  ISETP.NE.AND P0, PT, R25, UR42, PT ;  /* 0x0000002a19007c0c */ /* 0x000fda000bf05270 */
[----:B------:R-:W-:Y:S05]  /*c860*/  @P0 BRA `(.L_x_291) ;  /* 0xfffffff000680947 */ /* 0x000fea000383ffff */
[----:B------:R-:W-:Y:S05]  /*c870*/  BSYNC.RECONVERGENT B7 ;  /* 0x0000000000077941 */ /* 0x000fea0003800200 */
.L_x_269:
[----:B------:R-:W-:Y:S05]  /*c880*/  BRA `(.L_x_267) ;  /* 0x0000000400347947 */ /* 0x000fea0003800000 */
.L_x_268:
[----:B------:R-:W-:-:S04]  /*c890*/  UIADD3 UR4, UPT, UPT, UR42, -0x1, URZ ;  /* 0xffffffff2a047890 */ /* 0x000fc8000fffe0ff */
[----:B------:R-:W-:-:S09]  /*c8a0*/  UISETP.GE.U32.AND UP0, UPT, UR4, 0x3, UPT ;  /* 0x000000030400788c */ /* 0x000fd2000bf06070 */
[----:B------:R-:W-:Y:S05]  /*c8b0*/  BRA.U !UP0, `(.L_x_292) ;  /* 0x00000001089c7547 */ /* 0x000fea000b800000 */
[----:B------:R-:W-:Y:S01]  /*c8c0*/  BSSY.RECONVERGENT B6, `(.L_x_292) ;  /* 0x0000026000067945 */ /* 0x000fe20003800200 */
[----:B------:R-:W-:-:S07]  /*c8d0*/  IMAD.MOV.U32 R16, RZ, RZ, RZ ;  /* 0x000000ffff107224 */ /* 0x000fce00078e00ff */
.L_x_297:
[----:B------:R-:W-:Y:S01]  /*c8e0*/  MOV R8, 0x0 ;  /* 0x0000000000087802 */ /* 0x000fe20000000f00 */
[----:B------:R-:W0:Y:S01]  /*c8f0*/  LDCU.64 UR4, c[0x4][0x30] ;  /* 0x01000600ff0477ac */ /* 0x000e220008000a00 */
[----:B------:R-:W-:Y:S02]  /*c900*/  IADD3 R16, PT, PT, R16, 0x4, RZ ;  /* 0x0000000410107810 */ /* 0x000fe40007ffe0ff */
[----:B------:R-:W-:Y:S01]  /*c910*/  CS2R R6, SRZ ;  /* 0x0000000000067805 */ /* 0x000fe2000001ff00 */
[----:B------:R-:W-:Y:S01]  /*c920*/  ULOP3.LUT UR6, UR42, 0x7ffffffc, URZ, 0xc0, !UPT ;  /* 0x7ffffffc2a067892 */ /* 0x000fe2000f8ec0ff */
[----:B--23--:R-:W1:Y:S05]  /*c930*/  LDC.64 R8, c[0x4][R8] ;  /* 0x0100000008087b82 */ /* 0x00ce6a0000000a00 */
[----:B------:R-:W-:-:S04]  /*c940*/  ISETP.NE.AND P0, PT, R16, UR6, PT ;  /* 0x0000000610007c0c */ /* 0x000fc8000bf05270 */
[----:B------:R-:W-:Y:S01]  /*c950*/  P2R R18, PR, RZ, 0x1 ;  /* 0x00000001ff127803 */ /* 0x000fe20000000000 */
[----:B0-----:R-:W-:Y:S02]  /*c960*/  IMAD.U32 R4, RZ, RZ, UR4 ;  /* 0x00000004ff047e24 */ /* 0x001fe4000f8e00ff */
[----:B------:R-:W-:-:S07]  /*c970*/  IMAD.U32 R5, RZ, RZ, UR5 ;  /* 0x00000005ff057e24 */ /* 0x000fce000f8e00ff */
[----:B------:R-:W-:-:S07]  /*c980*/  LEPC R20, `(.L_x_293) ;  /* 0x000000001014794e */ /* 0x000fce0000000000 */
[----:B-1--4-:R-:W-:Y:S05]  /*c990*/  CALL.ABS.NOINC R8 ;  /* 0x0000000008007343 */ /* 0x012fea0003c00000 */
.L_x_293:
        /* <DEDUP_REMOVED lines=8> */
.L_x_294:
[----:B------:R0:W1:Y:S01]  /*ca20*/  LDC.64 R8, c[0x4][R19] ;  /* 0x0100000013087b82 */ /* 0x0000620000000a00 */
[----:B------:R-:W2:Y:S01]  /*ca30*/  LDCU.64 UR4, c[0x4][0x30] ;  /* 0x01000600ff0477ac */ /* 0x000ea20008000a00 */
[----:B------:R-:W-:Y:S01]  /*ca40*/  CS2R R6, SRZ ;  /* 0x0000000000067805 */ /* 0x000fe2000001ff00 */
[----:B--2---:R-:W-:Y:S02]  /*ca50*/  IMAD.U32 R4, RZ, RZ, UR4 ;  /* 0x00000004ff047e24 */ /* 0x004fe4000f8e00ff */
[----:B0-----:R-:W-:-:S07]  /*ca60*/  IMAD.U32 R5, RZ, RZ, UR5 ;  /* 0x00000005ff057e24 */ /* 0x001fce000f8e00ff */
[----:B------:R-:W-:-:S07]  /*ca70*/  LEPC R20, `(.L_x_295) ;  /* 0x000000001014794e */ /* 0x000fce0000000000 */
[----:B-1----:R-:W-:Y:S05]  /*ca80*/  CALL.ABS.NOINC R8 ;  /* 0x0000000008007343 */ /* 0x002fea0003c00000 */
.L_x_295:
[----:B------:R0:W1:Y:S01]  /*ca90*/  LDC.64 R8, c[0x4][R19] ;  /* 0x0100000013087b82 */ /* 0x0000620000000a00 */
[----:B------:R-:W2:Y:S01]  /*caa0*/  LDCU.64 UR4, c[0x4][0x30] ;  /* 0x01000600ff0477ac */ /* 0x000ea20008000a00 */
[----:B------:R-:W-:Y:S01]  /*cab0*/  CS2R R6, SRZ ;  /* 0x0000000000067805 */ /* 0x000fe2000001ff00 */
[----:B--2---:R-:W-:Y:S01]  /*cac0*/  IMAD.U32 R4, RZ, RZ, UR4 ;  /* 0x00000004ff047e24 */ /* 0x004fe2000f8e00ff */
[----:B0-----:R-:W-:-:S07]  /*cad0*/  MOV R5, UR5 ;  /* 0x0000000500057c02 */ /* 0x001fce0008000f00 */
[----:B------:R-:W-:-:S07]  /*cae0*/  LEPC R20, `(.L_x_296) ;  /* 0x000000001014794e */ /* 0x000fce0000000000 */
[----:B-1----:R-:W-:Y:S05]  /*caf0*/  CALL.ABS.NOINC R8 ;  /* 0x0000000008007343 */ /* 0x002fea0003c00000 */
.L_x_296:
[----:B------:R-:W-:-:S13]  /*cb00*/  ISETP.NE.AND P6, PT, R18, RZ, PT ;  /* 0x000000ff1200720c */ /* 0x000fda0003fc5270 */
[----:B------:R-:W-:Y:S05]  /*cb10*/  @P6 BRA `(.L_x_297) ;  /* 0xfffffffc00706947 */ /* 0x000fea000383ffff */
[----:B------:R-:W-:Y:S05]  /*cb20*/  BSYNC.RECONVERGENT B6 ;  /* 0x0000000000067941 */ /* 0x000fea0003800200 */
.L_x_292:
[----:B------:R-:W-:-:S05]  /*cb30*/  IMAD.U32 R18, RZ, RZ, UR42 ;  /* 0x0000002aff127e24 */ /* 0x000fca000f8e00ff */
[----:B------:R-:W-:-:S04]  /*cb40*/  LOP3.LUT R18, R18, 0x3, RZ, 0xc0, !PT ;  /* 0x0000000312127812 */ /* 0x000fc800078ec0ff */
[----:B------:R-:W-:-:S13]  /*cb50*/  ISETP.NE.AND P0, PT, R18, RZ, PT ;  /* 0x000000ff1200720c */ /* 0x000fda0003f05270 */
[----:B------:R-:W-:Y:S05]  /*cb60*/  @!P0 BRA `(.L_x_267) ;  /* 0x00000000007c8947 */ /* 0x000fea0003800000 */
[----:B------:R-:W-:Y:S01]  /*cb70*/  MOV R8, 0x0 ;  /* 0x0000000000087802 */ /* 0x000fe20000000f00 */
[----:B------:R-:W0:Y:S01]  /*cb80*/  LDCU.64 UR4, c[0x4][0x30] ;  /* 0x01000600ff0477ac */ /* 0x000e220008000a00 */
[----:B------:R-:W-:Y:S02]  /*cb90*/  ISETP.NE.AND P0, PT, R18, 0x1, PT ;  /* 0x000000011200780c */ /* 0x000fe40003f05270 */
[----:B------:R-:W-:Y:S02]  /*cba0*/  CS2R R6, SRZ ;  /* 0x0000000000067805 */ /* 0x000fe4000001ff00 */
[----:B--23--:R-:W1:Y:S01]  /*cbb0*/  LDC.64 R8, c[0x4][R8] ;  /* 0x0100000008087b82 */ /* 0x00ce620000000a00 */
[----:B----4-:R-:W-:Y:S01]  /*cbc0*/  P2R R0, PR, RZ, 0x1 ;  /* 0x00000001ff007803 */ /* 0x010fe20000000000 */
[----:B0-----:R-:W-:Y:S02]  /*cbd0*/  IMAD.U32 R4, RZ, RZ, UR4 ;  /* 0x00000004ff047e24 */ /* 0x001fe4000f8e00ff */
[----:B------:R-:W-:-:S07]  /*cbe0*/  IMAD.U32 R5, RZ, RZ, UR5 ;  /* 0x00000005ff057e24 */ /* 0x000fce000f8e00ff */
[----:B------:R-:W-:-:S07]  /*cbf0*/  LEPC R20, `(.L_x_298) ;  /* 0x000000001014794e */ /* 0x000fce0000000000 */
[----:B-1----:R-:W-:Y:S05]  /*cc00*/  CALL.ABS.NOINC R8 ;  /* 0x0000000008007343 */ /* 0x002fea0003c00000 */
.L_x_298:
[----:B------:R-:W-:-:S13]  /*cc10*/  ISETP.NE.AND P6, PT, R18, 0x1, PT ;  /* 0x000000011200780c */ /* 0x000fda0003fc5270 */
[----:B------:R-:W-:Y:S05]  /*cc20*/  @!P6 BRA `(.L_x_267) ;  /* 0x00000000004ce947 */ /* 0x000fea0003800000 */
[----:B------:R-:W-:Y:S01]  /*cc30*/  MOV R16, 0x0 ;  /* 0x0000000000107802 */ /* 0x000fe20000000f00 */
[----:B------:R-:W0:Y:S01]  /*cc40*/  LDCU.64 UR4, c[0x4][0x30] ;  /* 0x01000600ff0477ac */ /* 0x000e220008000a00 */
[----:B------:R-:W-:Y:S02]  /*cc50*/  ISETP.NE.AND P0, PT, R18, 0x2, PT ;  /* 0x000000021200780c */ /* 0x000fe40003f05270 */
[----:B------:R-:W-:Y:S01]  /*cc60*/  CS2R R6, SRZ ;  /* 0x0000000000067805 */ /* 0x000fe2000001ff00 */
[----:B------:R1:W2:Y:S01]  /*cc70*/  LDC.64 R8, c[0x4][R16] ;  /* 0x0100000010087b82 */ /* 0x0002a20000000a00 */
[----:B------:R-:W-:Y:S02]  /*cc80*/  P2R R0, PR, RZ, 0x1 ;  /* 0x00000001ff007803 */ /* 0x000fe40000000000 */
[----:B0-----:R-:W-:Y:S01]  /*cc90*/  MOV R4, UR4 ;  /* 0x0000000400047c02 */ /* 0x001fe20008000f00 */
[----:B-1----:R-:W-:-:S07]  /*cca0*/  IMAD.U32 R5, RZ, RZ, UR5 ;  /* 0x00000005ff057e24 */ /* 0x002fce000f8e00ff */
[----:B------:R-:W-:-:S07]  /*ccb0*/  LEPC R20, `(.L_x_299) ;  /* 0x000000001014794e */ /* 0x000fce0000000000 */
[----:B--2---:R-:W-:Y:S05]  /*ccc0*/  CALL.ABS.NOINC R8 ;  /* 0x0000000008007343 */ /* 0x004fea0003c00000 */
.L_x_299:
[----:B------:R-:W-:-:S13]  /*ccd0*/  ISETP.NE.AND P6, PT, R18, 0x2, PT ;  /* 0x000000021200780c */ /* 0x000fda0003fc5270 */
[----:B------:R-:W-:Y:S05]  /*cce0*/  @!P6 BRA `(.L_x_267) ;  /* 0x00000000001ce947 */ /* 0x000fea0003800000 */
[----:B------:R0:W1:Y:S01]  /*ccf0*/  LDC.64 R8, c[0x4][R16] ;  /* 0x0100000010087b82 */ /* 0x0000620000000a00 */
[----:B------:R-:W2:Y:S01]  /*cd00*/  LDCU.64 UR4, c[0x4][0x30] ;  /* 0x01000600ff0477ac */ /* 0x000ea20008000a00 */
[----:B------:R-:W-:Y:S01]  /*cd10*/  CS2R R6, SRZ ;  /* 0x0000000000067805 */ /* 0x000fe2000001ff00 */
[----:B--2---:R-:W-:Y:S02]  /*cd20*/  IMAD.U32 R4, RZ, RZ, UR4 ;  /* 0x00000004ff047e24 */ /* 0x004fe4000f8e00ff */
[----:B0-----:R-:W-:-:S07]  /*cd30*/  IMAD.U32 R5, RZ, RZ, UR5 ;  /* 0x00000005ff057e24 */ /* 0x001fce000f8e00ff */
[----:B------:R-:W-:-:S07]  /*cd40*/  LEPC R20, `(.L_x_267) ;  /* 0x000000001014794e */ /* 0x000fce0000000000 */
[----:B-1----:R-:W-:Y:S05]  /*cd50*/  CALL.ABS.NOINC R8 ;  /* 0x0000000008007343 */ /* 0x002fea0003c00000 */
.L_x_267:
[----:B------:R-:W-:Y:S01]  /*cd60*/  MOV R8, 0x0 ;  /* 0x0000000000087802 */ /* 0x000fe20000000f00 */
[----:B------:R-:W0:Y:S01]  /*cd70*/  LDCU.64 UR4, c[0x4][0x30] ;  /* 0x01000600ff0477ac */ /* 0x000e220008000a00 */
[----:B------:R-:W-:-:S04]  /*cd80*/  CS2R R6, SRZ ;  /* 0x0000000000067805 */ /* 0x000fc8000001ff00 */
[----:B--23--:R-:W1:Y:S01]  /*cd90*/  LDC.64 R8, c[0x4][R8] ;  /* 0x0100000008087b82 */ /* 0x00ce620000000a00 */
[----:B0-----:R-:W-:Y:S01]  /*cda0*/  MOV R4, UR4 ;  /* 0x0000000400047c02 */ /* 0x001fe20008000f00 */
[----:B------:R-:W-:-:S07]  /*cdb0*/  IMAD.U32 R5, RZ, RZ, UR5 ;  /* 0x00000005ff057e24 */ /* 0x000fce000f8e00ff */
[----:B------:R-:W-:-:S07]  /*cdc0*/  LEPC R20, `(.L_x_266) ;  /* 0x000000001014794e */ /* 0x000fce0000000000 */
[----:B-1--4-:R-:W-:Y:S05]  /*cdd0*/  CALL.ABS.NOINC R8 ;  /* 0x0000000008007343 */ /* 0x012fea0003c00000 */
.L_x_266:
[----:B------:R-:W-:Y:S05]  /*cde0*/  BSYNC.RECONVERGENT B8 ;  /* 0x0000000000087941 */ /* 0x000fea0003800200 */
.L_x_265:
[----:B------:R-:W-:Y:S01]  /*cdf0*/  LOP3.LUT P6, RZ, R27, 0x4, RZ, 0xc0, !PT ;  /* 0x000000041bff7812 */ /* 0x000fe200078cc0ff */
[----:B------:R-:W-:-:S12]  /*ce00*/  BSSY.RECONVERGENT B0, `(.L_x_300) ;  /* 0x0000080000007945 */ /* 0x000fd80003800200 */
[----:B------:R-:W-:Y:S05]  /*ce10*/  @!P6 BRA `(.L_x_301) ;  /* 0x0000000400f8e947 */ /* 0x000fea0003800000 */
[----:B------:R-:W0:Y:S01]  /*ce20*/  LDCU UR4, c[0x0][0x3b4] ;  /* 0x00007680ff0477ac */ /* 0x000e220008000800 */
[----:B----4-:R-:W-:Y:S01]  /*ce30*/  IADD3 R3, PT, PT, -R31, UR46, RZ ;  /* 0x0000002e1f037c10 */ /* 0x010fe2000fffe1ff */
[----:B------:R-:W-:Y:S02]  /*ce40*/  IMAD.MOV.U32 R8, RZ, RZ, RZ ;  /* 0x000000ffff087224 */ /* 0x000fe400078e00ff */
[----:B------:R-:W-:Y:S01]  /*ce50*/  IMAD.MOV.U32 R0, RZ, RZ, R30 ;  /* 0x000000ffff007224 */ /* 0x000fe200078e001e */
[----:B0-----:R-:W-:-:S09]  /*ce60*/  UISETP.GE.U32.AND UP0, UPT, UR4, 0x4, UPT ;  /* 0x000000040400788c */ /* 0x001fd2000bf06070 */
[----:B------:R-:W-:Y:S05]  /*ce70*/  BRA.U !UP0, `(.L_x_302) ;  /* 0x0000000508047547 */ /* 0x000fea000b800000 */
[----:B------:R-:W0:Y:S01]  /*ce80*/  S2R R7, SR_CgaCtaId ;  /* 0x0000000000077919 */ /* 0x000e220000008800 */
[----:B------:R-:W1:Y:S01]  /*ce90*/  LDC.64 R4, c[0x0][0x388] ;  /* 0x0000e200ff047b82 */ /* 0x000e620000000a00 */
[----:B------:R-:W-:Y:S01]  /*cea0*/  MOV R8, 0x400 ;  /* 0x0000040000087802 */ /* 0x000fe20000000f00 */
[----:B------:R-:W-:Y:S02]  /*ceb0*/  HFMA2 R10, -RZ, RZ, 0, 0 ;  /* 0x00000000ff0a7431 */ /* 0x000fe400000001ff */
[----:B------:R-:W-:Y:S01]  /*cec0*/  IMAD.MOV.U32 R0, RZ, RZ, R30 ;  /* 0x000000ffff007224 */ /* 0x000fe200078e001e */
[----:B0-----:R-:W-:-:S07]  /*ced0*/  LEA R8, R7, R8, 0x18 ;  /* 0x0000000807087211 */ /* 0x001fce00078ec0ff */
.L_x_303:
[----:B------:R-:W-:Y:S01]  /*cee0*/  IMAD.IADD R7, R3, 0x1, R10 ;  /* 0x0000000103077824 */ /* 0x000fe200078e020a */
[----:B------:R-:W4:Y:S03]  /*cef0*/  LDG.E R19, desc[UR36][R28.64] ;  /* 0x000000241c137981 */ /* 0x000f26000c1e1900 */
[----:B-1----:R-:W-:-:S05]  /*cf00*/  IMAD.WIDE R6, R7, 0x4, R4 ;  /* 0x0000000407067825 */ /* 0x002fca00078e0204 */
[----:B--23--:R-:W4:Y:S01]  /*cf10*/  LDG.E R14, desc[UR36][R6.64] ;  /* 0x00000024060e7981 */ /* 0x00cf22000c1e1900 */
[----:B------:R-:W-:-:S04]  /*cf20*/  IMAD R13, R31, R2, RZ ;  /* 0x000000021f0d7224 */ /* 0x000fc800078e02ff */
[----:B------:R-:W-:Y:S01]  /*cf30*/  IMAD.IADD R13, R13, 0x1, R0 ;  /* 0x000000010d0d7824 */ /* 0x000fe200078e0200 */
[----:B------:R-:W-:-:S04]  /*cf40*/  LOP3.LUT R12, RZ, R2, RZ, 0x33, !PT ;  /* 0x00000002ff0c7212 */ /* 0x000fc800078e33ff */
[----:B------:R-:W-:-:S05]  /*cf50*/  LEA R9, R13, R8, 0x2 ;  /* 0x000000080d097211 */ /* 0x000fca00078e10ff */
[----:B------:R-:W-:Y:S02]  /*cf60*/  IMAD R11, R12, 0x4, R9 ;  /* 0x000000040c0b7824 */ /* 0x000fe400078e0209 */
[----:B------:R-:W-:Y:S04]  /*cf70*/  LDS R12, [R9+-0x4] ;  /* 0xfffffc00090c7984 */ /* 0x000fe80000000800 */
[----:B------:R-:W0:Y:S01]  /*cf80*/  LDS R15, [R11] ;  /* 0x000000000b0f7984 */ /* 0x000e220000000800 */
[----:B------:R-:W-:Y:S01]  /*cf90*/  VIADD R13, R13, -UR42 ;  /* 0x8000002a0d0d7c36 */ /* 0x000fe20008000000 */
[----:B------:R-:W-:Y:S05]  /*cfa0*/  WARPSYNC.ALL ;  /* 0x0000000000007948 */ /* 0x000fea0003800000 */
[----:B----4-:R-:W-:-:S02]  /*cfb0*/  ISETP.NE.AND P0, PT, R14, R19, PT ;  /* 0x000000130e00720c */ /* 0x010fc40003f05270 */
[----:B0-----:R-:W-:Y:S01]  /*cfc0*/  VIMNMX R14, PT, PT, R12, R15, !PT ;  /* 0x0000000f0c0e7248 */ /* 0x001fe20007fe0100 */
[----:B------:R-:W-:-:S04]  /*cfd0*/  IMAD R12, R13, 0x4, R8 ;  /* 0x000000040d0c7824 */ /* 0x000fc800078e0208 */
[----:B------:R-:W-:Y:S06]  /*cfe0*/  STS [R9], R14 ;  /* 0x0000000e09007388 */ /* 0x000fec0000000800 */
[----:B------:R-:W0:Y:S02]  /*cff0*/  @!P0 LDS R13, [R12+-0x8] ;  /* 0xfffff8000c0d8984 */ /* 0x000e240000000800 */
[----:B0-----:R-:W-:-:S05]  /*d000*/  @!P0 IADD3 R16, PT, PT, R13, 0x1, RZ ;  /* 0x000000010d108810 */ /* 0x001fca0007ffe0ff */
[----:B------:R-:W-:Y:S01]  /*d010*/  @!P0 STS [R9], R16 ;  /* 0x0000001009008388 */ /* 0x000fe20000000800 */
[----:B------:R-:W-:Y:S06]  /*d020*/  BAR.SYNC.DEFER_BLOCKING 0x0 ;  /* 0x0000000000007b1d */ /* 0x000fec0000010000 */
[----:B------:R-:W2:Y:S04]  /*d030*/  LDG.E R15, desc[UR36][R6.64+0x4] ;  /* 0x00000424060f7981 */ /* 0x000ea8000c1e1900 */
[----:B------:R-:W2:Y:S04]  /*d040*/  LDG.E R20, desc[UR36][R28.64] ;  /* 0x000000241c147981 */ /* 0x000ea8000c1e1900 */
[----:B------:R-:W-:Y:S04]  /*d050*/  LDS R13, [R9] ;  /* 0x00000000090d7984 */ /* 0x000fe80000000800 */
[----:B------:R-:W0:Y:S02]  /*d060*/  LDS R18, [R11+0x4] ;  /* 0x000004000b127984 */ /* 0x000e240000000800 */
[----:B0-----:R-:W-:-:S05]  /*d070*/  VIMNMX R18, PT, PT, R13, R18, !PT ;  /* 0x000000120d127248 */ /* 0x001fca0007fe0100 */
[----:B------:R-:W-:Y:S01]  /*d080*/  STS [R9+0x4], R18 ;  /* 0x0000041209007388 */ /* 0x000fe20000000800 */
[----:B--2---:R-:W-:-:S13]  /*d090*/  ISETP.NE.AND P0, PT, R15, R20, PT ;  /* 0x000000140f00720c */ /* 0x004fda0003f05270 */
[----:B------:R-:W0:Y:S02]  /*d0a0*/  @!P0 LDS R13, [R12+-0x4] ;  /* 0xfffffc000c0d8984 */ /* 0x000e240000000800 */
[----:B0-----:R-:W-:-:S05]  /*d0b0*/  @!P0 VIADD R14, R13, 0x1 ;  /* 0x000000010d0e8836 */ /* 0x001fca0000000000 */
[----:B------:R-:W-:Y:S01]  /*d0c0*/  @!P0 STS [R9+0x4], R14 ;  /* 0x0000040e09008388 */ /* 0x000fe20000000800 */
[----:B------:R-:W-:Y:S06]  /*d0d0*/  BAR.SYNC.DEFER_BLOCKING 0x0 ;  /* 0x0000000000007b1d */ /* 0x000fec0000010000 */
[----:B------:R-:W2:Y:S04]  /*d0e0*/  LDG.E R15, desc[UR36][R6.64+0x8] ;  /* 0x00000824060f7981 */ /* 0x000ea8000c1e1900 */
[----:B------:R-:W2:Y:S04]  /*d0f0*/  LDG.E R20, desc[UR36][R28.64] ;  /* 0x000000241c147981 */ /* 0x000ea8000c1e1900 */
[----:B------:R-:W-:Y:S04]  /*d100*/  LDS R13, [R9+0x4] ;  /* 0x00000400090d7984 */ /* 0x000fe80000000800 */
[----:B------:R-:W0:Y:S02]  /*d110*/  LDS R16, [R11+0x8] ;  /* 0x000008000b107984 */ /* 0x000e240000000800 */
[----:B0-----:R-:W-:-:S05]  /*d120*/  VIMNMX R16, PT, PT, R13, R16, !PT ;  /* 0x000000100d107248 */ /* 0x001fca0007fe0100 */
[----:B------:R-:W-:Y:S01]  /*d130*/  STS [R9+0x8], R16 ;  /* 0x0000081009007388 */ /* 0x000fe20000000800 */
[----:B--2---:R-:W-:-:S13]  /*d140*/  ISETP.NE.AND P0, PT, R15, R20, PT ;  /* 0x000000140f00720c */ /* 0x004fda0003f05270 */
[----:B------:R-:W0:Y:S02]  /*d150*/  @!P0 LDS R13, [R12] ;  /* 0x000000000c0d8984 */ /* 0x000e240000000800 */
        /* <DEDUP_REMOVED lines=9> */
[----:B------:R-:W-:Y:S01]  /*d1f0*/  IADD3 R10, PT, PT, R10, 0x4, RZ ;  /* 0x000000040a0a7810 */ /* 0x000fe20007ffe0ff */
[----:B------:R-:W-:Y:S01]  /*d200*/  VIADD R0, R0, 0x4 ;  /* 0x0000000400007836 */ /* 0x000fe20000000000 */
[----:B--2---:R-:W-:-:S13]  /*d210*/  ISETP.NE.AND P0, PT, R6, R15, PT ;  /* 0x0000000f0600720c */ /* 0x004fda0003f05270 */
[----:B------:R-:W0:Y:S02]  /*d220*/  @!P0 LDS R12, [R12+0x4] ;  /* 0x000004000c0c8984 */ /* 0x000e240000000800 */
[----:B0-----:R-:W-:-:S05]  /*d230*/  @!P0 VIADD R16, R12, 0x1 ;  /* 0x000000010c108836 */ /* 0x001fca0000000000 */
[----:B------:R0:W-:Y:S01]  /*d240*/  @!P0 STS [R9+0xc], R16 ;  /* 0x00000c1009008388 */ /* 0x0001e20000000800 */
[----:B------:R-:W-:Y:S01]  /*d250*/  BAR.SYNC.DEFER_BLOCKING 0x0 ;  /* 0x0000000000007b1d */ /* 0x000fe20000010000 */
[----:B------:R-:W-:-:S13]  /*d260*/  ISETP.NE.AND P0, PT, R10, UR45, PT ;  /* 0x0000002d0a007c0c */ /* 0x000fda000bf05270 */
[----:B0-----:R-:W-:Y:S05]  /*d270*/  @P0 BRA `(.L_x_303) ;  /* 0xfffffffc00180947 */ /* 0x001fea000383ffff */
[----:B------:R-:W-:-:S07]  /*d280*/  IMAD.U32 R8, RZ, RZ, UR45 ;  /* 0x0000002dff087e24 */ /* 0x000fce000f8e00ff */
.L_x_302:
[----:B------:R-:W0:Y:S02]  /*d290*/  LDC R6, c[0x0][0x3b4] ;  /* 0x0000ed00ff067b82 */ /* 0x000e240000000800 */
[----:B0-----:R-:W-:-:S04]  /*d2a0*/  LOP3.LUT R6, R6, 0x3, RZ, 0xc0, !PT ;  /* 0x0000000306067812 */ /* 0x001fc800078ec0ff */
[----:B------:R-:W-:-:S13]  /*d2b0*/  ISETP.NE.AND P0, PT, R6, RZ, PT ;  /* 0x000000ff0600720c */ /* 0x000fda0003f05270 */
[----:B------:R-:W-:Y:S05]  /*d2c0*/  @!P0 BRA `(.L_x_301) ;  /* 0x0000000000cc8947 */ /* 0x000fea0003800000 */
[----:B------:R-:W0:Y:S01]  /*d2d0*/  LDC.64 R4, c[0x0][0x388] ;  /* 0x0000e200ff047b82 */ /* 0x000e220000000a00 */
[----:B------:R-:W-:Y:S01]  /*d2e0*/  IMAD.IADD R3, R3, 0x1, R8 ;  /* 0x0000000103037824 */ /* 0x000fe200078e0208 */
[----:B------:R-:W4:Y:S03]  /*d2f0*/  LDG.E R10, desc[UR36][R28.64] ;  /* 0x000000241c0a7981 */ /* 0x000f26000c1e1900 */
[----:B0-----:R-:W-:-:S05]  /*d300*/  IMAD.WIDE R4, R3, 0x4, R4 ;  /* 0x0000000403047825 */ /* 0x001fca00078e0204 */
[----:B--23--:R-:W4:Y:S01]  /*d310*/  LDG.E R9, desc[UR36][R4.64] ;  /* 0x0000002404097981 */ /* 0x00cf22000c1e1900 */
[----:B------:R-:W0:Y:S01]  /*d320*/  S2UR UR5, SR_CgaCtaId ;  /* 0x00000000000579c3 */ /* 0x000e220000008800 */
[----:B------:R-:W-:Y:S01]  /*d330*/  IMAD R3, R31, R2, RZ ;  /* 0x000000021f037224 */ /* 0x000fe200078e02ff */
[----:B------:R-:W-:-:S04]  /*d340*/  UMOV UR4, 0x400 ;  /* 0x0000040000047882 */ /* 0x000fc80000000000 */
[----:B------:R-:W-:Y:S02]  /*d350*/  IADD3 R3, PT, PT, R3, R0, RZ ;  /* 0x0000000003037210 */ /* 0x000fe40007ffe0ff */
[----:B------:R-:W-:Y:S01]  /*d360*/  LOP3.LUT R11, RZ, R2, RZ, 0x33, !PT ;  /* 0x00000002ff0b7212 */ /* 0x000fe200078e33ff */
[----:B0-----:R-:W-:-:S06]  /*d370*/  ULEA UR4, UR5, UR4, 0x18 ;  /* 0x0000000405047291 */ /* 0x001fcc000f8ec0ff */
[----:B------:R-:W-:-:S05]  /*d380*/  LEA R0, R3, UR4, 0x2 ;  /* 0x0000000403007c11 */ /* 0x000fca000f8e10ff */
[----:B------:R-:W-:Y:S01]  /*d390*/  IMAD R11, R11, 0x4, R0 ;  /* 0x000000040b0b7824 */ /* 0x000fe200078e0200 */
[----:B------:R-:W-:Y:S04]  /*d3a0*/  LDS R7, [R0+-0x4] ;  /* 0xfffffc0000077984 */ /* 0x000fe80000000800 */
[----:B------:R-:W0:Y:S01]  /*d3b0*/  LDS R8, [R11] ;  /* 0x000000000b087984 */ /* 0x000e220000000800 */
[----:B------:R-:W-:Y:S01]  /*d3c0*/  VIADD R3, R3, -UR42 ;  /* 0x8000002a03037c36 */ /* 0x000fe20008000000 */
[----:B0-----:R-:W-:-:S05]  /*d3d0*/  VIMNMX R7, PT, PT, R7, R8, !PT ;  /* 0x0000000807077248 */ /* 0x001fca0007fe0100 */
[----:B------:R-:W-:Y:S01]  /*d3e0*/  STS [R0], R7 ;  /* 0x0000000700007388 */ /* 0x000fe20000000800 */
[----:B----4-:R-:W-:Y:S02]  /*d3f0*/  ISETP.NE.AND P0, PT, R9, R10, PT ;  /* 0x0000000a0900720c */ /* 0x010fe40003f05270 */
[----:B------:R-:W-:-:S11]  /*d400*/  LEA R9, R3, UR4, 0x2 ;  /* 0x0000000403097c11 */ /* 0x000fd6000f8e10ff */
[----:B------:R-:W0:Y:S01]  /*d410*/  @!P0 LDS R3, [R9+-0x8] ;  /* 0xfffff80009038984 */ /* 0x000e220000000800 */
[----:B------:R-:W-:Y:S05]  /*d420*/  WARPSYNC.ALL ;  /* 0x0000000000007948 */ /* 0x000fea0003800000 */
[----:B0-----:R-:W-:-:S05]  /*d430*/  @!P0 VIADD R3, R3, 0x1 ;  /* 0x0000000103038836 */ /* 0x001fca0000000000 */
[----:B------:R0:W-:Y:S01]  /*d440*/  @!P0 STS [R0], R3 ;  /* 0x0000000300008388 */ /* 0x0001e20000000800 */
[----:B------:R-:W-:Y:S01]  /*d450*/  BAR.SYNC.DEFER_BLOCKING 0x0 ;  /* 0x0000000000007b1d */ /* 0x000fe20000010000 */
[----:B------:R-:W-:-:S13]  /*d460*/  ISETP.NE.AND P0, PT, R6, 0x1, PT ;  /* 0x000000010600780c */ /* 0x000fda0003f05270 */
[----:B0-----:R-:W-:Y:S05]  /*d470*/  @!P0 BRA `(.L_x_301) ;  /* 0x0000000000608947 */ /* 0x001fea0003800000 */
        /* <DEDUP_REMOVED lines=8> */
[----:B0-----:R-:W-:-:S05]  /*d500*/  @!P0 IADD3 R7, PT, PT, R7, 0x1, RZ ;  /* 0x0000000107078810 */ /* 0x001fca0007ffe0ff */
[----:B------:R0:W-:Y:S01]  /*d510*/  @!P0 STS [R0+0x4], R7 ;  /* 0x0000040700008388 */ /* 0x0001e20000000800 */
[----:B------:R-:W-:Y:S01]  /*d520*/  BAR.SYNC.DEFER_BLOCKING 0x0 ;  /* 0x0000000000007b1d */ /* 0x000fe20000010000 */
[----:B------:R-:W-:-:S13]  /*d530*/  ISETP.NE.AND P0, PT, R6, 0x2, PT ;  /* 0x000000020600780c */ /* 0x000fda0003f05270 */
[----:B0-----:R-:W-:Y:S05]  /*d540*/  @!P0 BRA `(.L_x_301) ;  /* 0x00000000002c8947 */ /* 0x001fea0003800000 */
        /* <DEDUP_REMOVED lines=9> */
[----:B------:R0:W-:Y:S01]  /*d5e0*/  @!P0 STS [R0+0x8], R7 ;  /* 0x0000080700008388 */ /* 0x0001e20000000800 */
[----:B------:R-:W-:Y:S06]  /*d5f0*/  BAR.SYNC.DEFER_BLOCKING 0x0 ;  /* 0x0000000000007b1d */ /* 0x000fec0000010000 */
.L_x_301:
[----:B------:R-:W-:Y:S05]  /*d600*/  BSYNC.RECONVERGENT B0 ;  /* 0x0000000000007941 */ /* 0x000fea0003800200 */
.L_x_300:
[----:B------:R-:W-:Y:S01]  /*d610*/  LOP3.LUT P0, RZ, R27, 0x8, RZ, 0xc0, !PT ;  /* 0x000000081bff7812 */ /* 0x000fe2000780c0ff */
[----:B------:R-:W-:-:S12]  /*d620*/  BSSY.RECONVERGENT B0, `(.L_x_304) ;  /* 0x000007d000007945 */ /* 0x000fd80003800200 */
[----:B------:R-:W-:Y:S05]  /*d630*/  @!P0 BRA `(.L_x_305) ;  /* 0x0000000400ec8947 */ /* 0x000fea0003800000 */
[----:B------:R-:W-:Y:S01]  /*d640*/  UIADD3 UR4, UPT, UPT, UR42, -0x1, URZ ;  /* 0xffffffff2a047890 */ /* 0x000fe2000fffe0ff */
[----:B----4-:R-:W-:-:S03]  /*d650*/  IMAD.MOV.U32 R3, RZ, RZ, R31 ;  /* 0x000000ffff037224 */ /* 0x010fc600078e001f */
[----:B------:R-:W-:-:S09]  /*d660*/  UISETP.GE.U32.AND UP0, UPT, UR4, 0x7, UPT ;  /* 0x000000070400788c */ /* 0x000fd2000bf06070 */
[----:B------:R-:W-:Y:S05]  /*d670*/  BRA.U !UP0, `(.L_x_306) ;  /* 0x0000000108dc7547 */ /* 0x000fea000b800000 */
[----:B------:R-:W1:Y:S01]  /*d680*/  S2R R3, SR_CgaCtaId ;  /* 0x0000000000037919 */ /* 0x000e620000008800 */
[----:B------:R-:W4:Y:S01]  /*d690*/  LDC.64 R4, c[0x0][0x380] ;  /* 0x0000e000ff047b82 */ /* 0x000f220000000a00 */
[----:B------:R-:W-:Y:S01]  /*d6a0*/  MOV R16, 0x400 ;  /* 0x0000040000107802 */ /* 0x000fe20000000f00 */
[----:B0-----:R-:W-:Y:S01]  /*d6b0*/  IMAD.U32 R0, RZ, RZ, UR42 ;  /* 0x0000002aff007e24 */ /* 0x001fe2000f8e00ff */
[----:B------:R-:W-:Y:S01]  /*d6c0*/  BSSY.RECONVERGENT B1, `(.L_x_306) ;  /* 0x0000032000017945 */ /* 0x000fe20003800200 */
[----:B------:R-:W-:-:S03]  /*d6d0*/  MOV R19, RZ ;  /* 0x000000ff00137202 */ /* 0x000fc60000000f00 */
[----:B------:R-:W-:Y:S02]  /*d6e0*/  LOP3.LUT R0, R0, 0x7ffffff8, RZ, 0xc0, !PT ;  /* 0x7ffffff800007812 */ /* 0x000fe400078ec0ff */
[----:B-1----:R-:W-:Y:S01]  /*d6f0*/  LEA R16, R3, R16, 0x18 ;  /* 0x0000001003107211 */ /* 0x002fe200078ec0ff */
[----:B------:R-:W-:-:S07]  /*d700*/  IMAD.MOV.U32 R3, RZ, RZ, R31 ;  /* 0x000000ffff037224 */ /* 0x000fce00078e001f */
.L_x_307:
[----:B0-----:R-:W-:Y:S01]  /*d710*/  IMAD R7, R3, 0x4, R16 ;  /* 0x0000000403077824 */ /* 0x001fe200078e0210 */
[----:B------:R-:W-:Y:S01]  /*d720*/  LEA R3, R2, R3, 0x3 ;  /* 0x0000000302037211 */ /* 0x000fe200078e18ff */
[----:B--234-:R-:W-:-:S03]  /*d730*/  IMAD.WIDE R8, R33, 0x4, R4 ;  /* 0x0000000421087825 */ /* 0x01cfc600078e0204 */
[----:B------:R0:W1:Y:S01]  /*d740*/  LDS R11, [R7] ;  /* 0x00000000070b7984 */ /* 0x0000620000000800 */
[C---:B------:R-:W-:Y:S02]  /*d750*/  IMAD R13, R2.reuse, 0x4, R7 ;  /* 0x00000004020d7824 */ /* 0x040fe400078e0207 */
[----:B------:R-:W-:Y:S02]  /*d760*/  IMAD.U32 R25, RZ, RZ, UR51 ;  /* 0x00000033ff197e24 */ /* 0x000fe4000f8e00ff */
[----:B------:R-:W-:Y:S01]  /*d770*/  VIADD R19, R19, 0x8 ;  /* 0x0000000813137836 */ /* 0x000fe20000000000 */
[C---:B------:R-:W-:Y:S01]  /*d780*/  LEA R15, R2.reuse, R13, 0x2 ;  /* 0x0000000d020f7211 */ /* 0x040fe200078e10ff */
[----:B------:R2:W3:Y:S01]  /*d790*/  LDS R10, [R13] ;  /* 0x000000000d0a7984 */ /* 0x0004e20000000800 */
[----:B0-----:R-:W-:Y:S02]  /*d7a0*/  IMAD.WIDE R6, R25, 0x4, R8 ;  /* 0x0000000419067825 */ /* 0x001fe400078e0208 */
[----:B------:R-:W-:Y:S01]  /*d7b0*/  ISETP.NE.AND P0, PT, R19, R0, PT ;  /* 0x000000001300720c */ /* 0x000fe20003f05270 */
[----:B------:R0:W4:Y:S01]  /*d7c0*/  LDS R20, [R15] ;  /* 0x000000000f147984 */ /* 0x0001220000000800 */
[----:B------:R-:W-:-:S02]  /*d7d0*/  IMAD R21, R2, 0x4, R15 ;  /* 0x0000000402157824 */ /* 0x000fc400078e020f */
[----:B--2---:R-:W-:Y:S02]  /*d7e0*/  IMAD.U32 R13, RZ, RZ, UR51 ;  /* 0x00000033ff0d7e24 */ /* 0x004fe4000f8e00ff */
[C---:B------:R-:W-:Y:S01]  /*d7f0*/  IMAD R18, R2.reuse, 0x4, R21 ;  /* 0x0000000402127824 */ /* 0x040fe200078e0215 */
[----:B------:R-:W2:Y:S01]  /*d800*/  LDS R35, [R21] ;  /* 0x0000000015237984 */ /* 0x000ea20000000800 */
[----:B------:R-:W-:Y:S01]  /*d810*/  IMAD.WIDE R12, R13, 0x4, R6 ;  /* 0x000000040d0c7825 */ /* 0x000fe200078e0206 */
[----:B0-----:R-:W-:Y:S02]  /*d820*/  MOV R15, UR51 ;  /* 0x00000033000f7c02 */ /* 0x001fe40008000f00 */
[----:B------:R-:W-:Y:S02]  /*d830*/  LEA R37, R2, R18, 0x2 ;  /* 0x0000001202257211 */ /* 0x000fe400078e10ff */
[----:B------:R-:W0:Y:S01]  /*d840*/  LDS R18, [R18] ;  /* 0x0000000012127984 */ /* 0x000e220000000800 */
[----:B------:R-:W-:-:S04]  /*d850*/  IMAD.WIDE R14, R15, 0x4, R12 ;  /* 0x000000040f0e7825 */ /* 0x000fc800078e020c */
[C---:B------:R-:W-:Y:S02]  /*d860*/  IMAD R22, R2.reuse, 0x4, R37 ;  /* 0x0000000402167824 */ /* 0x040fe400078e0225 */
[----:B------:R-:W5:Y:S02]  /*d870*/  LDS R37, [R37] ;  /* 0x0000000025257984 */ /* 0x000f640000000800 */
[----:B------:R-:W-:Y:S02]  /*d880*/  IMAD R25, R2, 0x4, R22 ;  /* 0x0000000402197824 */ /* 0x000fe400078e0216 */
[----:B------:R1:W5:Y:S04]  /*d890*/  LDS R21, [R22] ;  /* 0x0000000016157984 */ /* 0x0003680000000800 */
[----:B------:R-:W5:Y:S04]  /*d8a0*/  LDS R25, [R25] ;  /* 0x0000000019197984 */ /* 0x000f680000000800 */
[----:B-1----:R1:W-:Y:S01]  /*d8b0*/  STG.E.STRONG.SYS desc[UR36][R8.64], R11 ;  /* 0x0000000b08007986 */ /* 0x0023e2000c115924 */
[----:B------:R-:W-:-:S03]  /*d8c0*/  MOV R22, UR51 ;  /* 0x0000003300167c02 */ /* 0x000fc60008000f00 */
[----:B---3--:R3:W-:Y:S04]  /*d8d0*/  STG.E.STRONG.SYS desc[UR36][R6.64], R10 ;  /* 0x0000000a06007986 */ /* 0x0087e8000c115924 */
[----:B----4-:R-:W-:Y:S01]  /*d8e0*/  STG.E.STRONG.SYS desc[UR36][R12.64], R20 ;  /* 0x000000140c007986 */ /* 0x010fe2000c115924 */
[----:B-1----:R-:W-:Y:S02]  /*d8f0*/  IMAD.U32 R11, RZ, RZ, UR51 ;  /* 0x00000033ff0b7e24 */ /* 0x002fe4000f8e00ff */
[----:B------:R-:W-:Y:S01]  /*d900*/  IMAD.U32 R9, RZ, RZ, UR51 ;  /* 0x00000033ff097e24 */ /* 0x000fe2000f8e00ff */
[----:B--2---:R1:W-:Y:S01]  /*d910*/  STG.E.STRONG.SYS desc[UR36][R14.64], R35 ;  /* 0x000000230e007986 */ /* 0x0043e2000c115924 */
[----:B---3--:R-:W-:-:S04]  /*d920*/  IMAD.WIDE R10, R11, 0x4, R14 ;  /* 0x000000040b0a7825 */ /* 0x008fc800078e020e */
[----:B------:R-:W-:Y:S01]  /*d930*/  IMAD.U32 R7, RZ, RZ, UR51 ;  /* 0x00000033ff077e24 */ /* 0x000fe2000f8e00ff */
[----:B0-----:R0:W-:Y:S03]  /*d940*/  STG.E.STRONG.SYS desc[UR36][R10.64], R18 ;  /* 0x000000120a007986 */ /* 0x0011e6000c115924 */
[----:B------:R-:W-:-:S04]  /*d950*/  IMAD.WIDE R6, R7, 0x4, R10 ;  /* 0x0000000407067825 */ /* 0x000fc800078e020a */
[----:B-1----:R-:W-:Y:S01]  /*d960*/  IMAD.U32 R14, RZ, RZ, UR51 ;  /* 0x00000033ff0e7e24 */ /* 0x002fe2000f8e00ff */
[----:B-----5:R0:W-:Y:S01]  /*d970*/  STG.E.STRONG.SYS desc[UR36][R6.64], R37 ;  /* 0x0000002506007986 */ /* 0x0201e2000c115924 */
[----:B------:R-:W-:-:S04]  /*d980*/  IMAD.WIDE R8, R9, 0x4, R6 ;  /* 0x0000000409087825 */ /* 0x000fc800078e0206 */
[----:B------:R-:W-:Y:S01]  /*d990*/  IMAD R33, R14, 0x8, R33 ;  /* 0x000000080e217824 */ /* 0x000fe200078e0221 */
[----:B------:R0:W-:Y:S01]  /*d9a0*/  STG.E.STRONG.SYS desc[UR36][R8.64], R21 ;  /* 0x0000001508007986 */ /* 0x0001e2000c115924 */
[----:B------:R-:W-:-:S05]  /*d9b0*/  IMAD.WIDE R12, R22, 0x4, R8 ;  /* 0x00000004160c7825 */ /* 0x000fca00078e0208 */
[----:B------:R0:W-:Y:S01]  /*d9c0*/  STG.E.STRONG.SYS desc[UR36][R12.64], R25 ;  /* 0x000000190c007986 */ /* 0x0001e2000c115924 */
[----:B------:R-:W-:Y:S05]  /*d9d0*/  @P0 BRA `(.L_x_307) ;  /* 0xfffffffc004c0947 */ /* 0x000fea000383ffff */
[----:B------:R-:W-:Y:S05]  /*d9e0*/  BSYNC.RECONVERGENT B1 ;  /* 0x0000000000017941 */ /* 0x000fea0003800200 */
.L_x_306:
        /* <DEDUP_REMOVED lines=8> */
[----:B------:R-:W1:Y:S01]  /*da70*/  S2UR UR5, SR_CgaCtaId ;  /* 0x00000000000579c3 */ /* 0x000e620000008800 */
[----:B------:R-:W-:Y:S01]  /*da80*/  UMOV UR4, 0x400 ;  /* 0x0000040000047882 */ /* 0x000fe20000000000 */
[----:B0-----:R-:W-:Y:S01]  /*da90*/  MOV R7, UR51 ;  /* 0x0000003300077c02 */ /* 0x001fe20008000f00 */
[----:B--23--:R-:W-:Y:S02]  /*daa0*/  IMAD.U32 R9, RZ, RZ, UR51 ;  /* 0x00000033ff097e24 */ /* 0x00cfe4000f8e00ff */
[----:B------:R-:W-:-:S03]  /*dab0*/  IMAD.U32 R11, RZ, RZ, UR51 ;  /* 0x00000033ff0b7e24 */ /* 0x000fc6000f8e00ff */
[----:B------:R-:W0:Y:S01]  /*dac0*/  LDC.64 R4, c[0x0][0x380] ;  /* 0x0000e000ff047b82 */ /* 0x000e220000000a00 */
[----:B-1----:R-:W-:-:S06]  /*dad0*/  ULEA UR4, UR5, UR4, 0x18 ;  /* 0x0000000405047291 */ /* 0x002fcc000f8ec0ff */
[----:B------:R-:W-:Y:S01]  /*dae0*/  LEA R13, R3, UR4, 0x2 ;  /* 0x00000004030d7c11 */ /* 0x000fe2000f8e10ff */
[----:B------:R-:W-:Y:S02]  /*daf0*/  IMAD R3, R2, 0x4, R3 ;  /* 0x0000000402037824 */ /* 0x000fe400078e0203 */
[----:B0-----:R-:W-:-:S04]  /*db00*/  IMAD.WIDE R4, R33, 0x4, R4 ;  /* 0x0000000421047825 */ /* 0x001fc800078e0204 */
[----:B------:R-:W-:Y:S02]  /*db10*/  IMAD R15, R2, 0x4, R13 ;  /* 0x00000004020f7824 */ /* 0x000fe400078e020d */
[----:B------:R-:W0:Y:S01]  /*db20*/  LDS R13, [R13] ;  /* 0x000000000d0d7984 */ /* 0x000e220000000800 */
[----:B------:R-:W-:-:S04]  /*db30*/  IMAD.WIDE R6, R7, 0x4, R4 ;  /* 0x0000000407067825 */ /* 0x000fc800078e0204 */
[----:B------:R-:W-:Y:S02]  /*db40*/  IMAD R19, R2, 0x4, R15 ;  /* 0x0000000402137824 */ /* 0x000fe400078e020f */
[----:B------:R-:W1:Y:S01]  /*db50*/  LDS R15, [R15] ;  /* 0x000000000f0f7984 */ /* 0x000e620000000800 */
[----:B------:R-:W-:-:S04]  /*db60*/  IMAD.WIDE R8, R9, 0x4, R6 ;  /* 0x0000000409087825 */ /* 0x000fc800078e0206 */
[----:B------:R-:W-:Y:S02]  /*db70*/  IMAD R0, R2, 0x4, R19 ;  /* 0x0000000402007824 */ /* 0x000fe400078e0213 */
[----:B------:R-:W2:Y:S01]  /*db80*/  LDS R19, [R19] ;  /* 0x0000000013137984 */ /* 0x000ea20000000800 */
[----:B------:R-:W-:-:S03]  /*db90*/  IMAD.WIDE R10, R11, 0x4, R8 ;  /* 0x000000040b0a7825 */ /* 0x000fc600078e0208 */
[----:B------:R3:W4:Y:S02]  /*dba0*/  LDS R21, [R0] ;  /* 0x0000000000157984 */ /* 0x0007240000000800 */
[----:B---3--:R-:W-:-:S05]  /*dbb0*/  IMAD.U32 R0, RZ, RZ, UR51 ;  /* 0x00000033ff007e24 */ /* 0x008fca000f8e00ff */
[----:B------:R-:W-:Y:S01]  /*dbc0*/  LEA R33, R0, R33, 0x2 ;  /* 0x0000002100217211 */ /* 0x000fe200078e10ff */
[----:B0-----:R0:W-:Y:S04]  /*dbd0*/  STG.E.STRONG.SYS desc[UR36][R4.64], R13 ;  /* 0x0000000d04007986 */ /* 0x0011e8000c115924 */
[----:B-1----:R0:W-:Y:S04]  /*dbe0*/  STG.E.STRONG.SYS desc[UR36][R6.64], R15 ;  /* 0x0000000f06007986 */ /* 0x0021e8000c115924 */
[----:B--2---:R0:W-:Y:S04]  /*dbf0*/  STG.E.STRONG.SYS desc[UR36][R8.64], R19 ;  /* 0x0000001308007986 */ /* 0x0041e8000c115924 */
[----:B----4-:R0:W-:Y:S02]  /*dc00*/  STG.E.STRONG.SYS desc[UR36][R10.64], R21 ;  /* 0x000000150a007986 */ /* 0x0101e4000c115924 */
.L_x_308:
[----:B------:R-:W-:Y:S05]  /*dc10*/  BRA.U !UP1, `(.L_x_305) ;  /* 0x0000000109747547 */ /* 0x000fea000b800000 */
[----:B------:R-:W-:Y:S02]  /*dc20*/  UISETP.NE.AND UP0, UPT, UR6, 0x1, UPT ;  /* 0x000000010600788c */ /* 0x000fe4000bf05270 */
[----:B------:R-:W-:-:S04]  /*dc30*/  ULOP3.LUT UR4, UR42, 0x1, URZ, 0xc0, !UPT ;  /* 0x000000012a047892 */ /* 0x000fc8000f8ec0ff */
[----:B------:R-:W-:-:S03]  /*dc40*/  UISETP.NE.U32.AND UP1, UPT, UR4, 0x1, UPT ;  /* 0x000000010400788c */ /* 0x000fc6000bf25070 */
[----:B------:R-:W-:Y:S08]  /*dc50*/  BRA.U !UP0, `(.L_x_309) ;  /* 0x0000000108407547 */ /* 0x000ff0000b800000 */
[----:B------:R-:W1:Y:S01]  /*dc60*/  S2UR UR5, SR_CgaCtaId ;  /* 0x00000000000579c3 */ /* 0x000e620000008800 */
[----:B------:R-:W-:Y:S01]  /*dc70*/  UMOV UR4, 0x400 ;  /* 0x0000040000047882 */ /* 0x000fe20000000000 */
[----:B0-----:R-:W-:Y:S01]  /*dc80*/  IMAD.U32 R7, RZ, RZ, UR51 ;  /* 0x00000033ff077e24 */ /* 0x001fe2000f8e00ff */
[----:B------:R-:W-:-:S05]  /*dc90*/  MOV R8, UR51 ;  /* 0x0000003300087c02 */ /* 0x000fca0008000f00 */
[----:B------:R-:W0:Y:S01]  /*dca0*/  LDC.64 R4, c[0x0][0x380] ;  /* 0x0000e000ff047b82 */ /* 0x000e220000000a00 */
[----:B-1----:R-:W-:-:S06]  /*dcb0*/  ULEA UR4, UR5, UR4, 0x18 ;  /* 0x0000000405047291 */ /* 0x002fcc000f8ec0ff */
[----:B--23--:R-:W-:Y:S01]  /*dcc0*/  LEA R9, R3, UR4, 0x2 ;  /* 0x0000000403097c11 */ /* 0x00cfe2000f8e10ff */
[----:B------:R-:W-:Y:S02]  /*dcd0*/  IMAD R3, R2, 0x2, R3 ;  /* 0x0000000202037824 */ /* 0x000fe400078e0203 */
[----:B0-----:R-:W-:-:S04]  /*dce0*/  IMAD.WIDE R4, R33, 0x4, R4 ;  /* 0x0000000421047825 */ /* 0x001fc800078e0204 */
[----:B------:R-:W-:Y:S02]  /*dcf0*/  IMAD R0, R2, 0x4, R9 ;  /* 0x0000000402007824 */ /* 0x000fe400078e0209 */
[----:B------:R-:W0:Y:S01]  /*dd00*/  LDS R9, [R9] ;  /* 0x0000000009097984 */ /* 0x000e220000000800 */
[----:B------:R-:W-:-:S03]  /*dd10*/  IMAD.WIDE R6, R7, 0x4, R4 ;  /* 0x0000000407067825 */ /* 0x000fc600078e0204 */
[----:B------:R-:W1:Y:S01]  /*dd20*/  LDS R11, [R0] ;  /* 0x00000000000b7984 */ /* 0x000e620000000800 */
[----:B------:R-:W-:-:S03]  /*dd30*/  IMAD R33, R8, 0x2, R33 ;  /* 0x0000000208217824 */ /* 0x000fc600078e0221 */
[----:B0-----:R4:W-:Y:S04]  /*dd40*/  STG.E.STRONG.SYS desc[UR36][R4.64], R9 ;  /* 0x0000000904007986 */ /* 0x0019e8000c115924 */
[----:B-1----:R4:W-:Y:S02]  /*dd50*/  STG.E.STRONG.SYS desc[UR36][R6.64], R11 ;  /* 0x0000000b06007986 */ /* 0x0029e4000c115924 */
.L_x_309:
[----:B------:R-:W-:Y:S05]  /*dd60*/  BRA.U UP1, `(.L_x_305) ;  /* 0x0000000101207547 */ /* 0x000fea000b800000 */
[----:B------:R-:W1:Y:S01]  /*dd70*/  S2UR UR5, SR_CgaCtaId ;  /* 0x00000000000579c3 */ /* 0x000e620000008800 */
[----:B------:R-:W-:-:S07]  /*dd80*/  UMOV UR4, 0x400 ;  /* 0x0000040000047882 */ /* 0x000fce0000000000 */
[----:B0---4-:R-:W0:Y:S01]  /*dd90*/  LDC.64 R4, c[0x0][0x380] ;  /* 0x0000e000ff047b82 */ /* 0x011e220000000a00 */
[----:B-1----:R-:W-:-:S06]  /*dda0*/  ULEA UR4, UR5, UR4, 0x18 ;  /* 0x0000000405047291 */ /* 0x002fcc000f8ec0ff */
[----:B------:R-:W-:Y:S01]  /*ddb0*/  LEA R0, R3, UR4, 0x2 ;  /* 0x0000000403007c11 */ /* 0x000fe2000f8e10ff */
[----:B0-----:R-:W-:-:S04]  /*ddc0*/  IMAD.WIDE R4, R33, 0x4, R4 ;  /* 0x0000000421047825 */ /* 0x001fc800078e0204 */
[----:B------:R-:W0:Y:S04]  /*ddd0*/  LDS R3, [R0] ;  /* 0x0000000000037984 */ /* 0x000e280000000800 */
[----:B0-----:R1:W-:Y:S02]  /*dde0*/  STG.E.STRONG.SYS desc[UR36][R4.64], R3 ;  /* 0x0000000304007986 */ /* 0x0013e4000c115924 */
.L_x_305:
[----:B------:R-:W-:Y:S05]  /*ddf0*/  BSYNC.RECONVERGENT B0 ;  /* 0x0000000000007941 */ /* 0x000fea0003800200 */
.L_x_304:
[----:B01--4-:R-:W0:Y:S01]  /*de00*/  LDC.64 R4, c[0x4][0x8] ;  /* 0x01000200ff047b82 */ /* 0x013e220000000a00 */
        /* <DEDUP_REMOVED lines=10> */
[----:B------:R-:W-:Y:S01]  /*deb0*/  BAR.SYNC.DEFER_BLOCKING 0x0 ;  /* 0x0000000000007b1d */ /* 0x000fe20000010000 */
[----:B------:R-:W-:-:S05]  /*dec0*/  ISETP.NE.AND P0, PT, R31, RZ, PT ;  /* 0x000000ff1f00720c */ /* 0x000fca0003f05270 */
[----:B------:R-:W1:Y:S01]  /*ded0*/  LDCU UR5, c[0x0][0x3a0] ;  /* 0x00007400ff0577ac */ /* 0x000e620008000800 */
[----:B------:R-:W4:Y:S01]  /*dee0*/  LDCU UR4, c[0x0][0x3b4] ;  /* 0x00007680ff0477ac */ /* 0x000f220008000800 */
[----:B0-----:R-:W1:Y:S01]  /*def0*/  LDG.E R5, desc[UR36][R4.64] ;  /* 0x0000002404057981 */ /* 0x001e62000c1e1900 */
[----:B------:R-:W-:Y:S01]  /*df00*/  BSSY.RECONVERGENT B8, `(.L_x_310) ;  /* 0x0000153000087945 */ /* 0x000fe20003800200 */
[----:B----4-:R-:W-:Y:S01]  /*df10*/  VIADD R23, R23, UR4 ;  /* 0x0000000417177c36 */ /* 0x010fe20008000000 */
[----:B-1----:R-:W-:-:S13]  /*df20*/  ISETP.NE.OR P0, PT, R5, UR5, P0 ;  /* 0x0000000505007c0c */ /* 0x002fda0008705670 */
[----:B------:R-:W-:Y:S05]  /*df30*/  @P0 BRA `(.L_x_311) ;  /* 0x00000014003c0947 */ /* 0x000fea0003800000 */
[----:B------:R-:W-:Y:S01]  /*df40*/  MOV R8, 0x0 ;  /* 0x0000000000087802 */ /* 0x000fe20000000f00 */
[----:B------:R-:W0:Y:S01]  /*df50*/  LDCU.64 UR4, c[0x4][0x38] ;  /* 0x01000700ff0477ac */ /* 0x000e220008000a00 */
[----:B------:R-:W-:Y:S02]  /*df60*/  MOV R16, UR42 ;  /* 0x0000002a00107c02 */ /* 0x000fe40008000f00 */
[----:B------:R-:W-:Y:S02]  /*df70*/  CS2R R6, SRZ ;  /* 0x0000000000067805 */ /* 0x000fe4000001ff00 */
[----:B--23--:R-:W1:Y:S01]  /*df80*/  LDC.64 R8, c[0x4][R8] ;  /* 0x0100000008087b82 */ /* 0x00ce620000000a00 */
[----:B------:R-:W-:-:S04]  /*df90*/  ISETP.GE.AND P0, PT, R16, 0x1, PT ;  /* 0x000000011000780c */ /* 0x000fc80003f06270 */
[----:B------:R-:W-:Y:S01]  /*dfa0*/  P2R R0, PR, RZ, 0x1 ;  /* 0x00000001ff007803 */ /* 0x000fe20000000000 */
[----:B0-----:R-:W-:Y:S02]  /*dfb0*/  IMAD.U32 R4, RZ, RZ, UR4 ;  /* 0x00000004ff047e24 */ /* 0x001fe4000f8e00ff */
[----:B------:R-:W-:-:S07]  /*dfc0*/  IMAD.U32 R5, RZ, RZ, UR5 ;  /* 0x00000005ff057e24 */ /* 0x000fce000f8e00ff */
[----:B------:R-:W-:-:S07]  /*dfd0*/  LEPC R20, `(.L_x_312) ;  /* 0x000000001014794e */ /* 0x000fce0000000000 */
[----:B-1----:R-:W-:Y:S05]  /*dfe0*/  CALL.ABS.NOINC R8 ;  /* 0x0000000008007343 */ /* 0x002fea0003c00000 */
.L_x_312:
[----:B------:R-:W-:-:S13]  /*dff0*/  ISETP.GE.AND P6, PT, R16, 0x1, PT ;  /* 0x000000011000780c */ /* 0x000fda0003fc6270 */
[----:B------:R-:W-:Y:S05]  /*e000*/  @!P6 BRA `(.L_x_313) ;  /* 0x0000001000e0e947 */ /* 0x000fea0003800000 */
[----:B------:R-:W-:-:S13]  /*e010*/  ISETP.GE.AND P0, PT, R2, 0x1, PT ;  /* 0x000000010200780c */ /* 0x000fda0003f06270 */
[----:B------:R-:W-:Y:S05]  /*e020*/  @!P0 BRA `(.L_x_314) ;  /* 0x0000000c00a88947 */ /* 0x000fea0003800000 */
[----:B------:R-:W-:Y:S01]  /*e030*/  BSSY.RECONVERGENT B7, `(.L_x_315) ;  /* 0x00000e8000077945 */ /* 0x000fe20003800200 */
[----:B------:R-:W-:-:S07]  /*e040*/  IMAD.MOV.U32 R25, RZ, RZ, RZ ;  /* 0x000000ffff197224 */ /* 0x000fce00078e00ff */
.L_x_337:
[----:B------:R-:W-:Y:S01]  /*e050*/  IADD3 R0, PT, PT, R2, -0x1, RZ ;  /* 0xffffffff02007810 */ /* 0x000fe20007ffe0ff */
[----:B------:R-:W-:Y:S02]  /*e060*/  IMAD R22, R25, R2, RZ ;  /* 0x0000000219167224 */ /* 0x000fe400078e02ff */
[----:B------:R-:W-:Y:S01]  /*e070*/  IMAD.MOV.U32 R19, RZ, RZ, RZ ;  /* 0x000000ffff137224 */ /* 0x000fe200078e00ff */
[----:B------:R-:W-:-:S13]  /*e080*/  ISETP.GE.U32.AND P0, PT, R0, 0x7, PT ;  /* 0x000000070000780c */ /* 0x000fda0003f06070 */
[----:B------:R-:W-:Y:S05]  /*e090*/  @!P0 BRA `(.L_x_316) ;  /* 0x0000000400848947 */ /* 0x000fea0003800000 */
[----:B------:R-:W-:Y:S01]  /*e0a0*/  BSSY.RECONVERGENT B6, `(.L_x_317) ;  /* 0x000005f000067945 */ /* 0x000fe20003800200 */
[----:B------:R-:W-:-:S07]  /*e0b0*/  IMAD.MOV.U32 R19, RZ, RZ, RZ ;  /* 0x000000ffff137224 */ /* 0x000fce00078e00ff */
.L_x_326:
[----:B------:R-:W0:Y:S01]  /*e0c0*/  S2UR UR5, SR_CgaCtaId ;  /* 0x00000000000579c3 */ /* 0x000e220000008800 */
[----:B------:R-:W-:Y:S01]  /*e0d0*/  UMOV UR4, 0x400 ;  /* 0x0000040000047882 */ /* 0x000fe20000000000 */
[----:B------:R-:W-:Y:S01]  /*e0e0*/  IMAD.IADD R18, R22, 0x1, R19 ;  /* 0x0000000116127824 */ /* 0x000fe200078e0213 */
[----:B------:R-:W-:Y:S01]  /*e0f0*/  MOV R16, 0x0 ;  /* 0x0000000000107802 */ /* 0x000fe20000000f00 */
[----:B------:R-:W-:-:S04]  /*e100*/  UIADD3 UR6, UP0, UPT, UR40, 0x20, URZ ;  /* 0x0000002028067890 */ /* 0x000fc8000ff1e0ff */
[----:B------:R1:W2:Y:S01]  /*e110*/  LDC.64 R8, c[0x4][R16] ;  /* 0x0100000010087b82 */ /* 0x0002a20000000a00 */
[----:B------:R-:W-:Y:S01]  /*e120*/  UIADD3.X UR7, UPT, UPT, URZ, UR41, URZ, UP0, !UPT ;  /* 0x00000029ff077290 */ /* 0x000fe200087fe4ff */
[----:B------:R-:W-:-:S04]  /*e130*/  MOV R26, UR6 ;  /* 0x00000006001a7c02 */ /* 0x000fc80008000f00 */
[----:B------:R-:W-:Y:S01]  /*e140*/  MOV R6, R26 ;  /* 0x0000001a00067202 */ /* 0x000fe20000000f00 */
[----:B------:R-:W-:-:S04]  /*e150*/  IMAD.U32 R24, RZ, RZ, UR7 ;  /* 0x00000007ff187e24 */ /* 0x000fc8000f8e00ff */
[----:B------:R-:W-:Y:S01]  /*e160*/  IMAD.MOV.U32 R7, RZ, RZ, R24 ;  /* 0x000000ffff077224 */ /* 0x000fe200078e0018 */
        /* <DEDUP_REMOVED lines=9> */
.L_x_318:
        /* <DEDUP_REMOVED lines=10> */
.L_x_319:
        /* <DEDUP_REMOVED lines=10> */
.L_x_320:
        /* <DEDUP_REMOVED lines=10> */
.L_x_321:
        /* <DEDUP_REMOVED lines=10> */
.L_x_322:
        /* <DEDUP_REMOVED lines=10> */
.L_x_323:
        /* <DEDUP_REMOVED lines=10> */
.L_x_324:
        /* <DEDUP_REMOVED lines=10> */
.L_x_325:
[----:B------:R-:W-:-:S05]  /*e660*/  VIADD R19, R19, 0x8 ;  /* 0x0000000813137836 */ /* 0x000fca0000000000 */
[----:B------:R-:W-:-:S13]  /*e670*/  ISETP.NE.AND P0, PT, R19, R32, PT ;  /* 0x000000201300720c */ /* 0x000fda0003f05270 */
[----:B------:R-:W-:Y:S05]  /*e680*/  @P0 BRA `(.L_x_326) ;  /* 0xfffffff8008c0947 */ /* 0x000fea000383ffff */
[----:B------:R-:W-:Y:S05]  /*e690*/  BSYNC.RECONVERGENT B6 ;  /* 0x0000000000067941 */ /* 0x000fea0003800200 */
.L_x_317:
[----:B------:R-:W-:-:S07]  /*e6a0*/  IMAD.MOV.U32 R19, RZ, RZ, R32 ;  /* 0x000000ffff137224 */ /* 0x000fce00078e0020 */
.L_x_316:
[----:B------:R-:W-:-:S04]  /*e6b0*/  LOP3.LUT R0, R2, 0x7, RZ, 0xc0, !PT ;  /* 0x0000000702007812 */ /* 0x000fc800078ec0ff */
[----:B------:R-:W-:-:S13]  /*e6c0*/  ISETP.NE.AND P0, PT, R0, RZ, PT ;  /* 0x000000ff0000720c */ /* 0x000fda0003f05270 */
[----:B------:R-:W-:Y:S05]  /*e6d0*/  @!P0 BRA `(.L_x_327) ;  /* 0x0000000400c88947 */ /* 0x000fea0003800000 */
[----:B------:R-:W-:-:S04]  /*e6e0*/  IADD3 R0, PT, PT, R0, -0x1, RZ ;  /* 0xffffffff00007810 */ /* 0x000fc80007ffe0ff */
[----:B------:R-:W-:-:S13]  /*e6f0*/  ISETP.GE.U32.AND P0, PT, R0, 0x3, PT ;  /* 0x000000030000780c */ /* 0x000fda0003f06070 */
[----:B------:R-:W-:Y:S05]  /*e700*/  @!P0 BRA `(.L_x_328) ;  /* 0x0000000000cc8947 */ /* 0x000fea0003800000 */
[----:B------:R-:W0:Y:S01]  /*e710*/  S2UR UR5, SR_CgaCtaId ;  /* 0x00000000000579c3 */ /* 0x000e220000008800 */
[----:B------:R-:W-:Y:S01]  /*e720*/  UMOV UR4, 0x400 ;  /* 0x0000040000047882 */ /* 0x000fe20000000000 */
[----:B------:R-:W-:Y:S01]  /*e730*/  IMAD.IADD R18, R22, 0x1, R19 ;  /* 0x0000000116127824 */ /* 0x000fe200078e0213 */
[----:B------:R-:W-:Y:S01]  /*e740*/  MOV R16, 0x0 ;  /* 0x0000000000107802 */ /* 0x000fe20000000f00 */
[----:B------:R-:W-:-:S04]  /*e750*/  UIADD3 UR6, UP0, UPT, UR40, 0x20, URZ ;  /* 0x0000002028067890 */ /* 0x000fc8000ff1e0ff */
[----:B------:R1:W2:Y:S01]  /*e760*/  LDC.64 R8, c[0x4][R16] ;  /* 0x0100000010087b82 */ /* 0x0002a20000000a00 */
        /* <DEDUP_REMOVED lines=14> */
.L_x_329:
        /* <DEDUP_REMOVED lines=10> */
.L_x_330:
        /* <DEDUP_REMOVED lines=10> */
.L_x_331:
        /* <DEDUP_REMOVED lines=10> */
.L_x_332:
[----:B------:R-:W-:-:S07]  /*ea30*/  IADD3 R19, PT, PT, R19, 0x4, RZ ;  /* 0x0000000413137810 */ /* 0x000fce0007ffe0ff */
.L_x_328:
[----:B------:R-:W-:-:S04]  /*ea40*/  LOP3.LUT R0, R2, 0x3, RZ, 0xc0, !PT ;  /* 0x0000000302007812 */ /* 0x000fc800078ec0ff */
[----:B------:R-:W-:-:S13]  /*ea50*/  ISETP.NE.AND P0, PT, R0, RZ, PT ;  /* 0x000000ff0000720c */ /* 0x000fda0003f05270 */
[----:B------:R-:W-:Y:S05]  /*ea60*/  @!P0 BRA `(.L_x_327) ;  /* 0x0000000000e48947 */ /* 0x000fea0003800000 */
[----:B------:R-:W-:-:S05]  /*ea70*/  VIADD R0, R0, 0xffffffff ;  /* 0xffffffff00007836 */ /* 0x000fca0000000000 */
[----:B------:R-:W-:-:S13]  /*ea80*/  ISETP.NE.AND P0, PT, R0, RZ, PT ;  /* 0x000000ff0000720c */ /* 0x000fda0003f05270 */
        /* <DEDUP_REMOVED lines=21> */
.L_x_334:
        /* <DEDUP_REMOVED lines=10> */
.L_x_335:
[----:B------:R-:W-:-:S07]  /*ec80*/  VIADD R19, R19, 0x2 ;  /* 0x0000000213137836 */ /* 0x000fce0000000000 */
.L_x_333:
        /* <DEDUP_REMOVED lines=9> */
[----:B------:R-:W1:Y:S01]  /*ed20*/  LDC.64 R8, c[0x4][R8] ;  /* 0x0100000008087b82 */ /* 0x000e620000000a00 */
[----:B------:R-:W-:-:S04]  /*ed30*/  IMAD.U32 R26, RZ, RZ, UR6 ;  /* 0x00000006ff1a7e24 */ /* 0x000fc8000f8e00ff */
[----:B------:R-:W-:Y:S01]  /*ed40*/  MOV R24, UR7 ;  /* 0x0000000700187c02 */ /* 0x000fe20008000f00 */
[----:B------:R-:W-:-:S03]  /*ed50*/  IMAD.MOV.U32 R6, RZ, RZ, R26 ;  /* 0x000000ffff067224 */ /* 0x000fc600078e001a */
[----:B------:R-:W-:Y:S01]  /*ed60*/  MOV R7, R24 ;  /* 0x0000001800077202 */ /* 0x000fe20000000f00 */
[----:B0-----:R-:W-:-:S06]  /*ed70*/  ULEA UR4, UR5, UR4, 0x18 ;  /* 0x0000000405047291 */ /* 0x001fcc000f8ec0ff */
[----:B------:R-:W-:-:S05]  /*ed80*/  LEA R0, R0, UR4, 0x2 ;  /* 0x0000000400007c11 */ /* 0x000fca000f8e10ff */
[----:B------:R-:W0:Y:S01]  /*ed90*/  LDCU.64 UR4, c[0x4][0x28] ;  /* 0x01000500ff0477ac */ /* 0x000e220008000a00 */
[----:B------:R-:W2:Y:S01]  /*eda0*/  LDS R0, [R0] ;  /* 0x0000000000007984 */ /* 0x000ea20000000800 */
[----:B0-----:R-:W-:Y:S02]  /*edb0*/  IMAD.U32 R4, RZ, RZ, UR4 ;  /* 0x00000004ff047e24 */ /* 0x001fe4000f8e00ff */
[----:B------:R-:W-:Y:S01]  /*edc0*/  IMAD.U32 R5, RZ, RZ, UR5 ;  /* 0x00000005ff057e24 */ /* 0x000fe2000f8e00ff */
[----:B-12---:R0:W-:Y:S06]  /*edd0*/  STL [R1+0x20], R0 ;  /* 0x0000200001007387 */ /* 0x0061ec0000100800 */
[----:B------:R-:W-:-:S07]  /*ede0*/  LEPC R20, `(.L_x_327) ;  /* 0x000000001014794e */ /* 0x000fce0000000000 */
[----:B0-----:R-:W-:Y:S05]  /*edf0*/  CALL.ABS.NOINC R8 ;  /* 0x0000000008007343 */ /* 0x001fea0003c00000 */
.L_x_327:
[----:B------:R-:W-:Y:S01]  /*ee00*/  MOV R8, 0x0 ;  /* 0x0000000000087802 */ /* 0x000fe20000000f00 */
[----:B------:R-:W0:Y:S01]  /*ee10*/  LDCU.64 UR4, c[0x4][0x30] ;  /* 0x01000600ff0477ac */ /* 0x000e220008000a00 */
[----:B------:R-:W-:-:S04]  /*ee20*/  CS2R R6, SRZ ;  /* 0x0000000000067805 */ /* 0x000fc8000001ff00 */
[----:B------:R-:W1:Y:S01]  /*ee30*/  LDC.64 R8, c[0x4][R8] ;  /* 0x0100000008087b82 */ /* 0x000e620000000a00 */
[----:B0-----:R-:W-:Y:S02]  /*ee40*/  IMAD.U32 R4, RZ, RZ, UR4 ;  /* 0x00000004ff047e24 */ /* 0x001fe4000f8e00ff */
[----:B------:R-:W-:-:S07]  /*ee50*/  IMAD.U32 R5, RZ, RZ, UR5 ;  /* 0x00000005ff057e24 */ /* 0x000fce000f8e00ff */
[----:B------:R-:W-:-:S07]  /*ee60*/  LEPC R20, `(.L_x_336) ;  /* 0x000000001014794e */ /* 0x000fce0000000000 */
[----:B-1----:R-:W-:Y:S05]  /*ee70*/  CALL.ABS.NOINC R8 ;  /* 0x0000000008007343 */ /* 0x002fea0003c00000 */
.L_x_336:
[----:B------:R-:W-:-:S05]  /*ee80*/  VIADD R25, R25, 0x1 ;  /* 0x0000000119197836 */ /* 0x000fca0000000000 */
[----:B------:R-:W-:-:S13]  /*ee90*/  ISETP.NE.AND P0, PT, R25, UR42, PT ;  /* 0x0000002a19007c0c */ /* 0x000fda000bf05270 */
[----:B------:R-:W-:Y:S05]  /*eea0*/  @P0 BRA `(.L_x_337) ;  /* 0xfffffff000680947 */ /* 0x000fea000383ffff */
[----:B------:R-:W-:Y:S05]  /*eeb0*/  BSYNC.RECONVERGENT B7 ;  /* 0x0000000000077941 */ /* 0x000fea0003800200 */
.L_x_315:
[----:B------:R-:W-:Y:S05]  /*eec0*/  BRA `(.L_x_313) ;  /* 0x0000000400307947 */ /* 0x000fea0003800000 */
.L_x_314:
[----:B------:R-:W-:-:S04]  /*eed0*/  UIADD3 UR4, UPT, UPT, UR42, -0x1, URZ ;  /* 0xffffffff2a047890 */ /* 0x000fc8000fffe0ff */
[----:B------:R-:W-:-:S09]  /*eee0*/  UISETP.GE.U32.AND UP0, UPT, UR4, 0x3, UPT ;  /* 0x000000030400788c */ /* 0x000fd2000bf06070 */
[----:B------:R-:W-:Y:S05]  /*eef0*/  BRA.U !UP0, `(.L_x_338) ;  /* 0x00000001089c7547 */ /* 0x000fea000b800000 */
[----:B------:R-:W-:Y:S01]  /*ef00*/  HFMA2 R16, -RZ, RZ, 0, 0 ;  /* 0x00000000ff107431 */ /* 0x000fe200000001ff */
[----:B------:R-:W-:Y:S06]  /*ef10*/  BSSY.RECONVERGENT B6, `(.L_x_338) ;  /* 0x0000025000067945 */ /* 0x000fec0003800200 */
.L_x_343:
[----:B------:R-:W-:Y:S01]  /*ef20*/  MOV R8, 0x0 ;  /* 0x0000000000087802 */ /* 0x000fe20000000f00 */
[----:B------:R-:W0:Y:S01]  /*ef30*/  LDCU.64 UR4, c[0x4][0x30] ;  /* 0x01000600ff0477ac */ /* 0x000e220008000a00 */
[----:B------:R-:W-:Y:S01]  /*ef40*/  VIADD R16, R16, 0x4 ;  /* 0x0000000410107836 */ /* 0x000fe20000000000 */
[----:B------:R-:W-:Y:S01]  /*ef50*/  CS2R R6, SRZ ;  /* 0x0000000000067805 */ /* 0x000fe2000001ff00 */
[----:B------:R-:W-:Y:S02]  /*ef60*/  ULOP3.LUT UR6, UR42, 0x7ffffffc, URZ, 0xc0, !UPT ;  /* 0x7ffffffc2a067892 */ /* 0x000fe4000f8ec0ff */
[----:B------:R-:W1:Y:S04]  /*ef70*/  LDC.64 R8, c[0x4][R8] ;  /* 0x0100000008087b82 */ /* 0x000e680000000a00 */
[----:B------:R-:W-:-:S04]  /*ef80*/  ISETP.NE.AND P0, PT, R16, UR6, PT ;  /* 0x0000000610007c0c */ /* 0x000fc8000bf05270 */
[----:B------:R-:W-:Y:S01]  /*ef90*/  P2R R18, PR, RZ, 0x1 ;  /* 0x00000001ff127803 */ /* 0x000fe20000000000 */
[----:B0-----:R-:W-:Y:S02]  /*efa0*/  IMAD.U32 R4, RZ, RZ, UR4 ;  /* 0x00000004ff047e24 */ /* 0x001fe4000f8e00ff */
[----:B------:R-:W-:-:S07]  /*efb0*/  IMAD.U32 R5, RZ, RZ, UR5 ;  /* 0x00000005ff057e24 */ /* 0x000fce000f8e00ff */
[----:B------:R-:W-:-:S07]  /*efc0*/  LEPC R20, `(.L_x_339) ;  /* 0x000000001014794e */ /* 0x000fce0000000000 */
[----:B-1----:R-:W-:Y:S05]  /*efd0*/  CALL.ABS.NOINC R8 ;  /* 0x0000000008007343 */ /* 0x002fea0003c00000 */
.L_x_339:
[----:B------:R-:W-:Y:S01]  /*efe0*/  MOV R19, 0x0 ;  /* 0x0000000000137802 */ /* 0x000fe20000000f00 */
[----:B------:R-:W0:Y:S01]  /*eff0*/  LDCU.64 UR4, c[0x4][0x30] ;  /* 0x01000600ff0477ac */ /* 0x000e220008000a00 */
[----:B------:R-:W-:Y:S02]  /*f000*/  CS2R R6, SRZ ;  /* 0x0000000000067805 */ /* 0x000fe4000001ff00 */
[----:B------:R1:W2:Y:S01]  /*f010*/  LDC.64 R8, c[0x4][R19] ;  /* 0x0100000013087b82 */ /* 0x0002a20000000a00 */
[----:B0-----:R-:W-:Y:S01]  /*f020*/  MOV R4, UR4 ;  /* 0x0000000400047c02 */ /* 0x001fe20008000f00 */
[----:B-1----:R-:W-:-:S07]  /*f030*/  IMAD.U32 R5, RZ, RZ, UR5 ;  /* 0x00000005ff057e24 */ /* 0x002fce000f8e00ff */
[----:B------:R-:W-:-:S07]  /*f040*/  LEPC R20, `(.L_x_340) ;  /* 0x000000001014794e */ /* 0x000fce0000000000 */
[----:B--2---:R-:W-:Y:S05]  /*f050*/  CALL.ABS.NOINC R8 ;  /* 0x0000000008007343 */ /* 0x004fea0003c00000 */
.L_x_340:
[----:B------:R0:W1:Y:S01]  /*f060*/  LDC.64 R8, c[0x4][R19] ;  /* 0x0100000013087b82 */ /* 0x0000620000000a00 */
[----:B------:R-:W2:Y:S01]  /*f070*/  LDCU.64 UR4, c[0x4][0x30] ;  /* 0x01000600ff0477ac */ /* 0x000ea20008000a00 */
[----:B------:R-:W-:Y:S01]  /*f080*/  CS2R R6, SRZ ;  /* 0x0000000000067805 */ /* 0x000fe2000001ff00 */
[----:B--2---:R-:W-:Y:S02]  /*f090*/  IMAD.U32 R4, RZ, RZ, UR4 ;  /* 0x00000004ff047e24 */ /* 0x004fe4000f8e00ff */
[----:B0-----:R-:W-:-:S07]  /*f0a0*/  IMAD.U32 R5, RZ, RZ, UR5 ;  /* 0x00000005ff057e24 */ /* 0x001fce000f8e00ff */
[----:B------:R-:W-:-:S07]  /*f0b0*/  LEPC R20, `(.L_x_341) ;  /* 0x000000001014794e */ /* 0x000fce0000000000 */
[----:B-1----:R-:W-:Y:S05]  /*f0c0*/  CALL.ABS.NOINC R8 ;  /* 0x0000000008007343 */ /* 0x002fea0003c00000 */
.L_x_341:
[----:B------:R0:W1:Y:S01]  /*f0d0*/  LDC.64 R8, c[0x4][R19] ;  /* 0x0100000013087b82 */ /* 0x0000620000000a00 */
[----:B------:R-:W2:Y:S01]  /*f0e0*/  LDCU.64 UR4, c[0x4][0x30] ;  /* 0x01000600ff0477ac */ /* 0x000ea20008000a00 */
[----:B------:R-:W-:Y:S02]  /*f0f0*/  CS2R R6, SRZ ;  /* 0x0000000000067805 */ /* 0x000fe4000001ff00 */
[----:B--2---:R-:W-:Y:S01]  /*f100*/  MOV R4, UR4 ;  /* 0x0000000400047c02 */ /* 0x004fe20008000f00 */
[----:B0-----:R-:W-:-:S07]  /*f110*/  IMAD.U32 R5, RZ, RZ, UR5 ;  /* 0x00000005ff057e24 */ /* 0x001fce000f8e00ff */
[----:B------:R-:W-:-:S07]  /*f120*/  LEPC R20, `(.L_x_342) ;  /* 0x000000001014794e */ /* 0x000fce0000000000 */
[----:B-1----:R-:W-:Y:S05]  /*f130*/  CALL.ABS.NOINC R8 ;  /* 0x0000000008007343 */ /* 0x002fea0003c00000 */
.L_x_342:
[----:B------:R-:W-:-:S13]  /*f140*/  ISETP.NE.AND P6, PT, R18, RZ, PT ;  /* 0x000000ff1200720c */ /* 0x000fda0003fc5270 */
[----:B------:R-:W-:Y:S05]  /*f150*/  @P6 BRA `(.L_x_343) ;  /* 0xfffffffc00706947 */ /* 0x000fea000383ffff */
[----:B------:R-:W-:Y:S05]  /*f160*/  BSYNC.RECONVERGENT B6 ;  /* 0x0000000000067941 */ /* 0x000fea0003800200 */
.L_x_338:
[----:B------:R-:W-:-:S05]  /*f170*/  IMAD.U32 R18, RZ, RZ, UR42 ;  /* 0x0000002aff127e24 */ /* 0x000fca000f8e00ff */
[----:B------:R-:W-:-:S04]  /*f180*/  LOP3.LUT R18, R18, 0x3, RZ, 0xc0, !PT ;  /* 0x0000000312127812 */ /* 0x000fc800078ec0ff */
[----:B------:R-:W-:-:S13]  /*f190*/  ISETP.NE.AND P0, PT, R18, RZ, PT ;  /* 0x000000ff1200720c */ /* 0x000fda0003f05270 */
[----:B------:R-:W-:Y:S05]  /*f1a0*/  @!P0 BRA `(.L_x_313) ;  /* 0x0000000000788947 */ /* 0x000fea0003800000 */
[----:B------:R-:W-:Y:S01]  /*f1b0*/  MOV R16, 0x0 ;  /* 0x0000000000107802 */ /* 0x000fe20000000f00 */
[----:B------:R-:W0:Y:S01]  /*f1c0*/  LDCU.64 UR4, c[0x4][0x30] ;  /* 0x01000600ff0477ac */ /* 0x000e220008000a00 */
[----:B------:R-:W-:Y:S02]  /*f1d0*/  ISETP.NE.AND P0, PT, R18, 0x1, PT ;  /* 0x000000011200780c */ /* 0x000fe40003f05270 */
[----:B------:R-:W-:Y:S01]  /*f1e0*/  CS2R R6, SRZ ;  /* 0x0000000000067805 */ /* 0x000fe2000001ff00 */
[----:B------:R1:W2:Y:S01]  /*f1f0*/  LDC.64 R8, c[0x4][R16] ;  /* 0x0100000010087b82 */ /* 0x0002a20000000a00 */
[----:B------:R-:W-:Y:S01]  /*f200*/  P2R R0, PR, RZ, 0x1 ;  /* 0x00000001ff007803 */ /* 0x000fe20000000000 */
[----:B0-----:R-:W-:Y:S01]  /*f210*/  IMAD.U32 R4, RZ, RZ, UR4 ;  /* 0x00000004ff047e24 */ /* 0x001fe2000f8e00ff */
[----:B-1----:R-:W-:-:S07]  /*f220*/  MOV R5, UR5 ;  /* 0x0000000500057c02 */ /* 0x002fce0008000f00 */
[----:B------:R-:W-:-:S07]  /*f230*/  LEPC R20, `(.L_x_344) ;  /* 0x000000001014794e */ /* 0x000fce0000000000 */
[----:B--2---:R-:W-:Y:S05]  /*f240*/  CALL.ABS.NOINC R8 ;  /* 0x0000000008007343 */ /* 0x004fea0003c00000 */
.L_x_344:
[----:B------:R-:W-:-:S13]  /*f250*/  ISETP.NE.AND P6, PT, R18, 0x1, PT ;  /* 0x000000011200780c */ /* 0x000fda0003fc5270 */
[----:B------:R-:W-:Y:S05]  /*f260*/  @!P6 BRA `(.L_x_313) ;  /* 0x000000000048e947 */ /* 0x000fea0003800000 */
[----:B------:R0:W1:Y:S01]  /*f270*/  LDC.64 R8, c[0x4][R16] ;  /* 0x0100000010087b82 */ /* 0x0000620000000a00 */
[----:B------:R-:W2:Y:S01]  /*f280*/  LDCU.64 UR4, c[0x4][0x30] ;  /* 0x01000600ff0477ac */ /* 0x000ea20008000a00 */
[----:B------:R-:W-:Y:S02]  /*f290*/  ISETP.NE.AND P0, PT, R18, 0x2, PT ;  /* 0x000000021200780c */ /* 0x000fe40003f05270 */
[----:B------:R-:W-:Y:S02]  /*f2a0*/  CS2R R6, SRZ ;  /* 0x0000000000067805 */ /* 0x000fe4000001ff00 */
[----:B------:R-:W-:Y:S01]  /*f2b0*/  P2R R0, PR, RZ, 0x1 ;  /* 0x00000001ff007803 */ /* 0x000fe20000000000 */
[----:B--2---:R-:W-:Y:S02]  /*f2c0*/  IMAD.U32 R4, RZ, RZ, UR4 ;  /* 0x00000004ff047e24 */ /* 0x004fe4000f8e00ff */
[----:B0-----:R-:W-:-:S07]  /*f2d0*/  IMAD.U32 R5, RZ, RZ, UR5 ;  /* 0x00000005ff057e24 */ /* 0x001fce000f8e00ff */
[----:B------:R-:W-:-:S07]  /*f2e0*/  LEPC R20, `(.L_x_345) ;  /* 0x000000001014794e */ /* 0x000fce0000000000 */
[----:B-1----:R-:W-:Y:S05]  /*f2f0*/  CALL.ABS.NOINC R8 ;  /* 0x0000000008007343 */ /* 0x002fea0003c00000 */
.L_x_345:
        /* <DEDUP_REMOVED lines=9> */
.L_x_313:
        /* <DEDUP_REMOVED lines=8> */
.L_x_346:
[----:B------:R-:W0:Y:S02]  /*f410*/  LDC.64 R4, c[0x4][0x8] ;  /* 0x01000200ff047b82 */ /* 0x000e240000000a00 */
[----:B0-----:R0:W5:Y:S02]  /*f420*/  LDG.E R5, desc[UR36][R4.64] ;  /* 0x0000002404057981 */ /* 0x001164000c1e1900 */
.L_x_311:
[----:B------:R-:W-:Y:S05]  /*f430*/  BSYNC.RECONVERGENT B8 ;  /* 0x0000000000087941 */ /* 0x000fea0003800200 */
.L_x_310:
[----:B------:R-:W1:Y:S01]  /*f440*/  LDC R16, c[0x0][0x3a0] ;  /* 0x0000e800ff107b82 */ /* 0x000e620000000800 */
[----:B------:R-:W-:Y:S01]  /*f450*/  ISETP.NE.AND P0, PT, R31, RZ, PT ;  /* 0x000000ff1f00720c */ /* 0x000fe20003f05270 */
[----:B------:R-:W-:Y:S03]  /*f460*/  BSSY B8, `(.L_x_347) ;  /* 0x000020a000087945 */ /* 0x000fe60003800000 */
[----:B-1---5:R-:W-:-:S13]  /*f470*/  ISETP.NE.OR P0, PT, R5, R16, P0 ;  /* 0x000000100500720c */ /* 0x022fda0000705670 */
[----:B------:R-:W-:Y:S05]  /*f480*/  @P0 BRA `(.L_x_348) ;  /* 0x00000020001c0947 */ /* 0x000fea0003800000 */
[----:B------:R-:W1:Y:S01]  /*f490*/  LDC R18, c[0x0][0x3cc] ;  /* 0x0000f300ff127b82 */ /* 0x000e620000000800 */
[----:B------:R-:W-:Y:S01]  /*f4a0*/  MOV R8, 0x0 ;  /* 0x0000000000087802 */ /* 0x000fe20000000f00 */
[----:B------:R4:W-:Y:S01]  /*f4b0*/  STL.64 [R1+0x20], R16 ;  /* 0x0000201001007387 */ /* 0x0009e20000100a00 */
[----:B------:R-:W0:Y:S03]  /*f4c0*/  LDCU.64 UR4, c[0x4][0x40] ;  /* 0x01000800ff0477ac */ /* 0x000e260008000a00 */
[----:B------:R4:W-:Y:S01]  /*f4d0*/  STL [R1+0x28], R23 ;  /* 0x0000281701007387 */ /* 0x0009e20000100800 */
[----:B------:R-:W-:Y:S01]  /*f4e0*/  UIADD3 UR6, UP0, UPT, UR40, 0x20, URZ ;  /* 0x0000002028067890 */ /* 0x000fe2000ff1e0ff */
[----:B--23--:R-:W2:Y:S03]  /*f4f0*/  LDC.64 R8, c[0x4][R8] ;  /* 0x0100000008087b82 */ /* 0x00cea60000000a00 */
[----:B------:R-:W-:-:S02]  /*f500*/  UIADD3.X UR7, UPT, UPT, URZ, UR41, URZ, UP0, !UPT ;  /* 0x00000029ff077290 */ /* 0x000fc400087fe4ff */
[----:B------:R-:W-:-:S04]  /*f510*/  IMAD.U32 R26, RZ, RZ, UR6 ;  /* 0x00000006ff1a7e24 */ /* 0x000fc8000f8e00ff */
[----:B------:R-:W-:Y:S01]  /*f520*/  MOV R24, UR7 ;  /* 0x0000000700187c02 */ /* 0x000fe20008000f00 */
[----:B------:R-:W-:Y:S02]  /*f530*/  IMAD.MOV.U32 R6, RZ, RZ, R26 ;  /* 0x000000ffff067224 */ /* 0x000fe400078e001a */
[----:B0-----:R-:W-:Y:S01]  /*f540*/  IMAD.U32 R4, RZ, RZ, UR4 ;  /* 0x00000004ff047e24 */ /* 0x001fe2000f8e00ff */
[----:B------:R-:W-:Y:S01]  /*f550*/  MOV R7, R24 ;  /* 0x0000001800077202 */ /* 0x000fe20000000f00 */
[----:B------:R-:W-:Y:S01]  /*f560*/  IMAD.U32 R5, RZ, RZ, UR5 ;  /* 0x00000005ff057e24 */ /* 0x000fe2000f8e00ff */
[----:B-1----:R-:W-:-:S04]  /*f570*/  ISETP.GE.AND P0, PT, R18, 0x1, PT ;  /* 0x000000011200780c */ /* 0x002fc80003f06270 */
[----:B----4-:R-:W-:-:S09]  /*f580*/  P2R R0, PR, RZ, 0x1 ;  /* 0x00000001ff007803 */ /* 0x010fd20000000000 */
[----:B------:R-:W-:-:S07]  /*f590*/  LEPC R20, `(.L_x_349) ;  /* 0x000000001014794e */ /* 0x000fce0000000000 */
[----:B--2---:R-:W-:Y:S05]  /*f5a0*/  CALL.ABS.NOINC R8 ;  /* 0x0000000008007343 */ /* 0x004fea0003c00000 */
.L_x_349:
[----:B------:R-:W-:-:S13]  /*f5b0*/  ISETP.GE.AND P6, PT, R18, 0x1, PT ;  /* 0x000000011200780c */ /* 0x000fda0003fc6270 */
[----:B------:R-:W-:Y:S05]  /*f5c0*/  @!P6 BRA `(.L_x_350) ;  /* 0x0000001c00ace947 */ /* 0x000fea0003800000 */
[----:B------:R-:W0:Y:S02]  /*f5d0*/  LDCU UR4, c[0x0][0x3c8] ;  /* 0x00007900ff0477ac */ /* 0x000e240008000800 */
[----:B0-----:R-:W-:-:S09]  /*f5e0*/  UISETP.GE.AND UP0, UPT, UR4, 0x1, UPT ;  /* 0x000000010400788c */ /* 0x001fd2000bf06270 */
[----:B------:R-:W-:Y:S05]  /*f5f0*/  BRA.U !UP0, `(.L_x_351) ;  /* 0x0000001908787547 */ /* 0x000fea000b800000 */
[----:B------:R-:W-:Y:S01]  /*f600*/  BSSY B7, `(.L_x_352) ;  /* 0x000019c000077945 */ /* 0x000fe20003800000 */
[----:B------:R-:W-:-:S07]  /*f610*/  IMAD.MOV.U32 R16, RZ, RZ, RZ ;  /* 0x000000ffff107224 */ /* 0x000fce00078e00ff */
.L_x_390:
[----:B------:R-:W-:Y:S05]  /*f620*/  YIELD ;  /* 0x0000000000007946 */ /* 0x000fea0003800000 */
[----:B------:R-:W0:Y:S01]  /*f630*/  LDCU UR4, c[0x0][0x3c8] ;  /* 0x00007900ff0477ac */ /* 0x000e220008000800 */
[----:B------:R-:W-:Y:S02]  /*f640*/  IMAD.U32 R0, RZ, RZ, UR51 ;  /* 0x00000033ff007e24 */ /* 0x000fe4000f8e00ff */
[----:B------:R-:W-:-:S03]  /*f650*/  IMAD.MOV.U32 R25, RZ, RZ, RZ ;  /* 0x000000ffff197224 */ /* 0x000fc600078e00ff */
[----:B------:R-:W-:Y:S01]  /*f660*/  ISETP.GE.U32.AND P0, PT, R0, 0xf, PT ;  /* 0x0000000f0000780c */ /* 0x000fe20003f06070 */
[----:B0-----:R-:W-:-:S12]  /*f670*/  IMAD R22, R16, UR4, RZ ;  /* 0x0000000410167c24 */ /* 0x001fd8000f8e02ff */
[----:B------:R-:W-:Y:S05]  /*f680*/  @!P0 BRA `(.L_x_353) ;  /* 0x0000000800c08947 */ /* 0x000fea0003800000 */
[----:B------:R-:W-:Y:S01]  /*f690*/  HFMA2 R33, -RZ, RZ, 0, 0 ;  /* 0x00000000ff217431 */ /* 0x000fe200000001ff */
[----:B------:R-:W-:Y:S06]  /*f6a0*/  BSSY B6, `(.L_x_354) ;  /* 0x00000ad000067945 */ /* 0x000fec0003800000 */
.L_x_371:
        /* <DEDUP_REMOVED lines=10> */
[----:B------:R-:W-:-:S04]  /*f750*/  IMAD.U32 R26, RZ, RZ, UR6 ;  /* 0x00000006ff1a7e24 */ /* 0x000fc8000f8e00ff */
[----:B------:R-:W-:Y:S02]  /*f760*/  IMAD.U32 R24, RZ, RZ, UR7 ;  /* 0x00000007ff187e24 */ /* 0x000fe4000f8e00ff */
[----:B------:R-:W-:Y:S01]  /*f770*/  IMAD.MOV.U32 R6, RZ, RZ, R26 ;  /* 0x000000ffff067224 */ /* 0x000fe200078e001a */
[----:B---3--:R-:W-:Y:S01]  /*f780*/  MOV R4, UR4 ;  /* 0x0000000400047c02 */ /* 0x008fe20008000f00 */
[----:B------:R-:W-:Y:S02]  /*f790*/  IMAD.U32 R5, RZ, RZ, UR5 ;  /* 0x00000005ff057e24 */ /* 0x000fe4000f8e00ff */
[----:B------:R-:W-:Y:S01]  /*f7a0*/  IMAD.MOV.U32 R7, RZ, RZ, R24 ;  /* 0x000000ffff077224 */ /* 0x000fe200078e0018 */
[----:B-12---:R0:W-:Y:S06]  /*f7b0*/  STL [R1+0x20], R0 ;  /* 0x0000200001007387 */ /* 0x0061ec0000100800 */
[----:B------:R-:W-:-:S07]  /*f7c0*/  LEPC R20, `(.L_x_355) ;  /* 0x000000001014794e */ /* 0x000fce0000000000 */
[----:B0-----:R-:W-:Y:S05]  /*f7d0*/  CALL.ABS.NOINC R8 ;  /* 0x0000000008007343 */ /* 0x001fea0003c00000 */
.L_x_355:
        /* <DEDUP_REMOVED lines=10> */
.L_x_356:
        /* <DEDUP_REMOVED lines=10> */
.L_x_357:
        /* <DEDUP_REMOVED lines=10> */
.L_x_358:
        /* <DEDUP_REMOVED lines=10> */
.L_x_359:
        /* <DEDUP_REMOVED lines=10> */
.L_x_360:
        /* <DEDUP_REMOVED lines=10> */
.L_x_361:
        /* <DEDUP_REMOVED lines=10> */
.L_x_362:
        /* <DEDUP_REMOVED lines=10> */
.L_x_363:
        /* <DEDUP_REMOVED lines=10> */
.L_x_364:
        /* <DEDUP_REMOVED lines=10> */
.L_x_365:
        /* <DEDUP_REMOVED lines=10> */
.L_x_366:
        /* <DEDUP_REMOVED lines=10> */
.L_x_367:
        /* <DEDUP_REMOVED lines=10> */
.L_x_368:
        /* <DEDUP_REMOVED lines=10> */
.L_x_369:
        /* <DEDUP_REMOVED lines=10> */
.L_x_370:
[----:B------:R-:W-:-:S04]  /*10140*/  IADD3 R33, PT, PT, R33, 0x10, RZ ;  /* 0x0000001021217810 */ /* 0x000fc80007ffe0ff */
[----:B------:R-:W-:-:S13]  /*10150*/  ISETP.NE.AND P0, PT, R33, UR52, PT ;  /* 0x0000003421007c0c */ /* 0x000fda000bf05270 */
[----:B------:R-:W-:Y:S05]  /*10160*/  @P0 BRA `(.L_x_371) ;  /* 0xfffffff400500947 */ /* 0x000fea000383ffff */
[----:B------:R-:W-:Y:S05]  /*10170*/  BSYNC B6 ;  /* 0x0000000000067941 */ /* 0x000fea0003800000 */
.L_x_354:
[----:B------:R-:W-:-:S07]  /*10180*/  IMAD.U32 R25, RZ, RZ, UR52 ;  /* 0x00000034ff197e24 */ /* 0x000fce000f8e00ff */
.L_x_353:
[----:B------:R-:W-:-:S09]  /*10190*/  UISETP.NE.AND UP0, UPT, UR49, URZ, UPT ;  /* 0x000000ff3100728c */ /* 0x000fd2000bf05270 */
[----:B------:R-:W-:Y:S05]  /*101a0*/  BRA.U !UP0, `(.L_x_372) ;  /* 0x0000000d08547547 */ /* 0x000fea000b800000 */
[----:B------:R-:W-:-:S04]  /*101b0*/  IMAD.U32 R0, RZ, RZ, UR49 ;  /* 0x00000031ff007e24 */ /* 0x000fc8000f8e00ff */
[----:B------:R-:W-:-:S05]  /*101c0*/  VIADD R0, R0, 0xffffffff ;  /* 0xffffffff00007836 */ /* 0x000fca0000000000 */
[----:B------:R-:W-:-:S13]  /*101d0*/  ISETP.GE.U32.AND P0, PT, R0, 0x7, PT ;  /* 0x000000070000780c */ /* 0x000fda0003f06070 */
[----:B------:R-:W-:Y:S05]  /*101e0*/  @!P0 BRA `(.L_x_373) ;  /* 0x0000000400788947 */ /* 0x000fea0003800000 */
[----:B------:R-:W0:Y:S01]  /*101f0*/  LDC.64 R6, c[0x0][0x380] ;  /* 0x0000e000ff067b82 */ /* 0x000e220000000a00 */
[----:B------:R-:W-:Y:S01]  /*10200*/  IADD3 R3, PT, PT, R22, R25, RZ ;  /* 0x0000001916037210 */ /* 0x000fe20007ffe0ff */
[----:B------:R-:W1:Y:S04]  /*10210*/  LDCU.64 UR4, c[0x4][0x28] ;  /* 0x01000500ff0477ac */ /* 0x000e680008000a00 */
[----:B0-----:R-:W-:-:S05]  /*10220*/  IMAD.WIDE.U32 R6, R3, 0x4, R6 ;  /* 0x0000000403067825 */ /* 0x001fca00078e0006 */
[----:B------:R0:W2:Y:S01]  /*10230*/  LDG.E.STRONG.SYS R0, desc[UR36][R6.64] ;  /* 0x0000002406007981 */ /* 0x0000a2000c1f5900 */
[----:B------:R-:W-:Y:S01]  /*10240*/  MOV R33, 0x0 ;  /* 0x0000000000217802 */ /* 0x000fe20000000f00 */
[----:B------:R-:W-:Y:S01]  /*10250*/  UIADD3 UR6, UP0, UPT, UR40, 0x20, URZ ;  /* 0x0000002028067890 */ /* 0x000fe2000ff1e0ff */
[----:B-1----:R-:W-:Y:S01]  /*10260*/  IMAD.U32 R4, RZ, RZ, UR4 ;  /* 0x00000004ff047e24 */ /* 0x002fe2000f8e00ff */
[----:B------:R-:W-:Y:S01]  /*10270*/  MOV R5, UR5 ;  /* 0x0000000500057c02 */ /* 0x000fe20008000f00 */
[----:B------:R1:W3:Y:S01]  /*10280*/  LDC.64 R8, c[0x4][R33] ;  /* 0x0100000021087b82 */ /* 0x0002e20000000a00 */
[----:B------:R-:W-:Y:S02]  /*10290*/  UIADD3.X UR7, UPT, UPT, URZ, UR41, URZ, UP0, !UPT ;  /* 0x00000029ff077290 */ /* 0x000fe400087fe4ff */
[----:B------:R-:W-:-:S04]  /*102a0*/  IMAD.U32 R26, RZ, RZ, UR6 ;  /* 0x00000006ff1a7e24 */ /* 0x000fc8000f8e00ff */
[----:B------:R-:W-:Y:S02]  /*102b0*/  IMAD.U32 R24, RZ, RZ, UR7 ;  /* 0x00000007ff187e24 */ /* 0x000fe4000f8e00ff */
[----:B0-----:R-:W-:Y:S02]  /*102c0*/  IMAD.MOV.U32 R6, RZ, RZ, R26 ;  /* 0x000000ffff067224 */ /* 0x001fe400078e001a */
[----:B------:R-:W-:Y:S01]  /*102d0*/  IMAD.MOV.U32 R7, RZ, RZ, R24 ;  /* 0x000000ffff077224 */ /* 0x000fe200078e0018 */
[----:B--23--:R1:W-:Y:S06]  /*102e0*/  STL [R1+0x20], R0 ;  /* 0x0000200001007387 */ /* 0x00c3ec0000100800 */
[----:B------:R-:W-:-:S07]  /*102f0*/  LEPC R20, `(.L_x_374) ;  /* 0x000000001014794e */ /* 0x000fce0000000000 */
[----:B-1----:R-:W-:Y:S05]  /*10300*/  CALL.ABS.NOINC R8 ;  /* 0x0000000008007343 */ /* 0x002fea0003c00000 */
.L_x_374:
        /* <DEDUP_REMOVED lines=15> */
.L_x_375:
        /* <DEDUP_REMOVED lines=10> */
.L_x_376:
        /* <DEDUP_REMOVED lines=10> */
.L_x_377:
        /* <DEDUP_REMOVED lines=10> */
.L_x_378:
        /* <DEDUP_REMOVED lines=10> */
.L_x_379:
        /* <DEDUP_REMOVED lines=10> */
.L_x_380:
        /* <DEDUP_REMOVED lines=10> */
.L_x_381:
[----:B------:R-:W-:-:S07]  /*107c0*/  IADD3 R25, PT, PT, R25, 0x8, RZ ;  /* 0x0000000819197810 */ /* 0x000fce0007ffe0ff */
.L_x_373:
[----:B------:R-:W-:-:S09]  /*107d0*/  UISETP.NE.AND UP0, UPT, UR48, URZ, UPT ;  /* 0x000000ff3000728c */ /* 0x000fd2000bf05270 */
[----:B------:R-:W-:Y:S05]  /*107e0*/  BRA.U !UP0, `(.L_x_372) ;  /* 0x0000000508c47547 */ /* 0x000fea000b800000 */
[----:B------:R-:W-:-:S04]  /*107f0*/  IMAD.U32 R0, RZ, RZ, UR48 ;  /* 0x00000030ff007e24 */ /* 0x000fc8000f8e00ff */
        /* <DEDUP_REMOVED lines=14> */
[----:B------:R-:W-:-:S04]  /*108e0*/  MOV R26, UR6 ;  /* 0x00000006001a7c02 */ /* 0x000fc80008000f00 */
[----:B------:R-:W-:Y:S01]  /*108f0*/  IMAD.U32 R24, RZ, RZ, UR7 ;  /* 0x00000007ff187e24 */ /* 0x000fe2000f8e00ff */
[----:B0-----:R-:W-:-:S03]  /*10900*/  MOV R6, R26 ;  /* 0x0000001a00067202 */ /* 0x001fc60000000f00 */
[----:B------:R-:W-:Y:S01]  /*10910*/  IMAD.MOV.U32 R7, RZ, RZ, R24 ;  /* 0x000000ffff077224 */ /* 0x000fe200078e0018 */
[----:B--2-4-:R3:W-:Y:S06]  /*10920*/  STL [R1+0x20], R0 ;  /* 0x0000200001007387 */ /* 0x0147ec0000100800 */
[----:B------:R-:W-:-:S07]  /*10930*/  LEPC R20, `(.L_x_383) ;  /* 0x000000001014794e */ /* 0x000fce0000000000 */
[----:B---3--:R-:W-:Y:S05]  /*10940*/  CALL.ABS.NOINC R8 ;  /* 0x0000000008007343 */ /* 0x008fea0003c00000 */
.L_x_383:
        /* <DEDUP_REMOVED lines=9> */
[----:B------:R-:W-:Y:S02]  /*109e0*/  IMAD.MOV.U32 R7, RZ, RZ, R24 ;  /* 0x000000ffff077224 */ /* 0x000fe400078e0018 */
[----:B--2---:R-:W-:Y:S01]  /*109f0*/  IMAD.U32 R4, RZ, RZ, UR4 ;  /* 0x00000004ff047e24 */ /* 0x004fe2000f8e00ff */
[----:B------:R-:W-:Y:S01]  /*10a00*/  MOV R5, UR5 ;  /* 0x0000000500057c02 */ /* 0x000fe20008000f00 */
[----:B-1-3--:R0:W-:Y:S06]  /*10a10*/  STL [R1+0x20], R0 ;  /* 0x0000200001007387 */ /* 0x00a1ec0000100800 */
[----:B------:R-:W-:-:S07]  /*10a20*/  LEPC R20, `(.L_x_384) ;  /* 0x000000001014794e */ /* 0x000fce0000000000 */
[----:B0-----:R-:W-:Y:S05]  /*10a30*/  CALL.ABS.NOINC R8 ;  /* 0x0000000008007343 */ /* 0x001fea0003c00000 */
.L_x_384:
[----:B------:R-:W2:Y:S01]  /*10a40*/  LDG.E.STRONG.SYS R0, desc[UR36][R18.64+0x8] ;  /* 0x0000082412007981 */ /* 0x000ea2000c1f5900 */
[----:B------:R0:W1:Y:S01]  /*10a50*/  LDC.64 R8, c[0x4][R33] ;  /* 0x0100000021087b82 */ /* 0x0000620000000a00 */
[----:B------:R-:W3:Y:S01]  /*10a60*/  LDCU.64 UR4, c[0x4][0x28] ;  /* 0x01000500ff0477ac */ /* 0x000ee20008000a00 */
[----:B------:R-:W-:Y:S02]  /*10a70*/  IMAD.MOV.U32 R6, RZ, RZ, R26 ;  /* 0x000000ffff067224 */ /* 0x000fe400078e001a */
[----:B------:R-:W-:Y:S02]  /*10a80*/  IMAD.MOV.U32 R7, RZ, RZ, R24 ;  /* 0x000000ffff077224 */ /* 0x000fe400078e0018 */
[----:B---3--:R-:W-:Y:S01]  /*10a90*/  IMAD.U32 R4, RZ, RZ, UR4 ;  /* 0x00000004ff047e24 */ /* 0x008fe2000f8e00ff */
[----:B------:R-:W-:Y:S01]  /*10aa0*/  MOV R5, UR5 ;  /* 0x0000000500057c02 */ /* 0x000fe20008000f00 */
[----:B-12---:R0:W-:Y:S06]  /*10ab0*/  STL [R1+0x20], R0 ;  /* 0x0000200001007387 */ /* 0x0061ec0000100800 */
[----:B------:R-:W-:-:S07]  /*10ac0*/  LEPC R20, `(.L_x_385) ;  /* 0x000000001014794e */ /* 0x000fce0000000000 */
[----:B0-----:R-:W-:Y:S05]  /*10ad0*/  CALL.ABS.NOINC R8 ;  /* 0x0000000008007343 */ /* 0x001fea0003c00000 */
.L_x_385:
        /* <DEDUP_REMOVED lines=10> */
.L_x_386:
[----:B------:R-:W-:-:S07]  /*10b80*/  VIADD R25, R25, 0x4 ;  /* 0x0000000419197836 */ /* 0x000fce0000000000 */
.L_x_382:
[----:B------:R-:W-:-:S09]  /*10b90*/  UISETP.NE.AND UP0, UPT, UR44, URZ, UPT ;  /* 0x000000ff2c00728c */ /* 0x000fd2000bf05270 */
[----:B------:R-:W-:Y:S05]  /*10ba0*/  BRA.U !UP0, `(.L_x_372) ;  /* 0x0000000108d47547 */ /* 0x000fea000b800000 */
[----:B------:R-:W0:Y:S01]  /*10bb0*/  LDC.64 R4, c[0x0][0x380] ;  /* 0x0000e000ff047b82 */ /* 0x000e220000000a00 */
[----:B------:R-:W-:Y:S01]  /*10bc0*/  IADD3 R3, PT, PT, R22, R25, RZ ;  /* 0x0000001916037210 */ /* 0x000fe20007ffe0ff */
[----:B------:R-:W1:Y:S04]  /*10bd0*/  LDCU.64 UR4, c[0x4][0x28] ;  /* 0x01000500ff0477ac */ /* 0x000e680008000a00 */
[----:B0-----:R-:W-:-:S05]  /*10be0*/  IMAD.WIDE.U32 R4, R3, 0x4, R4 ;  /* 0x0000000403047825 */ /* 0x001fca00078e0004 */
[----:B------:R1:W2:Y:S01]  /*10bf0*/  LDG.E.STRONG.SYS R0, desc[UR36][R4.64] ;  /* 0x0000002404007981 */ /* 0x0002a2000c1f5900 */
[----:B------:R-:W-:Y:S01]  /*10c00*/  MOV R33, 0x0 ;  /* 0x0000000000217802 */ /* 0x000fe20000000f00 */
[----:B------:R-:W-:Y:S01]  /*10c10*/  UIADD3 UR6, UP0, UPT, UR40, 0x20, URZ ;  /* 0x0000002028067890 */ /* 0x000fe2000ff1e0ff */
[----:B------:R-:W-:Y:S02]  /*10c20*/  IMAD.U32 R18, RZ, RZ, UR44 ;  /* 0x0000002cff127e24 */ /* 0x000fe4000f8e00ff */
[----:B------:R0:W3:Y:S01]  /*10c30*/  LDC.64 R8, c[0x4][R33] ;  /* 0x0100000021087b82 */ /* 0x0000e20000000a00 */
[----:B------:R-:W-:Y:S02]  /*10c40*/  UIADD3.X UR7, UPT, UPT, URZ, UR41, URZ, UP0, !UPT ;  /* 0x00000029ff077290 */ /* 0x000fe400087fe4ff */
[----:B------:R-:W-:Y:S01]  /*10c50*/  ISETP.NE.AND P0, PT, R18, 0x1, PT ;  /* 0x000000011200780c */ /* 0x000fe20003f05270 */
[----:B------:R-:W-:Y:S01]  /*10c60*/  IMAD.U32 R26, RZ, RZ, UR6 ;  /* 0x00000006ff1a7e24 */ /* 0x000fe2000f8e00ff */
[----:B-1----:R-:W-:Y:S01]  /*10c70*/  MOV R4, UR4 ;  /* 0x0000000400047c02 */ /* 0x002fe20008000f00 */
[----:B------:R-:W-:-:S02]  /*10c80*/  IMAD.U32 R5, RZ, RZ, UR5 ;  /* 0x00000005ff057e24 */ /* 0x000fc4000f8e00ff */
[----:B------:R-:W-:Y:S02]  /*10c90*/  IMAD.U32 R24, RZ, RZ, UR7 ;  /* 0x00000007ff187e24 */ /* 0x000fe4000f8e00ff */
[----:B------:R-:W-:Y:S02]  /*10ca0*/  IMAD.MOV.U32 R6, RZ, RZ, R26 ;  /* 0x000000ffff067224 */ /* 0x000fe400078e001a */
[----:B------:R-:W-:Y:S01]  /*10cb0*/  IMAD.MOV.U32 R7, RZ, RZ, R24 ;  /* 0x000000ffff077224 */ /* 0x000fe200078e0018 */
[----:B--2---:R1:W-:Y:S02]  /*10cc0*/  STL [R1+0x20], R0 ;  /* 0x0000200001007387 */ /* 0x0043e40000100800 */
[----:B01-3--:R-:W-:-:S07]  /*10cd0*/  P2R R0, PR, RZ, 0x1 ;  /* 0x00000001ff007803 */ /* 0x00bfce0000000000 */
[----:B------:R-:W-:-:S07]  /*10ce0*/  LEPC R20, `(.L_x_387) ;  /* 0x000000001014794e */ /* 0x000fce0000000000 */
[----:B------:R-:W-:Y:S05]  /*10cf0*/  CALL.ABS.NOINC R8 ;  /* 0x0000000008007343 */ /* 0x000fea0003c00000 */
.L_x_387:
[----:B------:R-:W-:-:S13]  /*10d00*/  ISETP.NE.AND P6, PT, R18, 0x1, PT ;  /* 0x000000011200780c */ /* 0x000fda0003fc5270 */
[----:B------:R-:W-:Y:S05]  /*10d10*/  @!P6 BRA `(.L_x_372) ;  /* 0x000000000078e947 */ /* 0x000fea0003800000 */
        /* <DEDUP_REMOVED lines=8> */
[----:B------:R-:W-:Y:S01]  /*10da0*/  IMAD.U32 R22, RZ, RZ, UR44 ;  /* 0x0000002cff167e24 */ /* 0x000fe2000f8e00ff */
[----:B------:R-:W-:Y:S01]  /*10db0*/  MOV R6, R26 ;  /* 0x0000001a00067202 */ /* 0x000fe20000000f00 */
[----:B------:R-:W-:-:S03]  /*10dc0*/  IMAD.MOV.U32 R7, RZ, RZ, R24 ;  /* 0x000000ffff077224 */ /* 0x000fc600078e0018 */
[----:B------:R-:W-:Y:S01]  /*10dd0*/  ISETP.NE.AND P0, PT, R22, 0x2, PT ;  /* 0x000000021600780c */ /* 0x000fe20003f05270 */
[----:B--2---:R-:W-:Y:S02]  /*10de0*/  IMAD.U32 R4, RZ, RZ, UR4 ;  /* 0x00000004ff047e24 */ /* 0x004fe4000f8e00ff */
[----:B------:R-:W-:Y:S01]  /*10df0*/  IMAD.U32 R5, RZ, RZ, UR5 ;  /* 0x00000005ff057e24 */ /* 0x000fe2000f8e00ff */
[----:B---3--:R2:W-:Y:S02]  /*10e00*/  STL [R1+0x20], R0 ;  /* 0x0000200001007387 */ /* 0x0085e40000100800 */
[----:B012---:R-:W-:-:S07]  /*10e10*/  P2R R0, PR, RZ, 0x1 ;  /* 0x00000001ff007803 */ /* 0x007fce0000000000 */
[----:B------:R-:W-:-:S07]  /*10e20*/  LEPC R20, `(.L_x_388) ;  /* 0x000000001014794e */ /* 0x000fce0000000000 */
[----:B------:R-:W-:Y:S05]  /*10e30*/  CALL.ABS.NOINC R8 ;  /* 0x0000000008007343 */ /* 0x000fea0003c00000 */
.L_x_388:
[----:B------:R-:W-:-:S13]  /*10e40*/  ISETP.NE.AND P6, PT, R22, 0x2, PT ;  /* 0x000000021600780c */ /* 0x000fda0003fc5270 */
[----:B------:R-:W-:Y:S05]  /*10e50*/  @!P6 BRA `(.L_x_372) ;  /* 0x000000000028e947 */ /* 0x000fea0003800000 */
        /* <DEDUP_REMOVED lines=10> */
.L_x_372:
        /* <DEDUP_REMOVED lines=8> */
.L_x_389:
[----:B------:R-:W0:Y:S01]  /*10f80*/  LDCU UR4, c[0x0][0x3cc] ;  /* 0x00007980ff0477ac */ /* 0x000e220008000800 */
[----:B------:R-:W-:-:S04]  /*10f90*/  IADD3 R16, PT, PT, R16, 0x1, RZ ;  /* 0x0000000110107810 */ /* 0x000fc80007ffe0ff */
[----:B0-----:R-:W-:-:S13]  /*10fa0*/  ISETP.NE.AND P0, PT, R16, UR4, PT ;  /* 0x0000000410007c0c */ /* 0x001fda000bf05270 */
[----:B------:R-:W-:Y:S05]  /*10fb0*/  @P0 BRA `(.L_x_390) ;  /* 0xffffffe400980947 */ /* 0x000fea000383ffff */
[----:B------:R-:W-:Y:S05]  /*10fc0*/  BSYNC B7 ;  /* 0x0000000000077941 */ /* 0x000fea0003800000 */
.L_x_352:
[----:B------:R-:W-:Y:S05]  /*10fd0*/  BRA `(.L_x_350) ;  /* 0x0000000400287947 */ /* 0x000fea0003800000 */
.L_x_351:
[----:B------:R-:W-:-:S09]  /*10fe0*/  UISETP.GE.U32.AND UP0, UPT, UR50, 0x3, UPT ;  /* 0x000000033200788c */ /* 0x000fd2000bf06070 */
[----:B------:R-:W-:Y:S05]  /*10ff0*/  BRA.U !UP0, `(.L_x_391) ;  /* 0x0000000108987547 */ /* 0x000fea000b800000 */
[----:B------:R-:W-:Y:S01]  /*11000*/  BSSY.RECONVERGENT B6, `(.L_x_391) ;  /* 0x0000025000067945 */ /* 0x000fe20003800200 */
[----:B------:R-:W-:-:S07]  /*11010*/  IMAD.MOV.U32 R16, RZ, RZ, RZ ;  /* 0x000000ffff107224 */ /* 0x000fce00078e00ff */
.L_x_396:
[----:B------:R-:W-:Y:S01]  /*11020*/  MOV R8, 0x0 ;  /* 0x0000000000087802 */ /* 0x000fe20000000f00 */
[----:B------:R-:W0:Y:S01]  /*11030*/  LDCU.64 UR4, c[0x4][0x30] ;  /* 0x01000600ff0477ac */ /* 0x000e220008000a00 */
[----:B------:R-:W-:Y:S01]  /*11040*/  VIADD R16, R16, 0x4 ;  /* 0x0000000410107836 */ /* 0x000fe20000000000 */
[----:B------:R-:W-:-:S03]  /*11050*/  CS2R R6, SRZ ;  /* 0x0000000000067805 */ /* 0x000fc6000001ff00 */
[----:B------:R-:W1:Y:S01]  /*11060*/  LDC.64 R8, c[0x4][R8] ;  /* 0x0100000008087b82 */ /* 0x000e620000000a00 */
[----:B------:R-:W-:-:S04]  /*11070*/  ISETP.NE.AND P0, PT, R16, UR43, PT ;  /* 0x0000002b10007c0c */ /* 0x000fc8000bf05270 */
[----:B------:R-:W-:Y:S01]  /*11080*/  P2R R18, PR, RZ, 0x1 ;  /* 0x00000001ff127803 */ /* 0x000fe20000000000 */
[----:B0-----:R-:W-:Y:S01]  /*11090*/  IMAD.U32 R4, RZ, RZ, UR4 ;  /* 0x00000004ff047e24 */ /* 0x001fe2000f8e00ff */
[----:B------:R-:W-:-:S07]  /*110a0*/  MOV R5, UR5 ;  /* 0x0000000500057c02 */ /* 0x000fce0008000f00 */
[----:B------:R-:W-:-:S07]  /*110b0*/  LEPC R20, `(.L_x_392) ;  /* 0x000000001014794e */ /* 0x000fce0000000000 */
[----:B-1----:R-:W-:Y:S05]  /*110c0*/  CALL.ABS.NOINC R8 ;  /* 0x0000000008007343 */ /* 0x002fea0003c00000 */
.L_x_392:
        /* <DEDUP_REMOVED lines=8> */
.L_x_393:
[----:B------:R0:W1:Y:S01]  /*11150*/  LDC.64 R8, c[0x4][R19] ;  /* 0x0100000013087b82 */ /* 0x0000620000000a00 */
[----:B------:R-:W2:Y:S01]  /*11160*/  LDCU.64 UR4, c[0x4][0x30] ;  /* 0x01000600ff0477ac */ /* 0x000ea20008000a00 */
[----:B------:R-:W-:Y:S01]  /*11170*/  CS2R R6, SRZ ;  /* 0x0000000000067805 */ /* 0x000fe2000001ff00 */
[----:B--2---:R-:W-:Y:S01]  /*11180*/  IMAD.U32 R4, RZ, RZ, UR4 ;  /* 0x00000004ff047e24 */ /* 0x004fe2000f8e00ff */
[----:B0-----:R-:W-:-:S07]  /*11190*/  MOV R5, UR5 ;  /* 0x0000000500057c02 */ /* 0x001fce0008000f00 */
[----:B------:R-:W-:-:S07]  /*111a0*/  LEPC R20, `(.L_x_394) ;  /* 0x000000001014794e */ /* 0x000fce0000000000 */
[----:B-1----:R-:W-:Y:S05]  /*111b0*/  CALL.ABS.NOINC R8 ;  /* 0x0000000008007343 */ /* 0x002fea0003c00000 */
.L_x_394:
[----:B------:R0:W1:Y:S01]  /*111c0*/  LDC.64 R8, c[0x4][R19] ;  /* 0x0100000013087b82 */ /* 0x0000620000000a00 */
[----:B------:R-:W2:Y:S01]  /*111d0*/  LDCU.64 UR4, c[0x4][0x30] ;  /* 0x01000600ff0477ac */ /* 0x000ea20008000a00 */
[----:B------:R-:W-:Y:S01]  /*111e0*/  CS2R R6, SRZ ;  /* 0x0000000000067805 */ /* 0x000fe2000001ff00 */
[----:B--2---:R-:W-:Y:S02]  /*111f0*/  IMAD.U32 R4, RZ, RZ, UR4 ;  /* 0x00000004ff047e24 */ /* 0x004fe4000f8e00ff */
[----:B0-----:R-:W-:-:S07]  /*11200*/  IMAD.U32 R5, RZ, RZ, UR5 ;  /* 0x00000005ff057e24 */ /* 0x001fce000f8e00ff */
[----:B------:R-:W-:-:S07]  /*11210*/  LEPC R20, `(.L_x_395) ;  /* 0x000000001014794e */ /* 0x000fce0000000000 */
[----:B-1----:R-:W-:Y:S05]  /*11220*/  CALL.ABS.NOINC R8 ;  /* 0x0000000008007343 */ /* 0x002fea0003c00000 */
.L_x_395:
[----:B------:R-:W-:-:S13]  /*11230*/  ISETP.NE.AND P6, PT, R18, RZ, PT ;  /* 0x000000ff1200720c */ /* 0x000fda0003fc5270 */
[----:B------:R-:W-:Y:S05]  /*11240*/  @P6 BRA `(.L_x_396) ;  /* 0xfffffffc00746947 */ /* 0x000fea000383ffff */
[----:B------:R-:W-:Y:S05]  /*11250*/  BSYNC.RECONVERGENT B6 ;  /* 0x0000000000067941 */ /* 0x000fea0003800200 */
.L_x_391:
        /* <DEDUP_REMOVED lines=8> */
[----:B------:R-:W-:Y:S02]  /*112e0*/  P2R R0, PR, RZ, 0x1 ;  /* 0x00000001ff007803 */ /* 0x000fe40000000000 */
[----:B0-----:R-:W-:Y:S01]  /*112f0*/  MOV R4, UR4 ;  /* 0x0000000400047c02 */ /* 0x001fe20008000f00 */
[----:B-1----:R-:W-:-:S07]  /*11300*/  IMAD.U32 R5, RZ, RZ, UR5 ;  /* 0x00000005ff057e24 */ /* 0x002fce000f8e00ff */
[----:B------:R-:W-:-:S07]  /*11310*/  LEPC R20, `(.L_x_397) ;  /* 0x000000001014794e */ /* 0x000fce0000000000 */
[----:B--2---:R-:W-:Y:S05]  /*11320*/  CALL.ABS.NOINC R8 ;  /* 0x0000000008007343 */ /* 0x004fea0003c00000 */
.L_x_397:
[----:B------:R-:W-:-:S13]  /*11330*/  ISETP.NE.AND P6, PT, R18, 0x1, PT ;  /* 0x000000011200780c */ /* 0x000fda0003fc5270 */
[----:B------:R-:W-:Y:S05]  /*11340*/  @!P6 BRA `(.L_x_350) ;  /* 0x00000000004ce947 */ /* 0x000fea0003800000 */
[----:B------:R0:W1:Y:S01]  /*11350*/  LDC.64 R8, c[0x4][R16] ;  /* 0x0100000010087b82 */ /* 0x0000620000000a00 */
[----:B------:R-:W2:Y:S01]  /*11360*/  LDCU.64 UR4, c[0x4][0x30] ;  /* 0x01000600ff0477ac */ /* 0x000ea20008000a00 */
[----:B------:R-:W-:Y:S01]  /*11370*/  IMAD.U32 R18, RZ, RZ, UR47 ;  /* 0x0000002fff127e24 */ /* 0x000fe2000f8e00ff */
[----:B------:R-:W-:-:S04]  /*11380*/  CS2R R6, SRZ ;  /* 0x0000000000067805 */ /* 0x000fc8000001ff00 */
[----:B------:R-:W-:-:S04]  /*11390*/  ISETP.NE.AND P0, PT, R18, 0x2, PT ;  /* 0x000000021200780c */ /* 0x000fc80003f05270 */
[----:B------:R-:W-:Y:S01]  /*113a0*/  P2R R0, PR, RZ, 0x1 ;  /* 0x00000001ff007803 */ /* 0x000fe20000000000 */
[----:B--2---:R-:W-:Y:S01]  /*113b0*/  IMAD.U32 R4, RZ, RZ, UR4 ;  /* 0x00000004ff047e24 */ /* 0x004fe2000f8e00ff */
[----:B0-----:R-:W-:-:S07]  /*113c0*/  MOV R5, UR5 ;  /* 0x0000000500057c02 */ /* 0x001fce0008000f00 */
[----:B------:R-:W-:-:S07]  /*113d0*/  LEPC R20, `(.L_x_398) ;  /* 0x000000001014794e */ /* 0x000fce0000000000 */
[----:B-1----:R-:W-:Y:S05]  /*113e0*/  CALL.ABS.NOINC R8 ;  /* 0x0000000008007343 */ /* 0x002fea0003c00000 */
.L_x_398:
        /* <DEDUP_REMOVED lines=9> */
.L_x_350:
        /* <DEDUP_REMOVED lines=8> */
.L_x_348:
[----:B------:R-:W-:Y:S05]  /*11500*/  BSYNC B8 ;  /* 0x0000000000087941 */ /* 0x000fea0003800000 */
.L_x_347:
[----:B------:R-:W-:Y:S01]  /*11510*/  ISETP.NE.AND P6, PT, R31, RZ, PT ;  /* 0x000000ff1f00720c */ /* 0x000fe20003fc5270 */
[----:B0-----:R-:W-:Y:S02]  /*11520*/  IMAD.U32 R4, RZ, RZ, UR38 ;  /* 0x00000026ff047e24 */ /* 0x001fe4000f8e00ff */
[----:B------:R-:W-:-:S10]  /*11530*/  IMAD.U32 R5, RZ, RZ, UR39 ;  /* 0x00000027ff057e24 */ /* 0x000fd4000f8e00ff */
[----:B------:R-:W4:Y:S01]  /*11540*/  @!P6 LDG.E.STRONG.SYS R4, desc[UR36][R4.64+0x4] ;  /* 0x000004240404e981 */ /* 0x000f22000c1f5900 */
[----:B------:R-:W-:Y:S01]  /*11550*/  IMAD.U32 R6, RZ, RZ, UR38 ;  /* 0x00000026ff067e24 */ /* 0x000fe2000f8e00ff */
[----:B------:R-:W-:Y:S01]  /*11560*/  MOV R7, UR39 ;  /* 0x0000002700077c02 */ /* 0x000fe20008000f00 */
[----:B------:R-:W-:Y:S05]  /*11570*/  WARPSYNC.ALL ;  /* 0x0000000000007948 */ /* 0x000fea0003800000 */
[----:B----4-:R-:W-:-:S05]  /*11580*/  @!P6 VIADD R3, R4, 0x1 ;  /* 0x000000010403e836 */ /* 0x010fca0000000000 */
[----:B------:R0:W-:Y:S01]  /*11590*/  @!P6 STG.E.STRONG.SYS desc[UR36][R6.64+0x4], R3 ;  /* 0x000004030600e986 */ /* 0x0001e2000c115924 */
[----:B------:R-:W1:Y:S01]  /*115a0*/  LDCU UR5, c[0x0][0x3d0] ;  /* 0x00007a00ff0577ac */ /* 0x000e620008000800 */
[----:B------:R-:W-:Y:S01]  /*115b0*/  VIADD R17, R17, 0x1 ;  /* 0x0000000111117836 */ /* 0x000fe20000000000 */
[----:B------:R-:W4:Y:S01]  /*115c0*/  LDCU UR4, c[0x0][0x3b4] ;  /* 0x00007680ff0477ac */ /* 0x000f220008000800 */
[----:B-1----:R-:W-:Y:S01]  /*115d0*/  IMAD.U32 R25, RZ, RZ, UR5 ;  /* 0x00000005ff197e24 */ /* 0x002fe2000f8e00ff */
[----:B----4-:R-:W-:Y:S01]  /*115e0*/  UIADD3 UR46, UPT, UPT, UR46, UR4, URZ ;  /* 0x000000042e2e7290 */ /* 0x010fe2000fffe0ff */
[----:B------:R-:W-:Y:S03]  /*115f0*/  BAR.SYNC.DEFER_BLOCKING 0x0 ;  /* 0x0000000000007b1d */ /* 0x000fe60000010000 */
[----:B------:R-:W-:-:S13]  /*11600*/  ISETP.NE.AND P0, PT, R17, R25, PT ;  /* 0x000000191100720c */ /* 0x000fda0003f05270 */
[----:B0-----:R-:W-:Y:S05]  /*11610*/  @P0 BRA `(.L_x_399) ;  /* 0xffffff7000680947 */ /* 0x001fea000383ffff */
[----:B------:R-:W0:Y:S02]  /*11620*/  LDC R17, c[0x0][0x3d0] ;  /* 0x0000f400ff117b82 */ /* 0x000e240000000800 */
.L_x_205:
[----:B------:R-:W-:-:S13]  /*11630*/  ISETP.NE.AND P0, PT, R31, RZ, PT ;  /* 0x000000ff1f00720c */ /* 0x000fda0003f05270 */
[----:B------:R-:W-:Y:S05]  /*11640*/  @P0 BRA `(.L_x_400) ;  /* 0x0000000000a00947 */ /* 0x000fea0003800000 */
[----:B------:R-:W-:Y:S01]  /*11650*/  MOV R10, UR38 ;  /* 0x00000026000a7c02 */ /* 0x000fe20008000f00 */
[----:B------:R-:W-:Y:S01]  /*11660*/  IMAD.U32 R11, RZ, RZ, UR39 ;  /* 0x00000027ff0b7e24 */ /* 0x000fe2000f8e00ff */
[----:B------:R-:W1:Y:S01]  /*11670*/  LDC R24, c[0x0][0x3a0] ;  /* 0x0000e800ff187b82 */ /* 0x000e620000000800 */
[----:B------:R-:W4:Y:S03]  /*11680*/  LDCU UR4, c[0x0][0x3d8] ;  /* 0x00007b00ff0477ac */ /* 0x000f260008000800 */
[----:B------:R-:W1:Y:S01]  /*11690*/  LDG.E.STRONG.SYS R27, desc[UR36][R10.64] ;  /* 0x000000240a1b7981 */ /* 0x000e62000c1f5900 */
[----:B------:R-:W-:Y:S01]  /*116a0*/  MOV R0, 0x0 ;  /* 0x0000000000007802 */ /* 0x000fe20000000f00 */
[----:B------:R-:W-:Y:S01]  /*116b0*/  IMAD.U32 R7, RZ, RZ, UR41 ;  /* 0x00000029ff077e24 */ /* 0x000fe2000f8e00ff */
[----:B------:R-:W-:Y:S02]  /*116c0*/  MOV R6, UR40 ;  /* 0x0000002800067c02 */ /* 0x000fe40008000f00 */
[----:B--23--:R2:W3:Y:S01]  /*116d0*/  LDC.64 R8, c[0x4][R0] ;  /* 0x0100000000087b82 */ /* 0x00c4e20000000a00 */
[----:B----4-:R-:W-:Y:S01]  /*116e0*/  VIADDMNMX R26, R25, UR4, R25, PT ;  /* 0x00000004191a7c46 */ /* 0x010fe2000b800119 */
[----:B------:R-:W4:Y:S02]  /*116f0*/  LDCU.64 UR4, c[0x4][0x10] ;  /* 0x01000200ff0477ac */ /* 0x000f240008000a00 */
[----:B----4-:R-:W-:-:S02]  /*11700*/  IMAD.U32 R4, RZ, RZ, UR4 ;  /* 0x00000004ff047e24 */ /* 0x010fc4000f8e00ff */
[----:B------:R-:W-:Y:S01]  /*11710*/  IMAD.U32 R5, RZ, RZ, UR5 ;  /* 0x00000005ff057e24 */ /* 0x000fe2000f8e00ff */
[----:B-1----:R2:W-:Y:S01]  /*11720*/  STL.128 [R1], R24 ;  /* 0x0000001801007387 */ /* 0x0025e20000100c00 */
[----:B---3--:R-:W-:Y:S05]  /*11730*/  BSSY B6, `(.L_x_401) ;  /* 0x0000009000067945 */ /* 0x008fea0003800000 */
[----:B------:R-:W-:-:S07]  /*11740*/  LEPC R20, `(.L_x_402) ;  /* 0x000000001014794e */ /* 0x000fce0000000000 */
[----:B0-2---:R-:W-:Y:S05]  /*11750*/  CALL.ABS.NOINC R8 ;  /* 0x0000000008007343 */ /* 0x005fea0003c00000 */
.L_x_402:
[----:B------:R-:W-:Y:S02]  /*11760*/  IMAD.U32 R5, RZ, RZ, UR39 ;  /* 0x00000027ff057e24 */ /* 0x000fe4000f8e00ff */
[----:B------:R-:W-:-:S05]  /*11770*/  IMAD.U32 R4, RZ, RZ, UR38 ;  /* 0x00000026ff047e24 */ /* 0x000fca000f8e00ff */
[----:B------:R-:W2:Y:S01]  /*11780*/  LDG.E.STRONG.SYS R5, desc[UR36][R4.64] ;  /* 0x0000002404057981 */ /* 0x000ea2000c1f5900 */
[----:B------:R-:W-:Y:S05]  /*11790*/  YIELD ;  /* 0x0000000000007946 */ /* 0x000fea0003800000 */
[----:B--2---:R-:W-:-:S13]  /*117a0*/  ISETP.GE.AND P0, PT, R5, R26, PT ;  /* 0x0000001a0500720c */ /* 0x004fda0003f06270 */
[----:B------:R-:W-:Y:S05]  /*117b0*/  @!P0 BRA `(.L_x_402) ;  /* 0xfffffffc00e88947 */ /* 0x000fea000383ffff */
[----:B------:R-:W-:Y:S05]  /*117c0*/  BSYNC B6 ;  /* 0x0000000000067941 */ /* 0x000fea0003800000 */
.L_x_401:
[----:B------:R-:W-:Y:S01]  /*117d0*/  MOV R12, UR38 ;  /* 0x00000026000c7c02 */ /* 0x000fe20008000f00 */
[----:B------:R-:W-:Y:S01]  /*117e0*/  IMAD.U32 R13, RZ, RZ, UR39 ;  /* 0x00000027ff0d7e24 */ /* 0x000fe2000f8e00ff */
[----:B------:R-:W0:Y:S08]  /*117f0*/  LDC R8, c[0x0][0x3a0] ;  /* 0x0000e800ff087b82 */ /* 0x000e300000000800 */
[----:B------:R-:W0:Y:S01]  /*11800*/  LDC R9, c[0x0][0x3d0] ;  /* 0x0000f400ff097b82 */ /* 0x000e220000000800 */
[----:B------:R-:W2:Y:S01]  /*11810*/  LDG.E.STRONG.SYS R0, desc[UR36][R12.64] ;  /* 0x000000240c007981 */ /* 0x000ea2000c1f5900 */
[----:B------:R-:W-:Y:S01]  /*11820*/  MOV R3, 0x0 ;  /* 0x0000000000037802 */ /* 0x000fe20000000f00 */
[----:B------:R-:W1:Y:S01]  /*11830*/  LDCU.64 UR4, c[0x4][0x18] ;  /* 0x01000300ff0477ac */ /* 0x000e620008000a00 */
[----:B------:R-:W-:Y:S01]  /*11840*/  MOV R6, UR40 ;  /* 0x0000002800067c02 */ /* 0x000fe20008000f00 */
[----:B------:R-:W-:-:S03]  /*11850*/  IMAD.U32 R7, RZ, RZ, UR41 ;  /* 0x00000029ff077e24 */ /* 0x000fc6000f8e00ff */
[----:B------:R3:W4:Y:S01]  /*11860*/  LDC.64 R10, c[0x4][R3] ;  /* 0x01000000030a7b82 */ /* 0x0007220000000a00 */
[----:B-1----:R-:W-:Y:S02]  /*11870*/  IMAD.U32 R4, RZ, RZ, UR4 ;  /* 0x00000004ff047e24 */ /* 0x002fe4000f8e00ff */
[----:B------:R-:W-:Y:S01]  /*11880*/  IMAD.U32 R5, RZ, RZ, UR5 ;  /* 0x00000005ff057e24 */ /* 0x000fe2000f8e00ff */
[----:B0-----:R3:W-:Y:S04]  /*11890*/  STL.64 [R1], R8 ;  /* 0x0000000801007387 */ /* 0x0017e80000100a00 */
[----:B--2-4-:R3:W-:Y:S02]  /*118a0*/  STL [R1+0x8], R0 ;  /* 0x0000080001007387 */ /* 0x0147e40000100800 */
[----:B------:R-:W-:-:S07]  /*118b0*/  LEPC R20, `(.L_x_400) ;  /* 0x000000001014794e */ /* 0x000fce0000000000 */
[----:B---3--:R-:W-:Y:S05]  /*118c0*/  CALL.ABS.NOINC R10 ;  /* 0x000000000a007343 */ /* 0x008fea0003c00000 */
.L_x_400:
[----:B------:R-:W-:Y:S05]  /*118d0*/  WARPSYNC.ALL ;  /* 0x0000000000007948 */ /* 0x000fea0003800000 */
[----:B------:R-:W1:Y:S08]  /*118e0*/  LDC.64 R4, c[0x4][0x8] ;  /* 0x01000200ff047b82 */ /* 0x000e700000000a00 */
[----:B------:R-:W-:Y:S08]  /*118f0*/  BAR.SYNC.DEFER_BLOCKING 0x0 ;  /* 0x0000000000007b1d */ /* 0x000ff00000010000 */
[----:B------:R-:W4:Y:S01]  /*11900*/  LDC R16, c[0x0][0x3a0] ;  /* 0x0000e800ff107b82 */ /* 0x000f220000000800 */
[----:B-1----:R-:W4:Y:S01]  /*11910*/  LDG.E R5, desc[UR36][R4.64] ;  /* 0x0000002404057981 */ /* 0x002f22000c1e1900 */
[----:B------:R-:W-:Y:S01]  /*11920*/  BSSY B9, `(.L_x_403) ;  /* 0x00001ea000097945 */ /* 0x000fe20003800000 */
[----:B----4-:R-:W-:-:S04]  /*11930*/  ISETP.NE.AND P0, PT, R5, R16, PT ;  /* 0x000000100500720c */ /* 0x010fc80003f05270 */
[----:B------:R-:W-:-:S13]  /*11940*/  ISETP.NE.OR P0, PT, R31, RZ, P0 ;  /* 0x000000ff1f00720c */ /* 0x000fda0000705670 */
[----:B------:R-:W-:Y:S05]  /*11950*/  @P0 BRA `(.L_x_404) ;  /* 0x0000001c00980947 */ /* 0x000fea0003800000 */
[----:B------:R-:W-:Y:S01]  /*11960*/  MOV R0, 0x0 ;  /* 0x0000000000007802 */ /* 0x000fe20000000f00 */
[----:B0-----:R0:W-:Y:S01]  /*11970*/  STL.64 [R1+0x20], R16 ;  /* 0x0000201001007387 */ /* 0x0011e20000100a00 */
[----:B------:R-:W1:Y:S01]  /*11980*/  LDCU.64 UR4, c[0x4][0x20] ;  /* 0x01000400ff0477ac */ /* 0x000e620008000a00 */
[----:B------:R-:W-:Y:S01]  /*11990*/  IMAD.U32 R19, RZ, RZ, UR40 ;  /* 0x00000028ff137e24 */ /* 0x000fe2000f8e00ff */
[----:B--23--:R0:W2:Y:S01]  /*119a0*/  LDC.64 R8, c[0x4][R0] ;  /* 0x0100000000087b82 */ /* 0x00c0a20000000a00 */
[----:B------:R0:W-:Y:S03]  /*119b0*/  STL [R1+0x28], R23 ;  /* 0x0000281701007387 */ /* 0x0001e60000100800 */
[----:B------:R-:W-:-:S05]  /*119c0*/  IADD3 R19, P0, PT, R19, 0x20, RZ ;  /* 0x0000002013137810 */ /* 0x000fca0007f1e0ff */
[----:B------:R-:W-:Y:S02]  /*119d0*/  IMAD.X R18, RZ, RZ, UR41, P0 ;  /* 0x00000029ff127e24 */ /* 0x000fe400080e06ff */
[----:B------:R-:W-:Y:S02]  /*119e0*/  IMAD.MOV.U32 R6, RZ, RZ, R19 ;  /* 0x000000ffff067224 */ /* 0x000fe400078e0013 */
[----:B------:R-:W-:Y:S01]  /*119f0*/  IMAD.MOV.U32 R7, RZ, RZ, R18 ;  /* 0x000000ffff077224 */ /* 0x000fe200078e0012 */
[----:B-1----:R-:W-:Y:S01]  /*11a00*/  MOV R4, UR4 ;  /* 0x0000000400047c02 */ /* 0x002fe20008000f00 */
[----:B0-----:R-:W-:-:S07]  /*11a10*/  IMAD.U32 R5, RZ, RZ, UR5 ;  /* 0x00000005ff057e24 */ /* 0x001fce000f8e00ff */
[----:B------:R-:W-:-:S07]  /*11a20*/  LEPC R20, `(.L_x_405) ;  /* 0x000000001014794e */ /* 0x000fce0000000000 */
[----:B--2---:R-:W-:Y:S05]  /*11a30*/  CALL.ABS.NOINC R8 ;  /* 0x0000000008007343 */ /* 0x004fea0003c00000 */
.L_x_405:
        /* <DEDUP_REMOVED lines=10> */
[----:B------:R-:W-:Y:S01]  /*11ae0*/  IMAD.MOV.U32 R27, RZ, RZ, RZ ;  /* 0x000000ffff1b7224 */ /* 0x000fe200078e00ff */
[----:B------:R-:W-:Y:S01]  /*11af0*/  IADD3 R35, PT, PT, R30, -0x1, RZ ;  /* 0xffffffff1e237810 */ /* 0x000fe20007ffe0ff */
[----:B------:R-:W-:Y:S01]  /*11b00*/  VIADD R26, R34, 0xffffffff ;  /* 0xffffffff221a7836 */ /* 0x000fe20000000000 */
[C---:B------:R-:W-:Y:S01]  /*11b10*/  LOP3.LUT R32, R30.reuse, 0x7ffffff0, RZ, 0xc0, !PT ;  /* 0x7ffffff01e207812 */ /* 0x040fe200078ec0ff */
[----:B------:R-:W-:Y:S01]  /*11b20*/  VIADD R24, R33, 0xffffffff ;  /* 0xffffffff21187836 */ /* 0x000fe20000000000 */
[----:B------:R-:W-:-:S07]  /*11b30*/  LOP3.LUT R30, R30, 0x3, RZ, 0xc0, !PT ;  /* 0x000000031e1e7812 */ /* 0x000fce00078ec0ff */
.L_x_446:
[----:B------:R-:W-:Y:S05]  /*11b40*/  YIELD ;  /* 0x0000000000007946 */ /* 0x000fea0003800000 */
[----:B------:R-:W0:Y:S01]  /*11b50*/  LDCU UR4, c[0x0][0x3c8] ;  /* 0x00007900ff0477ac */ /* 0x000e220008000800 */
[----:B------:R-:W-:Y:S01]  /*11b60*/  ISETP.GE.U32.AND P0, PT, R35, 0xf, PT ;  /* 0x0000000f2300780c */ /* 0x000fe20003f06070 */
[----:B------:R-:W-:Y:S02]  /*11b70*/  HFMA2 R25, -RZ, RZ, 0, 0 ;  /* 0x00000000ff197431 */ /* 0x000fe400000001ff */
[----:B0-----:R-:W-:-:S10]  /*11b80*/  IMAD R22, R27, UR4, RZ ;  /* 0x000000041b167c24 */ /* 0x001fd4000f8e02ff */
[----:B------:R-:W-:Y:S05]  /*11b90*/  @!P0 BRA `(.L_x_409) ;  /* 0x0000000800b08947 */ /* 0x000fea0003800000 */
[----:B------:R-:W-:Y:S01]  /*11ba0*/  BSSY B6, `(.L_x_410) ;  /* 0x00000aa000067945 */ /* 0x000fe20003800000 */
[----:B------:R-:W-:-:S07]  /*11bb0*/  IMAD.MOV.U32 R25, RZ, RZ, RZ ;  /* 0x000000ffff197224 */ /* 0x000fce00078e00ff */
.L_x_427:
        /* <DEDUP_REMOVED lines=8> */
[----:B------:R-:W-:Y:S02]  /*11c40*/  IMAD.MOV.U32 R6, RZ, RZ, R19 ;  /* 0x000000ffff067224 */ /* 0x000fe400078e0013 */
[----:B------:R-:W-:-:S02]  /*11c50*/  IMAD.MOV.U32 R7, RZ, RZ, R18 ;  /* 0x000000ffff077224 */ /* 0x000fc400078e0012 */
[----:B---3--:R-:W-:Y:S01]  /*11c60*/  IMAD.U32 R4, RZ, RZ, UR4 ;  /* 0x00000004ff047e24 */ /* 0x008fe2000f8e00ff */
[----:B------:R-:W-:Y:S01]  /*11c70*/  MOV R5, UR5 ;  /* 0x0000000500057c02 */ /* 0x000fe20008000f00 */
[----:B-12---:R0:W-:Y:S06]  /*11c80*/  STL [R1+0x20], R0 ;  /* 0x0000200001007387 */ /* 0x0061ec0000100800 */
[----:B------:R-:W-:-:S07]  /*11c90*/  LEPC R20, `(.L_x_411) ;  /* 0x000000001014794e */ /* 0x000fce0000000000 */
[----:B0-----:R-:W-:Y:S05]  /*11ca0*/  CALL.ABS.NOINC R8 ;  /* 0x0000000008007343 */ /* 0x001fea0003c00000 */
.L_x_411:
        /* <DEDUP_REMOVED lines=10> */
.L_x_412:
        /* <DEDUP_REMOVED lines=10> */
.L_x_413:
        /* <DEDUP_REMOVED lines=10> */
.L_x_414:
        /* <DEDUP_REMOVED lines=10> */
.L_x_415:
        /* <DEDUP_REMOVED lines=10> */
.L_x_416:
        /* <DEDUP_REMOVED lines=10> */
.L_x_417:
        /* <DEDUP_REMOVED lines=10> */
.L_x_418:
        /* <DEDUP_REMOVED lines=10> */
.L_x_419:
        /* <DEDUP_REMOVED lines=10> */
.L_x_420:
        /* <DEDUP_REMOVED lines=10> */
.L_x_421:
        /* <DEDUP_REMOVED lines=10> */
.L_x_422:
        /* <DEDUP_REMOVED lines=10> */
.L_x_423:
        /* <DEDUP_REMOVED lines=10> */
.L_x_424:
        /* <DEDUP_REMOVED lines=10> */
.L_x_425:
        /* <DEDUP_REMOVED lines=10> */
.L_x_426:
[----:B------:R-:W-:-:S05]  /*12610*/  VIADD R25, R25, 0x10 ;  /* 0x0000001019197836 */ /* 0x000fca0000000000 */
[----:B------:R-:W-:-:S13]  /*12620*/  ISETP.NE.AND P0, PT, R25, R32, PT ;  /* 0x000000201900720c */ /* 0x000fda0003f05270 */
[----:B------:R-:W-:Y:S05]  /*12630*/  @P0 BRA `(.L_x_427) ;  /* 0xfffffff400600947 */ /* 0x000fea000383ffff */
[----:B------:R-:W-:Y:S05]  /*12640*/  BSYNC B6 ;  /* 0x0000000000067941 */ /* 0x000fea0003800000 */
.L_x_410:
[----:B------:R-:W-:-:S07]  /*12650*/  MOV R25, R32 ;  /* 0x0000002000197202 */ /* 0x000fce0000000f00 */
.L_x_409:
        /* <DEDUP_REMOVED lines=11> */
[----:B-1----:R-:W-:Y:S01]  /*12710*/  IMAD.U32 R4, RZ, RZ, UR4 ;  /* 0x00000004ff047e24 */ /* 0x002fe2000f8e00ff */
[----:B------:R-:W-:Y:S01]  /*12720*/  MOV R6, R19 ;  /* 0x0000001300067202 */ /* 0x000fe20000000f00 */
[----:B------:R-:W-:Y:S02]  /*12730*/  IMAD.U32 R5, RZ, RZ, UR5 ;  /* 0x00000005ff057e24 */ /* 0x000fe4000f8e00ff */
[----:B------:R-:W-:Y:S01]  /*12740*/  IMAD.MOV.U32 R7, RZ, RZ, R18 ;  /* 0x000000ffff077224 */ /* 0x000fe200078e0012 */
[----:B--23--:R0:W-:Y:S06]  /*12750*/  STL [R1+0x20], R10 ;  /* 0x0000200a01007387 */ /* 0x00c1ec0000100800 */
[----:B------:R-:W-:-:S07]  /*12760*/  LEPC R20, `(.L_x_430) ;  /* 0x000000001014794e */ /* 0x000fce0000000000 */
[----:B0-----:R-:W-:Y:S05]  /*12770*/  CALL.ABS.NOINC R8 ;  /* 0x0000000008007343 */ /* 0x001fea0003c00000 */
.L_x_430:
        /* <DEDUP_REMOVED lines=15> */
.L_x_431:
        /* <DEDUP_REMOVED lines=10> */
.L_x_432:
        /* <DEDUP_REMOVED lines=10> */
.L_x_433:
        /* <DEDUP_REMOVED lines=10> */
.L_x_434:
        /* <DEDUP_REMOVED lines=10> */
.L_x_435:
        /* <DEDUP_REMOVED lines=10> */
.L_x_436:
        /* <DEDUP_REMOVED lines=10> */
.L_x_437:
[----:B------:R-:W-:-:S07]  /*12c30*/  VIADD R25, R25, 0x8 ;  /* 0x0000000819197836 */ /* 0x000fce0000000000 */
.L_x_429:
[----:B------:R-:W-:-:S13]  /*12c40*/  ISETP.NE.AND P0, PT, R33, RZ, PT ;  /* 0x000000ff2100720c */ /* 0x000fda0003f05270 */
[----:B------:R-:W-:Y:S05]  /*12c50*/  @!P0 BRA `(.L_x_428) ;  /* 0x0000000400948947 */ /* 0x000fea0003800000 */
[----:B------:R-:W-:-:S13]  /*12c60*/  ISETP.GE.U32.AND P0, PT, R24, 0x3, PT ;  /* 0x000000031800780c */ /* 0x000fda0003f06070 */
[----:B------:R-:W-:Y:S05]  /*12c70*/  @!P0 BRA `(.L_x_438) ;  /* 0x0000000000c88947 */ /* 0x000fea0003800000 */
[----:B------:R-:W0:Y:S01]  /*12c80*/  LDC.64 R10, c[0x0][0x380] ;  /* 0x0000e000ff0a7b82 */ /* 0x000e220000000a00 */
[----:B------:R-:W-:Y:S01]  /*12c90*/  IADD3 R3, PT, PT, R22, R25, RZ ;  /* 0x0000001916037210 */ /* 0x000fe20007ffe0ff */
[----:B------:R-:W1:Y:S04]  /*12ca0*/  LDCU.64 UR4, c[0x4][0x28] ;  /* 0x01000500ff0477ac */ /* 0x000e680008000a00 */
[----:B0-----:R-:W-:-:S05]  /*12cb0*/  IMAD.WIDE.U32 R10, R3, 0x4, R10 ;  /* 0x00000004030a7825 */ /* 0x001fca00078e000a */
        /* <DEDUP_REMOVED lines=10> */
.L_x_439:
        /* <DEDUP_REMOVED lines=15> */
.L_x_440:
        /* <DEDUP_REMOVED lines=10> */
.L_x_441:
        /* <DEDUP_REMOVED lines=10> */
.L_x_442:
[----:B------:R-:W-:-:S07]  /*12f90*/  VIADD R25, R25, 0x4 ;  /* 0x0000000419197836 */ /* 0x000fce0000000000 */
.L_x_438:
        /* <DEDUP_REMOVED lines=18> */
.L_x_443:
        /* <DEDUP_REMOVED lines=10> */
[----:B------:R-:W-:Y:S01]  /*13160*/  ISETP.NE.AND P0, PT, R30, 0x2, PT ;  /* 0x000000021e00780c */ /* 0x000fe20003f05270 */
[----:B------:R-:W-:Y:S01]  /*13170*/  IMAD.MOV.U32 R6, RZ, RZ, R19 ;  /* 0x000000ffff067224 */ /* 0x000fe200078e0013 */
[----:B------:R-:W-:Y:S01]  /*13180*/  MOV R7, R18 ;  /* 0x0000001200077202 */ /* 0x000fe20000000f00 */
[----:B--2---:R-:W-:Y:S02]  /*13190*/  IMAD.U32 R4, RZ, RZ, UR4 ;  /* 0x00000004ff047e24 */ /* 0x004fe4000f8e00ff */
[----:B------:R-:W-:Y:S01]  /*131a0*/  IMAD.U32 R5, RZ, RZ, UR5 ;  /* 0x00000005ff057e24 */ /* 0x000fe2000f8e00ff */
[----:B---3--:R2:W-:Y:S02]  /*131b0*/  STL [R1+0x20], R0 ;  /* 0x0000200001007387 */ /* 0x0085e40000100800 */
[----:B012---:R-:W-:-:S07]  /*131c0*/  P2R R0, PR, RZ, 0x1 ;  /* 0x00000001ff007803 */ /* 0x007fce0000000000 */
[----:B------:R-:W-:-:S07]  /*131d0*/  LEPC R20, `(.L_x_444) ;  /* 0x000000001014794e */ /* 0x000fce0000000000 */
[----:B------:R-:W-:Y:S05]  /*131e0*/  CALL.ABS.NOINC R8 ;  /* 0x0000000008007343 */ /* 0x000fea0003c00000 */
.L_x_444:
[----:B------:R-:W-:-:S13]  /*131f0*/  ISETP.NE.AND P6, PT, R30, 0x2, PT ;  /* 0x000000021e00780c */ /* 0x000fda0003fc5270 */
[----:B------:R-:W-:Y:S05]  /*13200*/  @!P6 BRA `(.L_x_428) ;  /* 0x000000000028e947 */ /* 0x000fea0003800000 */
        /* <DEDUP_REMOVED lines=10> */
.L_x_428:
        /* <DEDUP_REMOVED lines=8> */
.L_x_445:
[----:B------:R-:W0:Y:S01]  /*13330*/  LDCU UR4, c[0x0][0x3cc] ;  /* 0x00007980ff0477ac */ /* 0x000e220008000800 */
[----:B------:R-:W-:-:S05]  /*13340*/  VIADD R27, R27, 0x1 ;  /* 0x000000011b1b7836 */ /* 0x000fca0000000000 */
[----:B0-----:R-:W-:-:S13]  /*13350*/  ISETP.NE.AND P0, PT, R27, UR4, PT ;  /* 0x000000041b007c0c */ /* 0x001fda000bf05270 */
[----:B------:R-:W-:Y:S05]  /*13360*/  @P0 BRA `(.L_x_446) ;  /* 0xffffffe400f40947 */ /* 0x000fea000383ffff */
[----:B------:R-:W-:Y:S05]  /*13370*/  BSYNC B7 ;  /* 0x0000000000077941 */ /* 0x000fea0003800000 */
.L_x_408:
[----:B------:R-:W-:Y:S05]  /*13380*/  BRA `(.L_x_447) ;  /* 0x0000000000e87947 */ /* 0x000fea0003800000 */
.L_x_407:
[C---:B------:R-:W-:Y:S02]  /*13390*/  IADD3 R3, PT, PT, R0.reuse, -0x1, RZ ;  /* 0xffffffff00037810 */ /* 0x040fe40007ffe0ff */
[----:B------:R-:W-:Y:S02]  /*133a0*/  LOP3.LUT R18, R0, 0x3, RZ, 0xc0, !PT ;  /* 0x0000000300127812 */ /* 0x000fe400078ec0ff */
[----:B------:R-:W-:-:S13]  /*133b0*/  ISETP.GE.U32.AND P0, PT, R3, 0x3, PT ;  /* 0x000000030300780c */ /* 0x000fda0003f06070 */
[----:B------:R-:W-:Y:S05]  /*133c0*/  @!P0 BRA `(.L_x_448) ;  /* 0x0000000000988947 */ /* 0x000fea0003800000 */
[----:B------:R-:W-:Y:S01]  /*133d0*/  BSSY.RECONVERGENT B6, `(.L_x_448) ;  /* 0x0000025000067945 */ /* 0x000fe20003800200 */
[----:B------:R-:W-:Y:S01]  /*133e0*/  LOP3.LUT R22, R0, 0x7ffffffc, RZ, 0xc0, !PT ;  /* 0x7ffffffc00167812 */ /* 0x000fe200078ec0ff */
[----:B------:R-:W-:-:S07]  /*133f0*/  IMAD.MOV.U32 R19, RZ, RZ, RZ ;  /* 0x000000ffff137224 */ /* 0x000fce00078e00ff */
.L_x_453:
        /* <DEDUP_REMOVED lines=11> */
.L_x_449:
[----:B------:R0:W1:Y:S01]  /*134b0*/  LDC.64 R8, c[0x4][R16] ;  /* 0x0100000010087b82 */ /* 0x0000620000000a00 */
[----:B------:R-:W2:Y:S01]  /*134c0*/  LDCU.64 UR4, c[0x4][0x30] ;  /* 0x01000600ff0477ac */ /* 0x000ea20008000a00 */
[----:B------:R-:W-:Y:S01]  /*134d0*/  CS2R R6, SRZ ;  /* 0x0000000000067805 */ /* 0x000fe2000001ff00 */
[----:B--2---:R-:W-:Y:S02]  /*134e0*/  IMAD.U32 R4, RZ, RZ, UR4 ;  /* 0x00000004ff047e24 */ /* 0x004fe4000f8e00ff */
[----:B0-----:R-:W-:-:S07]  /*134f0*/  IMAD.U32 R5, RZ, RZ, UR5 ;  /* 0x00000005ff057e24 */ /* 0x001fce000f8e00ff */
[----:B------:R-:W-:-:S07]  /*13500*/  LEPC R20, `(.L_x_450) ;  /* 0x000000001014794e */ /* 0x000fce0000000000 */
[----:B-1----:R-:W-:Y:S05]  /*13510*/  CALL.ABS.NOINC R8 ;  /* 0x0000000008007343 */ /* 0x002fea0003c00000 */
.L_x_450:
[----:B------:R0:W1:Y:S01]  /*13520*/  LDC.64 R8, c[0x4][R16] ;  /* 0x0100000010087b82 */ /* 0x0000620000000a00 */
[----:B------:R-:W2:Y:S01]  /*13530*/  LDCU.64 UR4, c[0x4][0x30] ;  /* 0x01000600ff0477ac */ /* 0x000ea20008000a00 */
[----:B------:R-:W-:Y:S01]  /*13540*/  CS2R R6, SRZ ;  /* 0x0000000000067805 */ /* 0x000fe2000001ff00 */
[----:B--2---:R-:W-:Y:S01]  /*13550*/  IMAD.U32 R4, RZ, RZ, UR4 ;  /* 0x00000004ff047e24 */ /* 0x004fe2000f8e00ff */
[----:B0-----:R-:W-:-:S07]  /*13560*/  MOV R5, UR5 ;  /* 0x0000000500057c02 */ /* 0x001fce0008000f00 */
[----:B------:R-:W-:-:S07]  /*13570*/  LEPC R20, `(.L_x_451) ;  /* 0x000000001014794e */ /* 0x000fce0000000000 */
[----:B-1----:R-:W-:Y:S05]  /*13580*/  CALL.ABS.NOINC R8 ;  /* 0x0000000008007343 */ /* 0x002fea0003c00000 */
.L_x_451:
[----:B------:R0:W1:Y:S01]  /*13590*/  LDC.64 R8, c[0x4][R16] ;  /* 0x0100000010087b82 */ /* 0x0000620000000a00 */
[----:B------:R-:W2:Y:S01]  /*135a0*/  LDCU.64 UR4, c[0x4][0x30] ;  /* 0x01000600ff0477ac */ /* 0x000ea20008000a00 */
[----:B------:R-:W-:Y:S01]  /*135b0*/  CS2R R6, SRZ ;  /* 0x0000000000067805 */ /* 0x000fe2000001ff00 */
[----:B--2---:R-:W-:Y:S02]  /*135c0*/  IMAD.U32 R4, RZ, RZ, UR4 ;  /* 0x00000004ff047e24 */ /* 0x004fe4000f8e00ff */
[----:B0-----:R-:W-:-:S07]  /*135d0*/  IMAD.U32 R5, RZ, RZ, UR5 ;  /* 0x00000005ff057e24 */ /* 0x001fce000f8e00ff */
[----:B------:R-:W-:-:S07]  /*135e0*/  LEPC R20, `(.L_x_452) ;  /* 0x000000001014794e */ /* 0x000fce0000000000 */
[----:B-1----:R-:W-:Y:S05]  /*135f0*/  CALL.ABS.NOINC R8 ;  /* 0x0000000008007343 */ /* 0x002fea0003c00000 */
.L_x_452:
[----:B------:R-:W-:-:S13]  /*13600*/  ISETP.NE.AND P6, PT, R24, RZ, PT ;  /* 0x000000ff1800720c */ /* 0x000fda0003fc5270 */
[----:B------:R-:W-:Y:S05]  /*13610*/  @P6 BRA `(.L_x_453) ;  /* 0xfffffffc00786947 */ /* 0x000fea000383ffff */
[----:B------:R-:W-:Y:S05]  /*13620*/  BSYNC.RECONVERGENT B6 ;  /* 0x0000000000067941 */ /* 0x000fea0003800200 */
.L_x_448:
[----:B------:R-:W-:-:S13]  /*13630*/  ISETP.NE.AND P0, PT, R18, RZ, PT ;  /* 0x000000ff1200720c */ /* 0x000fda0003f05270 */
[----:B------:R-:W-:Y:S05]  /*13640*/  @!P0 BRA `(.L_x_447) ;  /* 0x0000000000388947 */ /* 0x000fea0003800000 */
[----:B------:R-:W-:-:S07]  /*13650*/  IMAD.MOV.U32 R19, RZ, RZ, RZ ;  /* 0x000000ffff137224 */ /* 0x000fce00078e00ff */
.L_x_455:
[----:B------:R-:W0:Y:S01]  /*13660*/  LDCU.64 UR4, c[0x4][0x30] ;  /* 0x01000600ff0477ac */ /* 0x000e220008000a00 */
[----:B------:R-:W-:Y:S02]  /*13670*/  IADD3 R19, PT, PT, R19, 0x1, RZ ;  /* 0x0000000113137810 */ /* 0x000fe40007ffe0ff */
[----:B------:R-:W-:Y:S02]  /*13680*/  CS2R R6, SRZ ;  /* 0x0000000000067805 */ /* 0x000fe4000001ff00 */
        /* <DEDUP_REMOVED lines=8> */
.L_x_454:
[----:B------:R-:W-:-:S13]  /*13710*/  ISETP.NE.AND P6, PT, R19, R18, PT ;  /* 0x000000121300720c */ /* 0x000fda0003fc5270 */
[----:B------:R-:W-:Y:S05]  /*13720*/  @P6 BRA `(.L_x_455) ;  /* 0xfffffffc00cc6947 */ /* 0x000fea000383ffff */
.L_x_447:
[----:B------:R-:W-:Y:S05]  /*13730*/  BSYNC B8 ;  /* 0x0000000000087941 */ /* 0x000fea0003800000 */
.L_x_406:
        /* <DEDUP_REMOVED lines=8> */
.L_x_404:
[----:B------:R-:W-:Y:S05]  /*137c0*/  BSYNC B9 ;  /* 0x0000000000097941 */ /* 0x000fea0003800000 */
.L_x_403:
[----:B------:R-:W1:Y:S01]  /*137d0*/  LDC R16, c[0x0][0x3ac] ;  /* 0x0000eb00ff107b82 */ /* 0x000e620000000800 */
[----:B------:R-:W4:Y:S07]  /*137e0*/  LDCU UR4, c[0x0][0x3b4] ;  /* 0x00007680ff0477ac */ /* 0x000f2e0008000800 */
[----:B------:R-:W5:Y:S01]  /*137f0*/  LDC R19, c[0x0][0x3c8] ;  /* 0x0000f200ff137b82 */ /* 0x000f620000000800 */
[----:B-1----:R-:W-:Y:S02]  /*13800*/  ISETP.GE.AND P0, PT, R31, R16, PT ;  /* 0x000000101f00720c */ /* 0x002fe40003f06270 */
[----:B----4-:R-:W-:-:S04]  /*13810*/  IADD3 R18, PT, PT, -R16, UR4, RZ ;  /* 0x0000000410127c10 */ /* 0x010fc8000fffe1ff */
[----:B-----5:R-:W-:-:S05]  /*13820*/  IADD3 R18, PT, PT, R23, R19, R18 ;  /* 0x0000001317127210 */ /* 0x020fca0007ffe012 */
[----:B------:R-:W-:Y:S02]  /*13830*/  IMAD.IADD R25, R18, 0x1, R31 ;  /* 0x0000000112197824 */ /* 0x000fe400078e021f */
[----:B------:R-:W-:Y:S05]  /*13840*/  @P0 BRA `(.L_x_456) ;  /* 0x0000000800b40947 */ /* 0x000fea0003800000 */
[C---:B------:R-:W-:Y:S01]  /*13850*/  VIADD R0, R16.reuse, 0xffffffff ;  /* 0xffffffff10007836 */ /* 0x040fe20000000000 */
[----:B------:R-:W-:Y:S01]  /*13860*/  LOP3.LUT R30, R16, 0xf, RZ, 0xc0, !PT ;  /* 0x0000000f101e7812 */ /* 0x000fe200078ec0ff */
[----:B------:R-:W-:-:S03]  /*13870*/  IMAD.MOV.U32 R3, RZ, RZ, R31 ;  /* 0x000000ffff037224 */ /* 0x000fc600078e001f */
[----:B------:R-:W-:Y:S02]  /*13880*/  ISETP.GE.U32.AND P0, PT, R0, 0xf, PT ;  /* 0x0000000f0000780c */ /* 0x000fe40003f06070 */
[----:B------:R-:W-:Y:S02]  /*13890*/  ISETP.NE.AND P1, PT, R30, RZ, PT ;  /* 0x000000ff1e00720c */ /* 0x000fe40003f25270 */
[----:B------:R-:W-:-:S09]  /*138a0*/  MOV R0, R25 ;  /* 0x0000001900007202 */ /* 0x000fd20000000f00 */
[----:B------:R-:W-:Y:S05]  /*138b0*/  @!P0 BRA `(.L_x_457) ;  /* 0x0000000400408947 */ /* 0x000fea0003800000 */
[----:B------:R-:W1:Y:S01]  /*138c0*/  S2R R3, SR_CgaCtaId ;  /* 0x0000000000037919 */ /* 0x000e620000008800 */
[----:B--23--:R-:W-:Y:S01]  /*138d0*/  MOV R14, 0x400 ;  /* 0x00000400000e7802 */ /* 0x00cfe20000000f00 */
[----:B------:R-:W-:Y:S01]  /*138e0*/  BSSY B0, `(.L_x_457) ;  /* 0x000004d000007945 */ /* 0x000fe20003800000 */
[----:B------:R-:W-:Y:S01]  /*138f0*/  LOP3.LUT R15, R16, 0xfffffff0, RZ, 0xc0, !PT ;  /* 0xfffffff0100f7812 */ /* 0x000fe200078ec0ff */
[----:B------:R-:W-:Y:S02]  /*13900*/  IMAD.MOV.U32 R20, RZ, RZ, RZ ;  /* 0x000000ffff147224 */ /* 0x000fe400078e00ff */
[----:B------:R-:W-:Y:S01]  /*13910*/  IMAD.MOV.U32 R0, RZ, RZ, R25 ;  /* 0x000000ffff007224 */ /* 0x000fe200078e0019 */
[----:B-1----:R-:W-:Y:S01]  /*13920*/  LEA R14, R3, R14, 0x18 ;  /* 0x0000000e030e7211 */ /* 0x002fe200078ec0ff */
[----:B------:R-:W-:-:S07]  /*13930*/  IMAD.MOV.U32 R3, RZ, RZ, R31 ;  /* 0x000000ffff037224 */ /* 0x000fce00078e001f */
.L_x_458:
[----:B-1----:R-:W1:Y:S02]  /*13940*/  LDC.64 R22, c[0x0][0x380] ;  /* 0x0000e000ff167b82 */ /* 0x002e640000000a00 */
[----:B-1----:R-:W-:-:S05]  /*13950*/  IMAD.WIDE R22, R0, 0x4, R22 ;  /* 0x0000000400167825 */ /* 0x002fca00078e0216 */
[----:B------:R-:W2:Y:S01]  /*13960*/  LDG.E.STRONG.SYS R21, desc[UR36][R22.64] ;  /* 0x0000002416157981 */ /* 0x000ea2000c1f5900 */
[----:B------:R-:W-:-:S05]  /*13970*/  IMAD.WIDE R26, R19, 0x4, R22 ;  /* 0x00000004131a7825 */ /* 0x000fca00078e0216 */
[----:B------:R1:W3:Y:S01]  /*13980*/  LDG.E.STRONG.SYS R33, desc[UR36][R26.64] ;  /* 0x000000241a217981 */ /* 0x0002e2000c1f5900 */
[----:B------:R-:W-:-:S04]  /*13990*/  IMAD.WIDE R36, R19, 0x4, R26 ;  /* 0x0000000413247825 */ /* 0x000fc800078e021a */
[C---:B------:R-:W-:Y:S02]  /*139a0*/  IMAD.WIDE R8, R19.reuse, 0x4, R36 ;  /* 0x0000000413087825 */ /* 0x040fe400078e0224 */
[----:B------:R-:W4:Y:S04]  /*139b0*/  LDG.E.STRONG.SYS R36, desc[UR36][R36.64] ;  /* 0x0000002424247981 */ /* 0x000f28000c1f5900 */
[----:B------:R-:W5:Y:S01]  /*139c0*/  LDG.E.STRONG.SYS R13, desc[UR36][R8.64] ;  /* 0x00000024080d7981 */ /* 0x000f62000c1f5900 */
[----:B------:R-:W-:-:S05]  /*139d0*/  IMAD.WIDE R10, R19, 0x4, R8 ;  /* 0x00000004130a7825 */ /* 0x000fca00078e0208 */
[----:B------:R-:W5:Y:S01]  /*139e0*/  LDG.E.STRONG.SYS R12, desc[UR36][R10.64] ;  /* 0x000000240a0c7981 */ /* 0x000f62000c1f5900 */
[----:B------:R-:W-:-:S05]  /*139f0*/  IMAD.WIDE R6, R19, 0x4, R10 ;  /* 0x0000000413067825 */ /* 0x000fca00078e020a */
[----:B------:R-:W5:Y:S01]  /*13a00*/  LDG.E.STRONG.SYS R34, desc[UR36][R6.64] ;  /* 0x0000002406227981 */ /* 0x000f62000c1f5900 */
[----:B------:R-:W-:Y:S01]  /*13a10*/  IMAD.WIDE R4, R19, 0x4, R6 ;  /* 0x0000000413047825 */ /* 0x000fe200078e0206 */
[----:B------:R-:W-:-:S04]  /*13a20*/  LEA R24, R3, R14, 0x2 ;  /* 0x0000000e03187211 */ /* 0x000fc800078e10ff */
[----:B------:R0:W5:Y:S01]  /*13a30*/  LDG.E.STRONG.SYS R32, desc[UR36][R4.64] ;  /* 0x0000002404207981 */ /* 0x000162000c1f5900 */
[----:B-1----:R-:W-:-:S04]  /*13a40*/  IMAD.WIDE R26, R19, 0x4, R4 ;  /* 0x00000004131a7825 */ /* 0x002fc800078e0204 */
[----:B------:R-:W-:-:S04]  /*13a50*/  IMAD.WIDE R22, R19, 0x4, R26 ;  /* 0x0000000413167825 */ /* 0x000fc800078e021a */
[----:B------:R-:W-:Y:S02]  /*13a60*/  IMAD R35, R16, 0x4, R24 ;  /* 0x0000000410237824 */ /* 0x000fe400078e0218 */
[----:B0-----:R-:W-:-:S04]  /*13a70*/  IMAD.WIDE R4, R19, 0x4, R22 ;  /* 0x0000000413047825 */ /* 0x001fc800078e0216 */
[----:B------:R-:W-:Y:S02]  /*13a80*/  IMAD R9, R16, 0x4, R35 ;  /* 0x0000000410097824 */ /* 0x000fe400078e0223 */
[----:B------:R-:W-:-:S04]  /*13a90*/  IMAD.WIDE R6, R19, 0x4, R4 ;  /* 0x0000000413067825 */ /* 0x000fc800078e0204 */
[----:B------:R-:W-:-:S05]  /*13aa0*/  IMAD R10, R16, 0x4, R9 ;  /* 0x00000004100a7824 */ /* 0x000fca00078e0209 */
[----:B------:R-:W-:Y:S01]  /*13ab0*/  LEA R37, R16, R10, 0x2 ;  /* 0x0000000a10257211 */ /* 0x000fe200078e10ff */
[----:B--2---:R0:W-:Y:S04]  /*13ac0*/  STS [R24], R21 ;  /* 0x0000001518007388 */ /* 0x0041e80000000800 */
[----:B---3--:R-:W-:Y:S04]  /*13ad0*/  STS [R35], R33 ;  /* 0x0000002123007388 */ /* 0x008fe80000000800 */
[----:B0-----:R0:W2:Y:S04]  /*13ae0*/  LDG.E.STRONG.SYS R21, desc[UR36][R26.64] ;  /* 0x000000241a157981 */ /* 0x0010a8000c1f5900 */
[----:B------:R1:W3:Y:S04]  /*13af0*/  LDG.E.STRONG.SYS R24, desc[UR36][R22.64] ;  /* 0x0000002416187981 */ /* 0x0002e8000c1f5900 */
[----:B----4-:R4:W-:Y:S04]  /*13b00*/  STS [R9], R36 ;  /* 0x0000002409007388 */ /* 0x0109e80000000800 */
[----:B-----5:R5:W-:Y:S04]  /*13b10*/  STS [R10], R13 ;  /* 0x0000000d0a007388 */ /* 0x020be80000000800 */
[----:B------:R1:W3:Y:S01]  /*13b20*/  LDG.E.STRONG.SYS R4, desc[UR36][R4.64] ;  /* 0x0000002404047981 */ /* 0x0002e2000c1f5900 */
[----:B----4-:R-:W-:-:S03]  /*13b30*/  IMAD.WIDE R8, R19, 0x4, R6 ;  /* 0x0000000413087825 */ /* 0x010fc600078e0206 */
[----:B------:R4:W-:Y:S01]  /*13b40*/  STS [R37], R12 ;  /* 0x0000000c25007388 */ /* 0x0009e20000000800 */
[----:B-----5:R-:W-:-:S03]  /*13b50*/  IMAD.WIDE R10, R19, 0x4, R8 ;  /* 0x00000004130a7825 */ /* 0x020fc600078e0208 */
[----:B------:R5:W3:Y:S04]  /*13b60*/  LDG.E.STRONG.SYS R6, desc[UR36][R6.64] ;  /* 0x0000002406067981 */ /* 0x000ae8000c1f5900 */
[----:B------:R5:W3:Y:S01]  /*13b70*/  LDG.E.STRONG.SYS R8, desc[UR36][R8.64] ;  /* 0x0000002408087981 */ /* 0x000ae2000c1f5900 */
[----:B----4-:R-:W-:-:S03]  /*13b80*/  IMAD.WIDE R12, R19, 0x4, R10 ;  /* 0x00000004130c7825 */ /* 0x010fc600078e020a */
[----:B------:R4:W3:Y:S01]  /*13b90*/  LDG.E.STRONG.SYS R10, desc[UR36][R10.64] ;  /* 0x000000240a0a7981 */ /* 0x0008e2000c1f5900 */
[----:B0-----:R-:W-:-:S03]  /*13ba0*/  IMAD.WIDE R26, R19, 0x4, R12 ;  /* 0x00000004131a7825 */ /* 0x001fc600078e020c */
[----:B------:R0:W3:Y:S01]  /*13bb0*/  LDG.E.STRONG.SYS R12, desc[UR36][R12.64] ;  /* 0x000000240c0c7981 */ /* 0x0000e2000c1f5900 */
[----:B------:R-:W-:Y:S02]  /*13bc0*/  IMAD R37, R16, 0x4, R37 ;  /* 0x0000000410257824 */ /* 0x000fe400078e0225 */
[----:B-1----:R-:W-:-:S03]  /*13bd0*/  IMAD.WIDE R22, R19, 0x4, R26 ;  /* 0x0000000413167825 */ /* 0x002fc600078e021a */
[----:B------:R1:W-:Y:S04]  /*13be0*/  STS [R37], R34 ;  /* 0x0000002225007388 */ /* 0x0003e80000000800 */
[----:B-1----:R1:W3:Y:S04]  /*13bf0*/  LDG.E.STRONG.SYS R34, desc[UR36][R26.64] ;  /* 0x000000241a227981 */ /* 0x0022e8000c1f5900 */
[----:B------:R1:W3:Y:S01]  /*13c00*/  LDG.E.STRONG.SYS R22, desc[UR36][R22.64] ;  /* 0x0000002416167981 */ /* 0x0002e2000c1f5900 */
[----:B------:R-:W-:-:S05]  /*13c10*/  IMAD R33, R16, 0x4, R37 ;  /* 0x0000000410217824 */ /* 0x000fca00078e0225 */
[----:B------:R5:W-:Y:S02]  /*13c20*/  STS [R33], R32 ;  /* 0x0000002021007388 */ /* 0x000be40000000800 */
[----:B-----5:R-:W-:-:S05]  /*13c30*/  IMAD R33, R16, 0x4, R33 ;  /* 0x0000000410217824 */ /* 0x020fca00078e0221 */
[----:B------:R-:W-:-:S05]  /*13c40*/  LEA R5, R16, R33, 0x2 ;  /* 0x0000002110057211 */ /* 0x000fca00078e10ff */
[----:B------:R-:W-:-:S04]  /*13c50*/  IMAD R7, R16, 0x4, R5 ;  /* 0x0000000410077824 */ /* 0x000fc800078e0205 */
[----:B------:R-:W-:-:S04]  /*13c60*/  IMAD R9, R16, 0x4, R7 ;  /* 0x0000000410097824 */ /* 0x000fc800078e0207 */
[----:B----4-:R-:W-:-:S05]  /*13c70*/  IMAD R11, R16, 0x4, R9 ;  /* 0x00000004100b7824 */ /* 0x010fca00078e0209 */
[----:B0-----:R-:W-:-:S05]  /*13c80*/  LEA R13, R16, R11, 0x2 ;  /* 0x0000000b100d7211 */ /* 0x001fca00078e10ff */
[----:B-1----:R-:W-:-:S04]  /*13c90*/  IMAD R27, R16, 0x4, R13 ;  /* 0x00000004101b7824 */ /* 0x002fc800078e020d */
[----:B------:R-:W-:Y:S01]  /*13ca0*/  IMAD R23, R16, 0x4, R27 ;  /* 0x0000000410177824 */ /* 0x000fe200078e021b */
[----:B------:R-:W-:-:S04]  /*13cb0*/  IADD3 R20, PT, PT, R20, 0x10, RZ ;  /* 0x0000001014147810 */ /* 0x000fc80007ffe0ff */
[----:B------:R-:W-:Y:S01]  /*13cc0*/  ISETP.NE.AND P0, PT, R20, R15, PT ;  /* 0x0000000f1400720c */ /* 0x000fe20003f05270 */
[----:B------:R-:W-:Y:S05]  /*13cd0*/  YIELD ;  /* 0x0000000000007946 */ /* 0x000fea0003800000 */
[C---:B------:R-:W-:Y:S02]  /*13ce0*/  IMAD R3, R16.reuse, 0x10, R3 ;  /* 0x0000001010037824 */ /* 0x040fe400078e0203 */
[----:B------:R-:W-:Y:S01]  /*13cf0*/  IMAD R0, R19, 0x10, R0 ;  /* 0x0000001013007824 */ /* 0x000fe200078e0200 */
[----:B--2---:R0:W-:Y:S04]  /*13d00*/  STS [R33], R21 ;  /* 0x0000001521007388 */ /* 0x0041e80000000800 */
[----:B---3--:R1:W-:Y:S01]  /*13d10*/  STS [R5], R24 ;  /* 0x0000001805007388 */ /* 0x0083e20000000800 */
[----:B0-----:R-:W-:-:S03]  /*13d20*/  IMAD R21, R16, 0x4, R23 ;  /* 0x0000000410157824 */ /* 0x001fc600078e0217 */
[----:B------:R1:W-:Y:S04]  /*13d30*/  STS [R7], R4 ;  /* 0x0000000407007388 */ /* 0x0003e80000000800 */
[----:B------:R1:W-:Y:S04]  /*13d40*/  STS [R9], R6 ;  /* 0x0000000609007388 */ /* 0x0003e80000000800 */
[----:B------:R1:W-:Y:S04]  /*13d50*/  STS [R11], R8 ;  /* 0x000000080b007388 */ /* 0x0003e80000000800 */
[----:B------:R1:W-:Y:S04]  /*13d60*/  STS [R13], R10 ;  /* 0x0000000a0d007388 */ /* 0x0003e80000000800 */
[----:B------:R1:W-:Y:S04]  /*13d70*/  STS [R27], R12 ;  /* 0x0000000c1b007388 */ /* 0x0003e80000000800 */
[----:B------:R1:W-:Y:S04]  /*13d80*/  STS [R23], R34 ;  /* 0x0000002217007388 */ /* 0x0003e80000000800 */
[----:B------:R1:W-:Y:S01]  /*13d90*/  STS [R21], R22 ;  /* 0x0000001615007388 */ /* 0x0003e20000000800 */
[----:B------:R-:W-:Y:S05]  /*13da0*/  @P0 BRA `(.L_x_458) ;  /* 0xfffffff800e40947 */ /* 0x000fea000383ffff */
[----:B------:R-:W-:Y:S05]  /*13db0*/  BSYNC B0 ;  /* 0x0000000000007941 */ /* 0x000fea0003800000 */
.L_x_457:
[----:B------:R-:W-:Y:S05]  /*13dc0*/  @!P1 BRA `(.L_x_456) ;  /* 0x0000000400549947 */ /* 0x000fea0003800000 */
[----:B------:R-:W-:Y:S02]  /*13dd0*/  ISETP.GE.U32.AND P0, PT, R30, 0x8, PT ;  /* 0x000000081e00780c */ /* 0x000fe40003f06070 */
[----:B-1----:R-:W-:-:S04]  /*13de0*/  LOP3.LUT R24, R16, 0x7, RZ, 0xc0, !PT ;  /* 0x0000000710187812 */ /* 0x002fc800078ec0ff */
[----:B------:R-:W-:-:S07]  /*13df0*/  ISETP.NE.AND P1, PT, R24, RZ, PT ;  /* 0x000000ff1800720c */ /* 0x000fce0003f25270 */
[----:B------:R-:W-:Y:S06]  /*13e00*/  @!P0 BRA `(.L_x_459) ;  /* 0x0000000000988947 */ /* 0x000fec0003800000 */
[----:B------:R-:W1:Y:S02]  /*13e10*/  LDC.64 R22, c[0x0][0x380] ;  /* 0x0000e000ff167b82 */ /* 0x000e640000000a00 */
[----:B-1----:R-:W-:-:S05]  /*13e20*/  IMAD.WIDE R22, R0, 0x4, R22 ;  /* 0x0000000400167825 */ /* 0x002fca00078e0216 */
[----:B------:R1:W4:Y:S01]  /*13e30*/  LDG.E.STRONG.SYS R20, desc[UR36][R22.64] ;  /* 0x0000002416147981 */ /* 0x000322000c1f5900 */
[----:B------:R-:W-:-:S05]  /*13e40*/  IMAD.WIDE R26, R19, 0x4, R22 ;  /* 0x00000004131a7825 */ /* 0x000fca00078e0216 */
[----:B------:R-:W5:Y:S01]  /*13e50*/  LDG.E.STRONG.SYS R21, desc[UR36][R26.64] ;  /* 0x000000241a157981 */ /* 0x000f62000c1f5900 */
[----:B------:R-:W-:-:S04]  /*13e60*/  IMAD.WIDE R12, R19, 0x4, R26 ;  /* 0x00000004130c7825 */ /* 0x000fc800078e021a */
[C---:B------:R-:W-:Y:S02]  /*13e70*/  IMAD.WIDE R10, R19.reuse, 0x4, R12 ;  /* 0x00000004130a7825 */ /* 0x040fe400078e020c */
[----:B------:R0:W5:Y:S02]  /*13e80*/  LDG.E.STRONG.SYS R13, desc[UR36][R12.64] ;  /* 0x000000240c0d7981 */ /* 0x000164000c1f5900 */
[C---:B------:R-:W-:Y:S02]  /*13e90*/  IMAD.WIDE R4, R19.reuse, 0x4, R10 ;  /* 0x0000000413047825 */ /* 0x040fe400078e020a */
[----:B------:R0:W5:Y:S02]  /*13ea0*/  LDG.E.STRONG.SYS R11, desc[UR36][R10.64] ;  /* 0x000000240a0b7981 */ /* 0x000164000c1f5900 */
[C---:B------:R-:W-:Y:S02]  /*13eb0*/  IMAD.WIDE R6, R19.reuse, 0x4, R4 ;  /* 0x0000000413067825 */ /* 0x040fe400078e0204 */
[----:B------:R0:W5:Y:S02]  /*13ec0*/  LDG.E.STRONG.SYS R4, desc[UR36][R4.64] ;  /* 0x0000002404047981 */ /* 0x000164000c1f5900 */
[----:B--23--:R-:W-:-:S02]  /*13ed0*/  IMAD.WIDE R8, R19, 0x4, R6 ;  /* 0x0000000413087825 */ /* 0x00cfc400078e0206 */
[----:B------:R2:W3:Y:S02]  /*13ee0*/  LDG.E.STRONG.SYS R6, desc[UR36][R6.64] ;  /* 0x0000002406067981 */ /* 0x0004e4000c1f5900 */
[----:B------:R-:W-:Y:S02]  /*13ef0*/  IMAD.WIDE R14, R19, 0x4, R8 ;  /* 0x00000004130e7825 */ /* 0x000fe400078e0208 */
[----:B------:R2:W3:Y:S04]  /*13f00*/  LDG.E.STRONG.SYS R8, desc[UR36][R8.64] ;  /* 0x0000002408087981 */ /* 0x0004e8000c1f5900 */
[----:B------:R2:W3:Y:S01]  /*13f10*/  LDG.E.STRONG.SYS R14, desc[UR36][R14.64] ;  /* 0x000000240e0e7981 */ /* 0x0004e2000c1f5900 */
[----:B------:R-:W1:Y:S01]  /*13f20*/  S2UR UR5, SR_CgaCtaId ;  /* 0x00000000000579c3 */ /* 0x000e620000008800 */
[----:B------:R-:W-:-:S02]  /*13f30*/  UMOV UR4, 0x400 ;  /* 0x0000040000047882 */ /* 0x000fc40000000000 */
[----:B-1----:R-:W-:-:S06]  /*13f40*/  ULEA UR4, UR5, UR4, 0x18 ;  /* 0x0000000405047291 */ /* 0x002fcc000f8ec0ff */
[----:B------:R-:W-:-:S05]  /*13f50*/  LEA R23, R3, UR4, 0x2 ;  /* 0x0000000403177c11 */ /* 0x000fca000f8e10ff */
[----:B0-----:R-:W-:-:S05]  /*13f60*/  IMAD R12, R16, 0x4, R23 ;  /* 0x00000004100c7824 */ /* 0x001fca00078e0217 */
[----:B------:R-:W-:-:S05]  /*13f70*/  LEA R10, R16, R12, 0x2 ;  /* 0x0000000c100a7211 */ /* 0x000fca00078e10ff */
[----:B------:R-:W-:-:S04]  /*13f80*/  IMAD R22, R16, 0x4, R10 ;  /* 0x0000000410167824 */ /* 0x000fc800078e020a */
[----:B------:R-:W-:-:S04]  /*13f90*/  IMAD R5, R16, 0x4, R22 ;  /* 0x0000000410057824 */ /* 0x000fc800078e0216 */
[----:B--2---:R-:W-:-:S05]  /*13fa0*/  IMAD R7, R16, 0x4, R5 ;  /* 0x0000000410077824 */ /* 0x004fca00078e0205 */
[----:B------:R-:W-:-:S05]  /*13fb0*/  LEA R9, R16, R7, 0x2 ;  /* 0x0000000710097211 */ /* 0x000fca00078e10ff */
[C---:B------:R-:W-:Y:S02]  /*13fc0*/  IMAD R15, R16.reuse, 0x4, R9 ;  /* 0x00000004100f7824 */ /* 0x040fe400078e0209 */
[----:B------:R-:W-:Y:S02]  /*13fd0*/  IMAD R0, R19, 0x8, R0 ;  /* 0x0000000813007824 */ /* 0x000fe400078e0200 */
[----:B------:R-:W-:Y:S01]  /*13fe0*/  IMAD R3, R16, 0x8, R3 ;  /* 0x0000000810037824 */ /* 0x000fe200078e0203 */
[----:B----4-:R1:W-:Y:S04]  /*13ff0*/  STS [R23], R20 ;  /* 0x0000001417007388 */ /* 0x0103e80000000800 */
[----:B-----5:R1:W-:Y:S04]  /*14000*/  STS [R12], R21 ;  /* 0x000000150c007388 */ /* 0x0203e80000000800 */
[----:B------:R1:W-:Y:S04]  /*14010*/  STS [R10], R13 ;  /* 0x0000000d0a007388 */ /* 0x0003e80000000800 */
[----:B------:R1:W-:Y:S04]  /*14020*/  STS [R22], R11 ;  /* 0x0000000b16007388 */ /* 0x0003e80000000800 */
[----:B------:R1:W-:Y:S04]  /*14030*/  STS [R5], R4 ;  /* 0x0000000405007388 */ /* 0x0003e80000000800 */
[----:B---3--:R1:W-:Y:S04]  /*14040*/  STS [R7], R6 ;  /* 0x0000000607007388 */ /* 0x0083e80000000800 */
[----:B------:R1:W-:Y:S04]  /*14050*/  STS [R9], R8 ;  /* 0x0000000809007388 */ /* 0x0003e80000000800 */
[----:B------:R1:W-:Y:S02]  /*14060*/  STS [R15], R14 ;  /* 0x0000000e0f007388 */ /* 0x0003e40000000800 */
.L_x_459:
[----:B------:R-:W-:Y:S05]  /*14070*/  @!P1 BRA `(.L_x_456) ;  /* 0x0000000000a89947 */ /* 0x000fea0003800000 */
[----:B------:R-:W-:Y:S02]  /*14080*/  ISETP.GE.U32.AND P0, PT, R24, 0x4, PT ;  /* 0x000000041800780c */ /* 0x000fe40003f06070 */
[----:B-1----:R-:W-:-:S04]  /*14090*/  LOP3.LUT R4, R16, 0x3, RZ, 0xc0, !PT ;  /* 0x0000000310047812 */ /* 0x002fc800078ec0ff */
[----:B------:R-:W-:-:S07]  /*140a0*/  ISETP.NE.AND P1, PT, R4, RZ, PT ;  /* 0x000000ff0400720c */ /* 0x000fce0003f25270 */
[----:B------:R-:W-:Y:S06]  /*140b0*/  @!P0 BRA `(.L_x_460) ;  /* 0x0000000000588947 */ /* 0x000fec0003800000 */
[----:B------:R-:W1:Y:S02]  /*140c0*/  LDC.64 R6, c[0x0][0x380] ;  /* 0x0000e000ff067b82 */ /* 0x000e640000000a00 */
[----:B-1----:R-:W-:-:S04]  /*140d0*/  IMAD.WIDE R6, R0, 0x4, R6 ;  /* 0x0000000400067825 */ /* 0x002fc800078e0206 */
[C---:B--23--:R-:W-:Y:S02]  /*140e0*/  IMAD.WIDE R8, R19.reuse, 0x4, R6 ;  /* 0x0000000413087825 */ /* 0x04cfe400078e0206 */
[----:B------:R-:W2:Y:S02]  /*140f0*/  LDG.E.STRONG.SYS R6, desc[UR36][R6.64] ;  /* 0x0000002406067981 */ /* 0x000ea4000c1f5900 */
[C---:B------:R-:W-:Y:S02]  /*14100*/  IMAD.WIDE R10, R19.reuse, 0x4, R8 ;  /* 0x00000004130a7825 */ /* 0x040fe400078e0208 */
[----:B------:R-:W3:Y:S02]  /*14110*/  LDG.E.STRONG.SYS R8, desc[UR36][R8.64] ;  /* 0x0000002408087981 */ /* 0x000ee4000c1f5900 */
[----:B------:R-:W-:Y:S02]  /*14120*/  IMAD.WIDE R12, R19, 0x4, R10 ;  /* 0x00000004130c7825 */ /* 0x000fe400078e020a */
[----:B------:R-:W4:Y:S04]  /*14130*/  LDG.E.STRONG.SYS R10, desc[UR36][R10.64] ;  /* 0x000000240a0a7981 */ /* 0x000f28000c1f5900 */
[----:B------:R-:W5:Y:S01]  /*14140*/  LDG.E.STRONG.SYS R12, desc[UR36][R12.64] ;  /* 0x000000240c0c7981 */ /* 0x000f62000c1f5900 */
[----:B------:R-:W1:Y:S01]  /*14150*/  S2UR UR5, SR_CgaCtaId ;  /* 0x00000000000579c3 */ /* 0x000e620000008800 */
[----:B------:R-:W-:-:S02]  /*14160*/  UMOV UR4, 0x400 ;  /* 0x0000040000047882 */ /* 0x000fc40000000000 */
[----:B-1----:R-:W-:-:S06]  /*14170*/  ULEA UR4, UR5, UR4, 0x18 ;  /* 0x0000000405047291 */ /* 0x002fcc000f8ec0ff */
[----:B------:R-:W-:-:S04]  /*14180*/  LEA R5, R3, UR4, 0x2 ;  /* 0x0000000403057c11 */ /* 0x000fc8000f8e10ff */
[----:B------:R-:W-:-:S05]  /*14190*/  LEA R15, R16, R5, 0x2 ;  /* 0x00000005100f7211 */ /* 0x000fca00078e10ff */
        /* <DEDUP_REMOVED lines=8> */
.L_x_460:
[----:B------:R-:W-:Y:S05]  /*14220*/  @!P1 BRA `(.L_x_456) ;  /* 0x00000000003c9947 */ /* 0x000fea0003800000 */
[----:B--23--:R-:W2:Y:S01]  /*14230*/  S2R R9, SR_CgaCtaId ;  /* 0x0000000000097919 */ /* 0x00cea20000008800 */
[----:B-1----:R-:W1:Y:S01]  /*14240*/  LDC.64 R6, c[0x0][0x380] ;  /* 0x0000e000ff067b82 */ /* 0x002e620000000a00 */
[----:B------:R-:W-:Y:S01]  /*14250*/  MOV R8, 0x400 ;  /* 0x0000040000087802 */ /* 0x000fe20000000f00 */
[----:B------:R-:W-:-:S03]  /*14260*/  IMAD.MOV.U32 R5, RZ, RZ, RZ ;  /* 0x000000ffff057224 */ /* 0x000fc600078e00ff */
[----:B--2---:R-:W-:-:S07]  /*14270*/  LEA R10, R9, R8, 0x18 ;  /* 0x00000008090a7211 */ /* 0x004fce00078ec0ff */
.L_x_461:
[----:B-1--4-:R-:W-:-:S06]  /*14280*/  IMAD.WIDE R8, R0, 0x4, R6 ;  /* 0x0000000400087825 */ /* 0x012fcc00078e0206 */
[----:B------:R-:W2:Y:S01]  /*14290*/  LDG.E.STRONG.SYS R8, desc[UR36][R8.64] ;  /* 0x0000002408087981 */ /* 0x000ea2000c1f5900 */
[----:B------:R-:W-:Y:S01]  /*142a0*/  IMAD R11, R3, 0x4, R10 ;  /* 0x00000004030b7824 */ /* 0x000fe200078e020a */
[----:B------:R-:W-:Y:S05]  /*142b0*/  YIELD ;  /* 0x0000000000007946 */ /* 0x000fea0003800000 */
[----:B------:R-:W-:Y:S01]  /*142c0*/  VIADD R5, R5, 0x1 ;  /* 0x0000000105057836 */ /* 0x000fe20000000000 */
[----:B------:R-:W-:Y:S01]  /*142d0*/  IADD3 R0, PT, PT, R0, R19, RZ ;  /* 0x0000001300007210 */ /* 0x000fe20007ffe0ff */
[----:B------:R-:W-:-:S03]  /*142e0*/  IMAD.IADD R3, R3, 0x1, R16 ;  /* 0x0000000103037824 */ /* 0x000fc600078e0210 */
[----:B------:R-:W-:Y:S01]  /*142f0*/  ISETP.NE.AND P0, PT, R5, R4, PT ;  /* 0x000000040500720c */ /* 0x000fe20003f05270 */
[----:B--2---:R4:W-:-:S12]  /*14300*/  STS [R11], R8 ;  /* 0x000000080b007388 */ /* 0x0049d80000000800 */
[----:B------:R-:W-:Y:S05]  /*14310*/  @P0 BRA `(.L_x_461) ;  /* 0xfffffffc00d80947 */ /* 0x000fea000383ffff */
.L_x_456:
[----:B------:R-:W-:Y:S05]  /*14320*/  WARPSYNC.ALL ;  /* 0x0000000000007948 */ /* 0x000fea0003800000 */
[----:B------:R-:W-:Y:S08]  /*14330*/  BAR.SYNC.DEFER_BLOCKING 0x0 ;  /* 0x0000000000007b1d */ /* 0x000ff00000010000 */
[----:B-1----:R-:W1:Y:S01]  /*14340*/  LDC.64 R4, c[0x4][0x8] ;  /* 0x01000200ff047b82 */ /* 0x002e620000000a00 */
[----:B------:R-:W-:Y:S01]  /*14350*/  @!PT LDS RZ, [RZ] ;  /* 0x00000000fffff984 */ /* 0x000fe20000000800 */
[----:B------:R-:W-:Y:S01]  /*14360*/  @!PT LDS RZ, [RZ] ;  /* 0x00000000fffff984 */ /* 0x000fe20000000800 */
[----:B------:R-:W-:Y:S01]  /*14370*/  @!PT LDS RZ, [RZ] ;  /* 0x00000000fffff984 */ /* 0x000fe20000000800 */
[----:B------:R-:W-:Y:S01]  /*14380*/  @!PT LDS RZ, [RZ] ;  /* 0x00000000fffff984 */ /* 0x000fe20000000800 */
[----:B------:R1:W-:Y:S06]  /*14390*/  MEMBAR.SC.CTA ;  /* 0x0000000000007992 */ /* 0x0003ec0000000000 */
[----:B-1----:R-:W5:Y:S01]  /*143a0*/  LDG.E R4, desc[UR36][R4.64] ;  /* 0x0000002404047981 */ /* 0x002f62000c1e1900 */
[----:B------:R-:W5:Y:S01]  /*143b0*/  LDCU UR4, c[0x0][0x3a0] ;  /* 0x00007400ff0477ac */ /* 0x000f620008000800 */
[----:B------:R-:W-:Y:S01]  /*143c0*/  BSSY.RECONVERGENT B8, `(.L_x_462) ;  /* 0x0000102000087945 */ /* 0x000fe20003800200 */
[----:B------:R-:W1:Y:S01]  /*143d0*/  LDCU UR42, c[0x0][0x3ac] ;  /* 0x00007580ff2a77ac */ /* 0x000e620008000800 */
[----:B------:R-:W0:Y:S01]  /*143e0*/  LDCU UR43, c[0x0][0x3ac] ;  /* 0x00007580ff2b77ac */ /* 0x000e220008000800 */
[----:B-----5:R-:W-:-:S04]  /*143f0*/  ISETP.NE.AND P0, PT, R4, UR4, PT ;  /* 0x0000000404007c0c */ /* 0x020fc8000bf05270 */
[----:B------:R-:W-:-:S13]  /*14400*/  ISETP.NE.OR P0, PT, R31, RZ, P0 ;  /* 0x000000ff1f00720c */ /* 0x000fda0000705670 */
[----:B01----:R-:W-:Y:S05]  /*14410*/  @P0 BRA `(.L_x_463) ;  /* 0x0000000c00f00947 */ /* 0x003fea0003800000 */
[----:B----4-:R-:W-:Y:S01]  /*14420*/  MOV R8, 0x0 ;  /* 0x0000000000087802 */ /* 0x010fe20000000f00 */
[----:B------:R0:W-:Y:S01]  /*14430*/  STL.64 [R1+0x20], R18 ;  /* 0x0000201201007387 */ /* 0x0001e20000100a00 */
[----:B------:R-:W1:Y:S01]  /*14440*/  LDCU.64 UR4, c[0x4][0x50] ;  /* 0x01000a00ff0477ac */ /* 0x000e620008000a00 */
[----:B------:R-:W-:Y:S01]  /*14450*/  IMAD.U32 R24, RZ, RZ, UR40 ;  /* 0x00000028ff187e24 */ /* 0x000fe2000f8e00ff */
[----:B------:R-:W-:Y:S01]  /*14460*/  ISETP.GE.AND P1, PT, R16, 0x1, PT ;  /* 0x000000011000780c */ /* 0x000fe20003f26270 */
[----:B------:R0:W-:Y:S01]  /*14470*/  STL [R1+0x28], R16 ;  /* 0x0000281001007387 */ /* 0x0001e20000100800 */
[----:B--23--:R-:W2:Y:S02]  /*14480*/  LDC.64 R8, c[0x4][R8] ;  /* 0x0100000008087b82 */ /* 0x00cea40000000a00 */
[----:B------:R-:W-:Y:S02]  /*14490*/  IADD3 R24, P0, PT, R24, 0x20, RZ ;  /* 0x0000002018187810 */ /* 0x000fe40007f1e0ff */
[----:B------:R-:W-:-:S03]  /*144a0*/  P2R R0, PR, RZ, 0x2 ;  /* 0x00000002ff007803 */ /* 0x000fc60000000000 */
[----:B------:R-:W-:Y:S02]  /*144b0*/  IMAD.X R23, RZ, RZ, UR41, P0 ;  /* 0x00000029ff177e24 */ /* 0x000fe400080e06ff */
[----:B------:R-:W-:Y:S02]  /*144c0*/  IMAD.MOV.U32 R6, RZ, RZ, R24 ;  /* 0x000000ffff067224 */ /* 0x000fe400078e0018 */
[----:B------:R-:W-:Y:S01]  /*144d0*/  IMAD.MOV.U32 R7, RZ, RZ, R23 ;  /* 0x000000ffff077224 */ /* 0x000fe200078e0017 */
[----:B-1----:R-:W-:Y:S01]  /*144e0*/  MOV R4, UR4 ;  /* 0x0000000400047c02 */ /* 0x002fe20008000f00 */
[----:B0-----:R-:W-:-:S07]  /*144f0*/  IMAD.U32 R5, RZ, RZ, UR5 ;  /* 0x00000005ff057e24 */ /* 0x001fce000f8e00ff */
[----:B------:R-:W-:-:S07]  /*14500*/  LEPC R20, `(.L_x_464) ;  /* 0x000000001014794e */ /* 0x000fce0000000000 */
[----:B--2---:R-:W-:Y:S05]  /*14510*/  CALL.ABS.NOINC R8 ;  /* 0x0000000008007343 */ /* 0x004fea0003c00000 */
.L_x_464:
[----:B------:R-:W-:-:S13]  /*14520*/  ISETP.GE.AND P6, PT, R16, 0x1, PT ;  /* 0x000000011000780c */ /* 0x000fda0003fc6270 */
[----:B------:R-:W-:Y:S05]  /*14530*/  @!P6 BRA `(.L_x_465) ;  /* 0x0000000c0088e947 */ /* 0x000fea0003800000 */
[----:B------:R-:W0:Y:S01]  /*14540*/  LDC R33, c[0x0][0x3ac] ;  /* 0x0000eb00ff217b82 */ /* 0x000e220000000800 */
[----:B------:R-:W-:Y:S01]  /*14550*/  HFMA2 R35, -RZ, RZ, 0, 0 ;  /* 0x00000000ff237431 */ /* 0x000fe200000001ff */
[----:B------:R-:W-:Y:S01]  /*14560*/  BSSY.RECONVERGENT B7, `(.L_x_465) ;  /* 0x00000df000077945 */ /* 0x000fe20003800200 */
[C---:B0-----:R-:W-:Y:S01]  /*14570*/  LOP3.LUT R34, R33.reuse, 0x7, RZ, 0xc0, !PT ;  /* 0x0000000721227812 */ /* 0x041fe200078ec0ff */
[C---:B------:R-:W-:Y:S01]  /*14580*/  VIADD R32, R33.reuse, 0xffffffff ;  /* 0xffffffff21207836 */ /* 0x040fe20000000000 */
[C---:B------:R-:W-:Y:S02]  /*14590*/  LOP3.LUT R30, R33.reuse, 0x3, RZ, 0xc0, !PT ;  /* 0x00000003211e7812 */ /* 0x040fe400078ec0ff */
[----:B------:R-:W-:Y:S01]  /*145a0*/  LOP3.LUT R33, R33, 0x7ffffff8, RZ, 0xc0, !PT ;  /* 0x7ffffff821217812 */ /* 0x000fe200078ec0ff */
[----:B------:R-:W-:-:S07]  /*145b0*/  VIADD R26, R34, 0xffffffff ;  /* 0xffffffff221a7836 */ /* 0x000fce0000000000 */
.L_x_487:
[----:B------:R-:W0:Y:S01]  /*145c0*/  LDCU UR4, c[0x0][0x3ac] ;  /* 0x00007580ff0477ac */ /* 0x000e220008000800 */
[----:B------:R-:W-:Y:S01]  /*145d0*/  ISETP.GE.U32.AND P0, PT, R32, 0x7, PT ;  /* 0x000000072000780c */ /* 0x000fe20003f06070 */
[----:B------:R-:W-:Y:S01]  /*145e0*/  IMAD.MOV.U32 R27, RZ, RZ, R35 ;  /* 0x000000ffff1b7224 */ /* 0x000fe200078e0023 */
[----:B------:R-:W-:Y:S01]  /*145f0*/  IADD3 R35, PT, PT, R35, 0x1, RZ ;  /* 0x0000000123237810 */ /* 0x000fe20007ffe0ff */
[----:B------:R-:W-:-:S03]  /*14600*/  IMAD.MOV.U32 R22, RZ, RZ, RZ ;  /* 0x000000ffff167224 */ /* 0x000fc600078e00ff */
[----:B0-----:R-:W-:-:S04]  /*14610*/  ISETP.NE.AND P1, PT, R35, UR4, PT ;  /* 0x0000000423007c0c */ /* 0x001fc8000bf25270 */
[----:B------:R-:W-:-:S03]  /*14620*/  P2R R37, PR, RZ, 0x2 ;  /* 0x00000002ff257803 */ /* 0x000fc60000000000 */
[----:B------:R-:W-:Y:S06]  /*14630*/  @!P0 BRA `(.L_x_466) ;  /* 0x0000000400808947 */ /* 0x000fec0003800000 */
[----:B------:R-:W-:Y:S01]  /*14640*/  BSSY.RECONVERGENT B6, `(.L_x_467) ;  /* 0x000005e000067945 */ /* 0x000fe20003800200 */
[----:B------:R-:W-:-:S07]  /*14650*/  IMAD.MOV.U32 R22, RZ, RZ, RZ ;  /* 0x000000ffff167224 */ /* 0x000fce00078e00ff */
.L_x_476:
[----:B------:R-:W0:Y:S01]  /*14660*/  S2UR UR5, SR_CgaCtaId ;  /* 0x00000000000579c3 */ /* 0x000e220000008800 */
[----:B------:R-:W1:Y:S01]  /*14670*/  LDCU UR6, c[0x0][0x3ac] ;  /* 0x00007580ff0677ac */ /* 0x000e620008000800 */
[----:B------:R-:W-:Y:S01]  /*14680*/  MOV R16, 0x0 ;  /* 0x0000000000107802 */ /* 0x000fe20000000f00 */
[----:B------:R-:W-:Y:S01]  /*14690*/  IMAD.MOV.U32 R6, RZ, RZ, R24 ;  /* 0x000000ffff067224 */ /* 0x000fe200078e0018 */
[----:B------:R-:W-:Y:S01]  /*146a0*/  UMOV UR4, 0x400 ;  /* 0x0000040000047882 */ /* 0x000fe20000000000 */
[----:B------:R-:W-:-:S03]  /*146b0*/  IMAD.MOV.U32 R7, RZ, RZ, R23 ;  /* 0x000000ffff077224 */ /* 0x000fc600078e0017 */
[----:B------:R2:W3:Y:S01]  /*146c0*/  LDC.64 R8, c[0x4][R16] ;  /* 0x0100000010087b82 */ /* 0x0004e20000000a00 */
[----:B-1----:R-:W-:Y:S02]  /*146d0*/  IMAD R19, R27, UR6, R22 ;  /* 0x000000061b137c24 */ /* 0x002fe4000f8e0216 */
[----:B------:R-:W-:Y:S01]  /*146e0*/  VIADD R22, R22, 0x8 ;  /* 0x0000000816167836 */ /* 0x000fe20000000000 */
[----:B0-----:R-:W-:-:S04]  /*146f0*/  ULEA UR4, UR5, UR4, 0x18 ;  /* 0x0000000405047291 */ /* 0x001fc8000f8ec0ff */
[----:B------:R-:W-:Y:S02]  /*14700*/  ISETP.NE.AND P0, PT, R22, R33, PT ;  /* 0x000000211600720c */ /* 0x000fe40003f05270 */
[----:B------:R-:W-:Y:S02]  /*14710*/  LEA R19, R19, UR4, 0x2 ;  /* 0x0000000413137c11 */ /* 0x000fe4000f8e10ff */
[----:B------:R-:W-:-:S03]  /*14720*/  P2R R36, PR, RZ, 0x1 ;  /* 0x00000001ff247803 */ /* 0x000fc60000000000 */
[----:B------:R-:W0:Y:S01]  /*14730*/  LDS R0, [R19] ;  /* 0x0000000013007984 */ /* 0x000e220000000800 */
[----:B------:R-:W1:Y:S02]  /*14740*/  LDCU.64 UR4, c[0x4][0x28] ;  /* 0x01000500ff0477ac */ /* 0x000e640008000a00 */
[----:B-1----:R-:W-:Y:S01]  /*14750*/  MOV R4, UR4 ;  /* 0x0000000400047c02 */ /* 0x002fe20008000f00 */
[----:B------:R-:W-:Y:S01]  /*14760*/  IMAD.U32 R5, RZ, RZ, UR5 ;  /* 0x00000005ff057e24 */ /* 0x000fe2000f8e00ff */
[----:B0--3--:R2:W-:Y:S06]  /*14770*/  STL [R1+0x20], R0 ;  /* 0x0000200001007387 */ /* 0x0095ec0000100800 */
[----:B------:R-:W-:-:S07]  /*14780*/  LEPC R20, `(.L_x_468) ;  /* 0x000000001014794e */ /* 0x000fce0000000000 */
[----:B--2---:R-:W-:Y:S05]  /*14790*/  CALL.ABS.NOINC R8 ;  /* 0x0000000008007343 */ /* 0x004fea0003c00000 */
.L_x_468:
        /* <DEDUP_REMOVED lines=10> */
.L_x_469:
        /* <DEDUP_REMOVED lines=10> */
.L_x_470:
        /* <DEDUP_REMOVED lines=10> */
.L_x_471:
        /* <DEDUP_REMOVED lines=10> */
.L_x_472:
        /* <DEDUP_REMOVED lines=10> */
.L_x_473:
        /* <DEDUP_REMOVED lines=10> */
.L_x_474:
        /* <DEDUP_REMOVED lines=10> */
.L_x_475:
[----:B------:R-:W-:-:S13]  /*14c00*/  ISETP.NE.AND P6, PT, R36, RZ, PT ;  /* 0x000000ff2400720c */ /* 0x000fda0003fc5270 */
[----:B------:R-:W-:Y:S05]  /*14c10*/  @P6 BRA `(.L_x_476) ;  /* 0xfffffff800906947 */ /* 0x000fea000383ffff */
[----:B------:R-:W-:Y:S05]  /*14c20*/  BSYNC.RECONVERGENT B6 ;  /* 0x0000000000067941 */ /* 0x000fea0003800200 */
.L_x_467:
[----:B------:R-:W-:-:S07]  /*14c30*/  MOV R22, R33 ;  /* 0x0000002100167202 */ /* 0x000fce0000000f00 */
.L_x_466:
[----:B------:R-:W-:-:S13]  /*14c40*/  ISETP.NE.AND P0, PT, R34, RZ, PT ;  /* 0x000000ff2200720c */ /* 0x000fda0003f05270 */
[----:B------:R-:W-:Y:S05]  /*14c50*/  @!P0 BRA `(.L_x_477) ;  /* 0x0000000400948947 */ /* 0x000fea0003800000 */
[----:B------:R-:W-:-:S13]  /*14c60*/  ISETP.GE.U32.AND P0, PT, R26, 0x3, PT ;  /* 0x000000031a00780c */ /* 0x000fda0003f06070 */
[----:B------:R-:W-:Y:S05]  /*14c70*/  @!P0 BRA `(.L_x_478) ;  /* 0x0000000000c08947 */ /* 0x000fea0003800000 */
[----:B------:R-:W0:Y:S01]  /*14c80*/  S2UR UR5, SR_CgaCtaId ;  /* 0x00000000000579c3 */ /* 0x000e220000008800 */
[----:B------:R-:W1:Y:S01]  /*14c90*/  LDCU UR6, c[0x0][0x3ac] ;  /* 0x00007580ff0677ac */ /* 0x000e620008000800 */
[----:B------:R-:W-:Y:S01]  /*14ca0*/  MOV R16, 0x0 ;  /* 0x0000000000107802 */ /* 0x000fe20000000f00 */
[----:B------:R-:W-:Y:S01]  /*14cb0*/  IMAD.MOV.U32 R6, RZ, RZ, R24 ;  /* 0x000000ffff067224 */ /* 0x000fe200078e0018 */
[----:B------:R-:W-:Y:S01]  /*14cc0*/  MOV R7, R23 ;  /* 0x0000001700077202 */ /* 0x000fe20000000f00 */
[----:B------:R-:W-:-:S03]  /*14cd0*/  UMOV UR4, 0x400 ;  /* 0x0000040000047882 */ /* 0x000fc60000000000 */
[----:B------:R2:W3:Y:S01]  /*14ce0*/  LDC.64 R8, c[0x4][R16] ;  /* 0x0100000010087b82 */ /* 0x0004e20000000a00 */
[----:B-1----:R-:W-:Y:S01]  /*14cf0*/  IMAD R19, R27, UR6, R22 ;  /* 0x000000061b137c24 */ /* 0x002fe2000f8e0216 */
[----:B0-----:R-:W-:-:S06]  /*14d00*/  ULEA UR4, UR5, UR4, 0x18 ;  /* 0x0000000405047291 */ /* 0x001fcc000f8ec0ff */
[----:B------:R-:W-:-:S05]  /*14d10*/  LEA R19, R19, UR4, 0x2 ;  /* 0x0000000413137c11 */ /* 0x000fca000f8e10ff */
[----:B------:R-:W0:Y:S01]  /*14d20*/  LDS R0, [R19] ;  /* 0x0000000013007984 */ /* 0x000e220000000800 */
[----:B------:R-:W1:Y:S02]  /*14d30*/  LDCU.64 UR4, c[0x4][0x28] ;  /* 0x01000500ff0477ac */ /* 0x000e640008000a00 */
[----:B-1----:R-:W-:Y:S02]  /*14d40*/  IMAD.U32 R4, RZ, RZ, UR4 ;  /* 0x00000004ff047e24 */ /* 0x002fe4000f8e00ff */
[----:B------:R-:W-:Y:S01]  /*14d50*/  IMAD.U32 R5, RZ, RZ, UR5 ;  /* 0x00000005ff057e24 */ /* 0x000fe2000f8e00ff */
[----:B0--3--:R2:W-:Y:S06]  /*14d60*/  STL [R1+0x20], R0 ;  /* 0x0000200001007387 */ /* 0x0095ec0000100800 */
[----:B------:R-:W-:-:S07]  /*14d70*/  LEPC R20, `(.L_x_479) ;  /* 0x000000001014794e */ /* 0x000fce0000000000 */
[----:B--2---:R-:W-:Y:S05]  /*14d80*/  CALL.ABS.NOINC R8 ;  /* 0x0000000008007343 */ /* 0x004fea0003c00000 */
.L_x_479:
        /* <DEDUP_REMOVED lines=10> */
.L_x_480:
        /* <DEDUP_REMOVED lines=10> */
.L_x_481:
        /* <DEDUP_REMOVED lines=10> */
.L_x_482:
[----:B------:R-:W-:-:S07]  /*14f70*/  VIADD R22, R22, 0x4 ;  /* 0x0000000416167836 */ /* 0x000fce0000000000 */
.L_x_478:
[----:B------:R-:W-:-:S13]  /*14f80*/  ISETP.NE.AND P0, PT, R30, RZ, PT ;  /* 0x000000ff1e00720c */ /* 0x000fda0003f05270 */
[----:B------:R-:W-:Y:S05]  /*14f90*/  @!P0 BRA `(.L_x_477) ;  /* 0x0000000000c48947 */ /* 0x000fea0003800000 */
[----:B------:R-:W-:-:S13]  /*14fa0*/  ISETP.NE.AND P0, PT, R30, 0x1, PT ;  /* 0x000000011e00780c */ /* 0x000fda0003f05270 */
        /* <DEDUP_REMOVED lines=18> */
.L_x_484:
        /* <DEDUP_REMOVED lines=10> */
.L_x_485:
[----:B------:R-:W-:-:S07]  /*15170*/  VIADD R22, R22, 0x2 ;  /* 0x0000000216167836 */ /* 0x000fce0000000000 */
.L_x_483:
[----:B------:R-:W0:Y:S02]  /*15180*/  LDCU UR6, c[0x0][0x3ac] ;  /* 0x00007580ff0677ac */ /* 0x000e240008000800 */
[----:B0-----:R-:W-:-:S09]  /*15190*/  ULOP3.LUT UP0, URZ, UR6, 0x1, URZ, 0xc0, !UPT ;  /* 0x0000000106ff7892 */ /* 0x001fd2000f80c0ff */
[----:B------:R-:W-:Y:S05]  /*151a0*/  BRA.U !UP0, `(.L_x_477) ;  /* 0x0000000108407547 */ /* 0x000fea000b800000 */
[----:B------:R-:W0:Y:S01]  /*151b0*/  S2UR UR5, SR_CgaCtaId ;  /* 0x00000000000579c3 */ /* 0x000e220000008800 */
[----:B------:R-:W-:Y:S01]  /*151c0*/  UMOV UR4, 0x400 ;  /* 0x0000040000047882 */ /* 0x000fe20000000000 */
[----:B------:R-:W-:Y:S01]  /*151d0*/  IMAD R0, R27, UR6, R22 ;  /* 0x000000061b007c24 */ /* 0x000fe2000f8e0216 */
        /* <DEDUP_REMOVED lines=8> */
[----:B0-----:R-:W-:Y:S01]  /*15260*/  IMAD.U32 R4, RZ, RZ, UR4 ;  /* 0x00000004ff047e24 */ /* 0x001fe2000f8e00ff */
[----:B------:R-:W-:Y:S02]  /*15270*/  MOV R5, UR5 ;  /* 0x0000000500057c02 */ /* 0x000fe40008000f00 */
[----:B-12---:R0:W-:Y:S05]  /*15280*/  STL [R1+0x20], R0 ;  /* 0x0000200001007387 */ /* 0x0061ea0000100800 */
[----:B------:R-:W-:-:S07]  /*15290*/  LEPC R20, `(.L_x_477) ;  /* 0x000000001014794e */ /* 0x000fce0000000000 */
[----:B0-----:R-:W-:Y:S05]  /*152a0*/  CALL.ABS.NOINC R8 ;  /* 0x0000000008007343 */ /* 0x001fea0003c00000 */
.L_x_477:
        /* <DEDUP_REMOVED lines=8> */
.L_x_486:
[----:B------:R-:W-:-:S13]  /*15330*/  ISETP.NE.AND P6, PT, R37, RZ, PT ;  /* 0x000000ff2500720c */ /* 0x000fda0003fc5270 */
[----:B------:R-:W-:Y:S05]  /*15340*/  @P6 BRA `(.L_x_487) ;  /* 0xfffffff0009c6947 */ /* 0x000fea000383ffff */
[----:B------:R-:W-:Y:S05]  /*15350*/  BSYNC.RECONVERGENT B7 ;  /* 0x0000000000077941 */ /* 0x000fea0003800200 */
.L_x_465:
        /* <DEDUP_REMOVED lines=8> */
.L_x_463:
[----:B------:R-:W-:Y:S05]  /*153e0*/  BSYNC.RECONVERGENT B8 ;  /* 0x0000000000087941 */ /* 0x000fea0003800200 */
.L_x_462:
[----:B------:R-:W0:Y:S02]  /*153f0*/  LDCU UR4, c[0x0][0x3ac] ;  /* 0x00007580ff0477ac */ /* 0x000e240008000800 */
[----:B0-----:R-:W-:-:S05]  /*15400*/  IMAD.U32 R4, RZ, RZ, UR4 ;  /* 0x00000004ff047e24 */ /* 0x001fca000f8e00ff */
[----:B------:R-:W-:-:S13]  /*15410*/  ISETP.GE.AND P0, PT, R4, 0x2, PT ;  /* 0x000000020400780c */ /* 0x000fda0003f06270 */
[----:B------:R-:W-:Y:S05]  /*15420*/  @!P0 BRA `(.L_x_488) ;  /* 0x0000000800608947 */ /* 0x000fea0003800000 */
[----:B------:R-:W0:Y:S01]  /*15430*/  LDC.64 R6, c[0x0][0x388] ;  /* 0x0000e200ff067b82 */ /* 0x000e220000000a00 */
[----:B------:R-:W1:Y:S01]  /*15440*/  LDCU UR4, c[0x0][0x3dc] ;  /* 0x00007b80ff0477ac */ /* 0x000e620008000800 */
[----:B------:R-:W-:Y:S02]  /*15450*/  LOP3.LUT R5, R4, 0x3, RZ, 0xc0, !PT ;  /* 0x0000000304057812 */ /* 0x000fe400078ec0ff */
[----:B------:R-:W-:Y:S01]  /*15460*/  IADD3 R0, PT, PT, R2, -0x1, RZ ;  /* 0xffffffff02007810 */ /* 0x000fe20007ffe0ff */
[----:B------:R-:W5:Y:S01]  /*15470*/  LDCU UR5, c[0x0][0x3ac] ;  /* 0x00007580ff0577ac */ /* 0x000f620008000800 */
[----:B------:R-:W-:-:S03]  /*15480*/  ISETP.NE.AND P0, PT, R5, 0x1, PT ;  /* 0x000000010500780c */ /* 0x000fc60003f05270 */
[----:B------:R-:W-:Y:S01]  /*15490*/  IMAD R0, R0, R31, RZ ;  /* 0x0000001f00007224 */ /* 0x000fe200078e02ff */
[----:B-1----:R-:W-:Y:S01]  /*154a0*/  IADD3 R3, PT, PT, -R31, UR4, RZ ;  /* 0x000000041f037c10 */ /* 0x002fe2000fffe1ff */
[----:B-----5:R-:W-:-:S04]  /*154b0*/  IMAD.U32 R5, RZ, RZ, UR5 ;  /* 0x00000005ff057e24 */ /* 0x020fc8000f8e00ff */
[----:B0-----:R-:W-:-:S04]  /*154c0*/  IMAD.WIDE R6, R3, 0x4, R6 ;  /* 0x0000000403067825 */ /* 0x001fc800078e0206 */
[----:B------:R-:W-:Y:S01]  /*154d0*/  IMAD.U32 R3, RZ, RZ, UR5 ;  /* 0x00000005ff037e24 */ /* 0x000fe2000f8e00ff */
[----:B------:R-:W-:Y:S06]  /*154e0*/  @!P0 BRA `(.L_x_489) ;  /* 0x0000000000888947 */ /* 0x000fec0003800000 */
[----:B----4-:R-:W-:Y:S02]  /*154f0*/  VIADD R8, R4, 0xffffffff ;  /* 0xffffffff04087836 */ /* 0x010fe40000000000 */
[----:B--23--:R-:W-:Y:S02]  /*15500*/  HFMA2 R9, -RZ, RZ, 0, 0 ;  /* 0x00000000ff097431 */ /* 0x00cfe400000001ff */
[----:B------:R-:W-:Y:S02]  /*15510*/  IMAD.U32 R3, RZ, RZ, UR5 ;  /* 0x00000005ff037e24 */ /* 0x000fe4000f8e00ff */
[----:B------:R-:W-:Y:S01]  /*15520*/  IMAD.U32 R5, RZ, RZ, UR5 ;  /* 0x00000005ff057e24 */ /* 0x000fe2000f8e00ff */
[----:B------:R-:W-:-:S07]  /*15530*/  LOP3.LUT R8, R8, 0x3, RZ, 0xc0, !PT ;  /* 0x0000000308087812 */ /* 0x000fce00078ec0ff */
.L_x_491:
[----:B------:R-:W-:Y:S01]  /*15540*/  IMAD.MOV.U32 R11, RZ, RZ, R3 ;  /* 0x000000ffff0b7224 */ /* 0x000fe200078e0003 */
[----:B------:R-:W-:-:S04]  /*15550*/  IADD3 R3, PT, PT, R3, -0x1, RZ ;  /* 0xffffffff03037810 */ /* 0x000fc80007ffe0ff */
[----:B------:R-:W-:-:S13]  /*15560*/  ISETP.GE.AND P0, PT, R31, R3, PT ;  /* 0x000000031f00720c */ /* 0x000fda0003f06270 */
[----:B0-----:R-:W-:Y:S05]  /*15570*/  @P0 BRA `(.L_x_490) ;  /* 0x0000000000480947 */ /* 0x001fea0003800000 */
[----:B------:R-:W2:Y:S04]  /*15580*/  LDG.E R12, desc[UR36][R6.64] ;  /* 0x00000024060c7981 */ /* 0x000ea8000c1e1900 */
[----:B------:R-:W2:Y:S01]  /*15590*/  LDG.E R13, desc[UR36][R28.64+0x4] ;  /* 0x000004241c0d7981 */ /* 0x000ea2000c1e1900 */
[----:B------:R-:W0:Y:S01]  /*155a0*/  S2UR UR5, SR_CgaCtaId ;  /* 0x00000000000579c3 */ /* 0x000e220000008800 */
[----:B------:R-:W-:Y:S01]  /*155b0*/  IMAD.IADD R4, R0, 0x1, R5 ;  /* 0x0000000100047824 */ /* 0x000fe200078e0205 */
[----:B------:R-:W-:-:S03]  /*155c0*/  UMOV UR4, 0x400 ;  /* 0x0000040000047882 */ /* 0x000fc60000000000 */
[----:B------:R-:W-:Y:S01]  /*155d0*/  IMAD.IADD R10, R3, 0x1, R4 ;  /* 0x00000001030a7824 */ /* 0x000fe200078e0204 */
[----:B------:R-:W-:Y:S01]  /*155e0*/  IADD3 R4, PT, PT, -R2, R4, R11 ;  /* 0x0000000402047210 */ /* 0x000fe20007ffe10b */
[----:B0-----:R-:W-:-:S06]  /*155f0*/  ULEA UR4, UR5, UR4, 0x18 ;  /* 0x0000000405047291 */ /* 0x001fcc000f8ec0ff */
[----:B------:R-:W-:Y:S02]  /*15600*/  LEA R15, R10, UR4, 0x2 ;  /* 0x000000040a0f7c11 */ /* 0x000fe4000f8e10ff */
[----:B------:R-:W-:-:S03]  /*15610*/  LEA R14, R4, UR4, 0x2 ;  /* 0x00000004040e7c11 */ /* 0x000fc6000f8e10ff */
[----:B------:R-:W-:Y:S04]  /*15620*/  LDS R4, [R15+-0x4] ;  /* 0xfffffc000f047984 */ /* 0x000fe80000000800 */
[----:B------:R-:W0:Y:S02]  /*15630*/  LDS R11, [R14+-0x4] ;  /* 0xfffffc000e0b7984 */ /* 0x000e240000000800 */
[----:B0-----:R-:W-:-:S05]  /*15640*/  VIMNMX R4, PT, PT, R4, R11, !PT ;  /* 0x0000000b04047248 */ /* 0x001fca0007fe0100 */
[----:B------:R-:W-:Y:S01]  /*15650*/  STS [R15], R4 ;  /* 0x000000040f007388 */ /* 0x000fe20000000800 */
[----:B--2---:R-:W-:-:S13]  /*15660*/  ISETP.NE.AND P0, PT, R12, R13, PT ;  /* 0x0000000d0c00720c */ /* 0x004fda0003f05270 */
[----:B------:R-:W0:Y:S02]  /*15670*/  @!P0 LDS R10, [R14+-0x8] ;  /* 0xfffff8000e0a8984 */ /* 0x000e240000000800 */
[----:B0-----:R-:W-:-:S05]  /*15680*/  @!P0 VIADD R10, R10, 0x1 ;  /* 0x000000010a0a8836 */ /* 0x001fca0000000000 */
[----:B------:R0:W-:Y:S02]  /*15690*/  @!P0 STS [R15], R10 ;  /* 0x0000000a0f008388 */ /* 0x0001e40000000800 */
.L_x_490:
[----:B------:R-:W-:Y:S01]  /*156a0*/  IADD3 R9, PT, PT, R9, 0x1, RZ ;  /* 0x0000000109097810 */ /* 0x000fe20007ffe0ff */
[----:B------:R-:W-:Y:S05]  /*156b0*/  WARPSYNC.ALL ;  /* 0x0000000000007948 */ /* 0x000fea0003800000 */
[----:B------:R-:W-:Y:S01]  /*156c0*/  BAR.SYNC.DEFER_BLOCKING 0x0 ;  /* 0x0000000000007b1d */ /* 0x000fe20000010000 */
[----:B------:R-:W-:Y:S01]  /*156d0*/  ISETP.NE.AND P0, PT, R9, R8, PT ;  /* 0x000000080900720c */ /* 0x000fe20003f05270 */
[----:B------:R-:W-:-:S04]  /*156e0*/  IMAD.U32 R4, RZ, RZ, UR42 ;  /* 0x0000002aff047e24 */ /* 0x000fc8000f8e00ff */
[----:B------:R-:W-:-:S08]  /*156f0*/  IMAD.IADD R5, R5, 0x1, R4 ;  /* 0x0000000105057824 */ /* 0x000fd000078e0204 */
[----:B------:R-:W-:Y:S05]  /*15700*/  @P0 BRA `(.L_x_491) ;  /* 0xfffffffc008c0947 */ /* 0x000fea000383ffff */
.L_x_489:
[----:B----4-:R-:W-:-:S05]  /*15710*/  VIADD R8, R4, 0xfffffffe ;  /* 0xfffffffe04087836 */ /* 0x010fca0000000000 */
[----:B------:R-:W-:-:S13]  /*15720*/  ISETP.GE.U32.AND P0, PT, R8, 0x3, PT ;  /* 0x000000030800780c */ /* 0x000fda0003f06070 */
[----:B------:R-:W-:Y:S05]  /*15730*/  @!P0 BRA `(.L_x_488) ;  /* 0x00000004009c8947 */ /* 0x000fea0003800000 */
.L_x_499:
[C---:B0-----:R-:W-:Y:S01]  /*15740*/  VIADD R8, R3.reuse, 0xffffffff ;  /* 0xffffffff03087836 */ /* 0x041fe20000000000 */
[C---:B------:R-:W-:Y:S01]  /*15750*/  IADD3 R4, PT, PT, R3.reuse, -0x2, RZ ;  /* 0xfffffffe03047810 */ /* 0x040fe20007ffe0ff */
[----:B01--4-:R-:W-:-:S03]  /*15760*/  VIADD R10, R3, 0xfffffffd ;  /* 0xfffffffd030a7836 */ /* 0x013fc60000000000 */
[C---:B------:R-:W-:Y:S02]  /*15770*/  ISETP.GE.AND P1, PT, R31.reuse, R8, PT ;  /* 0x000000081f00720c */ /* 0x040fe40003f26270 */
[C---:B------:R-:W-:Y:S01]  /*15780*/  ISETP.GE.AND P2, PT, R31.reuse, R4, PT ;  /* 0x000000041f00720c */ /* 0x040fe20003f46270 */
[----:B------:R-:W-:Y:S01]  /*15790*/  IMAD.U32 R4, RZ, RZ, UR43 ;  /* 0x0000002bff047e24 */ /* 0x000fe2000f8e00ff */
[----:B------:R-:W-:-:S04]  /*157a0*/  ISETP.GE.AND P0, PT, R31, R10, PT ;  /* 0x0000000a1f00720c */ /* 0x000fc80003f06270 */
[----:B------:R-:W-:-:S05]  /*157b0*/  IADD3 R15, PT, PT, R5, R4, RZ ;  /* 0x00000004050f7210 */ /* 0x000fca0007ffe0ff */
[----:B------:R-:W-:Y:S05]  /*157c0*/  @P1 BRA `(.L_x_492) ;  /* 0x0000000000481947 */ /* 0x000fea0003800000 */
[----:B------:R-:W4:Y:S04]  /*157d0*/  LDG.E R11, desc[UR36][R6.64] ;  /* 0x00000024060b7981 */ /* 0x000f28000c1e1900 */
[----:B------:R-:W4:Y:S01]  /*157e0*/  LDG.E R12, desc[UR36][R28.64+0x4] ;  /* 0x000004241c0c7981 */ /* 0x000f22000c1e1900 */
[----:B------:R-:W0:Y:S01]  /*157f0*/  S2UR UR5, SR_CgaCtaId ;  /* 0x00000000000579c3 */ /* 0x000e220000008800 */
[----:B------:R-:W-:Y:S01]  /*15800*/  IMAD.IADD R5, R0, 0x1, R5 ;  /* 0x0000000100057824 */ /* 0x000fe200078e0205 */
[----:B------:R-:W-:-:S03]  /*15810*/  UMOV UR4, 0x400 ;  /* 0x0000040000047882 */ /* 0x000fc60000000000 */
[----:B--23--:R-:W-:Y:S01]  /*15820*/  IMAD.IADD R9, R8, 0x1, R5 ;  /* 0x0000000108097824 */ /* 0x00cfe200078e0205 */
        /* <DEDUP_REMOVED lines=8> */
[----:B----4-:R-:W-:-:S13]  /*158b0*/  ISETP.NE.AND P1, PT, R11, R12, PT ;  /* 0x0000000c0b00720c */ /* 0x010fda0003f25270 */
[----:B------:R-:W0:Y:S02]  /*158c0*/  @!P1 LDS R9, [R13+-0x8] ;  /* 0xfffff8000d099984 */ /* 0x000e240000000800 */
[----:B0-----:R-:W-:-:S05]  /*158d0*/  @!P1 VIADD R9, R9, 0x1 ;  /* 0x0000000109099836 */ /* 0x001fca0000000000 */
[----:B------:R0:W-:Y:S02]  /*158e0*/  @!P1 STS [R14], R9 ;  /* 0x000000090e009388 */ /* 0x0001e40000000800 */
.L_x_492:
[----:B------:R-:W-:Y:S05]  /*158f0*/  WARPSYNC.ALL ;  /* 0x0000000000007948 */ /* 0x000fea0003800000 */
[----:B------:R-:W-:Y:S01]  /*15900*/  BAR.SYNC.DEFER_BLOCKING 0x0 ;  /* 0x0000000000007b1d */ /* 0x000fe20000010000 */
[----:B------:R-:W-:-:S05]  /*15910*/  IADD3 R5, PT, PT, R15, R4, RZ ;  /* 0x000000040f057210 */ /* 0x000fca0007ffe0ff */
[----:B------:R-:W-:Y:S04]  /*15920*/  BSSY.RECONVERGENT B0, `(.L_x_493) ;  /* 0x0000014000007945 */ /* 0x000fe80003800200 */
[----:B------:R-:W-:Y:S05]  /*15930*/  @P2 BRA `(.L_x_494) ;  /* 0x0000000000482947 */ /* 0x000fea0003800000 */
[----:B------:R-:W4:Y:S04]  /*15940*/  LDG.E R11, desc[UR36][R6.64] ;  /* 0x00000024060b7981 */ /* 0x000f28000c1e1900 */
[----:B------:R-:W4:Y:S01]  /*15950*/  LDG.E R12, desc[UR36][R28.64+0x4] ;  /* 0x000004241c0c7981 */ /* 0x000f22000c1e1900 */
[----:B------:R-:W1:Y:S01]  /*15960*/  S2UR UR5, SR_CgaCtaId ;  /* 0x00000000000579c3 */ /* 0x000e620000008800 */
[----:B0-23--:R-:W-:Y:S01]  /*15970*/  IMAD.IADD R9, R0, 0x1, R15 ;  /* 0x0000000100097824 */ /* 0x00dfe200078e020f */
[----:B------:R-:W-:-:S03]  /*15980*/  UMOV UR4, 0x400 ;  /* 0x0000040000047882 */ /* 0x000fc60000000000 */
[----:B------:R-:W-:Y:S01]  /*15990*/  IMAD.IADD R10, R8, 0x1, R9 ;  /* 0x00000001080a7824 */ /* 0x000fe200078e0209 */
[----:B------:R-:W-:Y:S01]  /*159a0*/  IADD3 R9, PT, PT, -R2, R9, R3 ;  /* 0x0000000902097210 */ /* 0x000fe20007ffe103 */
[----:B-1----:R-:W-:-:S06]  /*159b0*/  ULEA UR4, UR5, UR4, 0x18 ;  /* 0x0000000405047291 */ /* 0x002fcc000f8ec0ff */
[----:B------:R-:W-:Y:S02]  /*159c0*/  LEA R13, R10, UR4, 0x2 ;  /* 0x000000040a0d7c11 */ /* 0x000fe4000f8e10ff */
[----:B------:R-:W-:-:S03]  /*159d0*/  LEA R14, R9, UR4, 0x2 ;  /* 0x00000004090e7c11 */ /* 0x000fc6000f8e10ff */
[----:B------:R-:W-:Y:S04]  /*159e0*/  LDS R9, [R13+-0x8] ;  /* 0xfffff8000d097984 */ /* 0x000fe80000000800 */
[----:B------:R-:W0:Y:S02]  /*159f0*/  LDS R10, [R14+-0x8] ;  /* 0xfffff8000e0a7984 */ /* 0x000e240000000800 */
[----:B0-----:R-:W-:-:S05]  /*15a00*/  VIMNMX R9, PT, PT, R9, R10, !PT ;  /* 0x0000000a09097248 */ /* 0x001fca0007fe0100 */
[----:B------:R-:W-:Y:S01]  /*15a10*/  STS [R13+-0x4], R9 ;  /* 0xfffffc090d007388 */ /* 0x000fe20000000800 */
[----:B----4-:R-:W-:-:S13]  /*15a20*/  ISETP.NE.AND P1, PT, R11, R12, PT ;  /* 0x0000000c0b00720c */ /* 0x010fda0003f25270 */
[----:B------:R-:W0:Y:S02]  /*15a30*/  @!P1 LDS R10, [R14+-0xc] ;  /* 0xfffff4000e0a9984 */ /* 0x000e240000000800 */
[----:B0-----:R-:W-:-:S05]  /*15a40*/  @!P1 VIADD R10, R10, 0x1 ;  /* 0x000000010a0a9836 */ /* 0x001fca0000000000 */
[----:B------:R1:W-:Y:S02]  /*15a50*/  @!P1 STS [R13+-0x4], R10 ;  /* 0xfffffc0a0d009388 */ /* 0x0003e40000000800 */
.L_x_494:
[----:B------:R-:W-:Y:S05]  /*15a60*/  BSYNC.RECONVERGENT B0 ;  /* 0x0000000000007941 */ /* 0x000fea0003800200 */
.L_x_493:
[----:B------:R-:W-:Y:S06]  /*15a70*/  BAR.SYNC.DEFER_BLOCKING 0x0 ;  /* 0x0000000000007b1d */ /* 0x000fec0000010000 */
[----:B------:R-:W-:Y:S04]  /*15a80*/  BSSY.RECONVERGENT B0, `(.L_x_495) ;  /* 0x0000014000007945 */ /* 0x000fe80003800200 */
[----:B------:R-:W-:Y:S05]  /*15a90*/  @P0 BRA `(.L_x_496) ;  /* 0x0000000000480947 */ /* 0x000fea0003800000 */
[----:B------:R-:W4:Y:S04]  /*15aa0*/  LDG.E R11, desc[UR36][R6.64] ;  /* 0x00000024060b7981 */ /* 0x000f28000c1e1900 */
[----:B------:R-:W4:Y:S01]  /*15ab0*/  LDG.E R12, desc[UR36][R28.64+0x4] ;  /* 0x000004241c0c7981 */ /* 0x000f22000c1e1900 */
[----:B------:R-:W5:Y:S01]  /*15ac0*/  S2UR UR5, SR_CgaCtaId ;  /* 0x00000000000579c3 */ /* 0x000f620000008800 */
[----:B0-23--:R-:W-:Y:S01]  /*15ad0*/  IADD3 R9, PT, PT, R0, R5, RZ ;  /* 0x0000000500097210 */ /* 0x00dfe20007ffe0ff */
[----:B------:R-:W-:-:S04]  /*15ae0*/  UMOV UR4, 0x400 ;  /* 0x0000040000047882 */ /* 0x000fc80000000000 */
[----:B-1----:R-:W-:Y:S01]  /*15af0*/  IMAD.IADD R10, R8, 0x1, R9 ;  /* 0x00000001080a7824 */ /* 0x002fe200078e0209 */
[----:B------:R-:W-:Y:S01]  /*15b00*/  IADD3 R9, PT, PT, -R2, R9, R3 ;  /* 0x0000000902097210 */ /* 0x000fe20007ffe103 */
[----:B-----5:R-:W-:-:S06]  /*15b10*/  ULEA UR4, UR5, UR4, 0x18 ;  /* 0x0000000405047291 */ /* 0x020fcc000f8ec0ff */
        /* <DEDUP_REMOVED lines=10> */
.L_x_496:
[----:B------:R-:W-:Y:S05]  /*15bc0*/  BSYNC.RECONVERGENT B0 ;  /* 0x0000000000007941 */ /* 0x000fea0003800200 */
.L_x_495:
[----:B0-23--:R-:W-:Y:S01]  /*15bd0*/  IMAD.MOV.U32 R14, RZ, RZ, R3 ;  /* 0x000000ffff0e7224 */ /* 0x00dfe200078e0003 */
[----:B------:R-:W-:Y:S01]  /*15be0*/  IADD3 R3, PT, PT, R3, -0x4, RZ ;  /* 0xfffffffc03037810 */ /* 0x000fe20007ffe0ff */
[----:B------:R-:W-:Y:S01]  /*15bf0*/  BAR.SYNC.DEFER_BLOCKING 0x0 ;  /* 0x0000000000007b1d */ /* 0x000fe20000010000 */
[----:B------:R-:W-:Y:S02]  /*15c00*/  IMAD.IADD R11, R5, 0x1, R4 ;  /* 0x00000001050b7824 */ /* 0x000fe400078e0204 */
[----:B------:R-:W-:-:S03]  /*15c10*/  ISETP.GE.AND P0, PT, R31, R3, PT ;  /* 0x000000031f00720c */ /* 0x000fc60003f06270 */
[----:B------:R-:W-:Y:S10]  /*15c20*/  BSSY.RECONVERGENT B0, `(.L_x_497) ;  /* 0x0000014000007945 */ /* 0x000ff40003800200 */
[----:B------:R-:W-:Y:S05]  /*15c30*/  @P0 BRA `(.L_x_498) ;  /* 0x0000000000480947 */ /* 0x000fea0003800000 */
[----:B------:R-:W2:Y:S04]  /*15c40*/  LDG.E R9, desc[UR36][R6.64] ;  /* 0x0000002406097981 */ /* 0x000ea8000c1e1900 */
[----:B-1--4-:R-:W2:Y:S01]  /*15c50*/  LDG.E R10, desc[UR36][R28.64+0x4] ;  /* 0x000004241c0a7981 */ /* 0x012ea2000c1e1900 */
        /* <DEDUP_REMOVED lines=11> */
[----:B------:R-:W-:Y:S01]  /*15d10*/  STS [R12+-0xc], R5 ;  /* 0xfffff4050c007388 */ /* 0x000fe20000000800 */
[----:B--2---:R-:W-:-:S13]  /*15d20*/  ISETP.NE.AND P0, PT, R9, R10, PT ;  /* 0x0000000a0900720c */ /* 0x004fda0003f05270 */
[----:B------:R-:W0:Y:S02]  /*15d30*/  @!P0 LDS R8, [R13+-0x14] ;  /* 0xffffec000d088984 */ /* 0x000e240000000800 */
[----:B0-----:R-:W-:-:S05]  /*15d40*/  @!P0 IADD3 R8, PT, PT, R8, 0x1, RZ ;  /* 0x0000000108088810 */ /* 0x001fca0007ffe0ff */
[----:B------:R0:W-:Y:S02]  /*15d50*/  @!P0 STS [R12+-0xc], R8 ;  /* 0xfffff4080c008388 */ /* 0x0001e40000000800 */
.L_x_498:
[----:B------:R-:W-:Y:S05]  /*15d60*/  BSYNC.RECONVERGENT B0 ;  /* 0x0000000000007941 */ /* 0x000fea0003800200 */
.L_x_497:
[----:B------:R-:W-:Y:S01]  /*15d70*/  BAR.SYNC.DEFER_BLOCKING 0x0 ;  /* 0x0000000000007b1d */ /* 0x000fe20000010000 */
[----:B------:R-:W-:Y:S01]  /*15d80*/  ISETP.GT.AND P0, PT, R14, 0x5, PT ;  /* 0x000000050e00780c */ /* 0x000fe20003f04270 */
[----:B------:R-:W-:-:S12]  /*15d90*/  IMAD.IADD R5, R11, 0x1, R4 ;  /* 0x000000010b057824 */ /* 0x000fd800078e0204 */
[----:B------:R-:W-:Y:S05]  /*15da0*/  @P0 BRA `(.L_x_499) ;  /* 0xfffffff800640947 */ /* 0x000fea000383ffff */
.L_x_488:
[----:B------:R-:W-:-:S13]  /*15db0*/  ISETP.GE.AND P0, PT, R31, R4, PT ;  /* 0x000000041f00720c */ /* 0x000fda0003f06270 */
[----:B------:R-:W-:Y:S05]  /*15dc0*/  @P0 BRA `(.L_x_500) ;  /* 0x0000000400c40947 */ /* 0x000fea0003800000 */
[C---:B------:R-:W-:Y:S01]  /*15dd0*/  VIADD R0, R4.reuse, 0xffffffff ;  /* 0xffffffff04007836 */ /* 0x040fe20000000000 */
[----:B------:R-:W-:Y:S01]  /*15de0*/  LOP3.LUT R32, R4, 0x7, RZ, 0xc0, !PT ;  /* 0x0000000704207812 */ /* 0x000fe200078ec0ff */
[----:B------:R-:W-:Y:S01]  /*15df0*/  BSSY.RECONVERGENT B0, `(.L_x_501) ;  /* 0x0000032000007945 */ /* 0x000fe20003800200 */
[----:B------:R-:W-:Y:S02]  /*15e00*/  IMAD.MOV.U32 R5, RZ, RZ, R31 ;  /* 0x000000ffff057224 */ /* 0x000fe400078e001f */
[----:B------:R-:W-:Y:S02]  /*15e10*/  ISETP.GE.U32.AND P0, PT, R0, 0x7, PT ;  /* 0x000000070000780c */ /* 0x000fe40003f06070 */
[----:B------:R-:W-:-:S11]  /*15e20*/  ISETP.NE.AND P1, PT, R32, RZ, PT ;  /* 0x000000ff2000720c */ /* 0x000fd60003f25270 */
[----:B------:R-:W-:Y:S05]  /*15e30*/  @!P0 BRA `(.L_x_502) ;  /* 0x0000000000b48947 */ /* 0x000fea0003800000 */
[----:B------:R-:W5:Y:S01]  /*15e40*/  S2R R5, SR_CgaCtaId ;  /* 0x0000000000057919 */ /* 0x000f620000008800 */
[----:B------:R-:W0:Y:S01]  /*15e50*/  LDC R19, c[0x0][0x3c8] ;  /* 0x0000f200ff137b82 */ /* 0x000e220000000800 */
[----:B------:R-:W-:Y:S02]  /*15e60*/  MOV R0, 0x400 ;  /* 0x0000040000007802 */ /* 0x000fe40000000f00 */
[----:B------:R-:W-:Y:S02]  /*15e70*/  LOP3.LUT R16, R4, 0xfffffff8, RZ, 0xc0, !PT ;  /* 0xfffffff804107812 */ /* 0x000fe400078ec0ff */
[----:B------:R-:W-:-:S03]  /*15e80*/  MOV R29, RZ ;  /* 0x000000ff001d7202 */ /* 0x000fc60000000f00 */
[----:B------:R-:W0:Y:S01]  /*15e90*/  LDC.64 R2, c[0x0][0x380] ;  /* 0x0000e000ff027b82 */ /* 0x000e220000000a00 */
[----:B-----5:R-:W-:Y:S01]  /*15ea0*/  LEA R0, R5, R0, 0x18 ;  /* 0x0000000005007211 */ /* 0x020fe200078ec0ff */
[----:B------:R-:W-:-:S07]  /*15eb0*/  IMAD.MOV.U32 R5, RZ, RZ, R31 ;  /* 0x000000ffff057224 */ /* 0x000fce00078e001f */
.L_x_503:
[----:B---3--:R-:W-:Y:S02]  /*15ec0*/  IMAD R7, R5, 0x4, R0 ;  /* 0x0000000405077824 */ /* 0x008fe400078e0200 */
[----:B0-----:R-:W-:Y:S01]  /*15ed0*/  IMAD.WIDE R22, R25, 0x4, R2 ;  /* 0x0000000419167825 */ /* 0x001fe200078e0202 */
[C---:B------:R-:W-:Y:S02]  /*15ee0*/  LEA R25, R19.reuse, R25, 0x3 ;  /* 0x0000001913197211 */ /* 0x040fe400078e18ff */
[----:B------:R0:W5:Y:S01]  /*15ef0*/  LDS R28, [R7] ;  /* 0x00000000071c7984 */ /* 0x0001620000000800 */
[----:B--23--:R-:W-:Y:S02]  /*15f00*/  IMAD R9, R4, 0x4, R7 ;  /* 0x0000000404097824 */ /* 0x00cfe400078e0207 */
[----:B------:R-:W-:-:S03]  /*15f10*/  IMAD.WIDE R14, R19, 0x4, R22 ;  /* 0x00000004130e7825 */ /* 0x000fc600078e0216 */
[C---:B----4-:R-:W-:Y:S01]  /*15f20*/  LEA R11, R4.reuse, R9, 0x2 ;  /* 0x00000009040b7211 */ /* 0x050fe200078e10ff */
[----:B------:R2:W3:Y:S01]  /*15f30*/  LDS R30, [R9] ;  /* 0x00000000091e7984 */ /* 0x0004e20000000800 */
[----:B------:R-:W-:Y:S02]  /*15f40*/  VIADD R29, R29, 0x8 ;  /* 0x000000081d1d7836 */ /* 0x000fe40000000000 */
[----:B------:R-:W-:Y:S01]  /*15f50*/  IMAD.WIDE R20, R19, 0x4, R14 ;  /* 0x0000000413147825 */ /* 0x000fe200078e020e */
[----:B------:R1:W4:Y:S02]  /*15f60*/  LDS R34, [R11] ;  /* 0x000000000b227984 */ /* 0x0003240000000800 */
[----:B------:R-:W-:Y:S01]  /*15f70*/  ISETP.NE.AND P0, PT, R29, R16, PT ;  /* 0x000000101d00720c */ /* 0x000fe20003f05270 */
[----:B------:R-:W-:Y:S02]  /*15f80*/  IMAD R35, R4, 0x4, R11 ;  /* 0x0000000404237824 */ /* 0x000fe400078e020b */
[----:B0-----:R-:W-:-:S04]  /*15f90*/  IMAD.WIDE R6, R19, 0x4, R20 ;  /* 0x0000000413067825 */ /* 0x001fc800078e0214 */
[----:B------:R-:W-:Y:S02]  /*15fa0*/  IMAD R33, R4, 0x4, R35 ;  /* 0x0000000404217824 */ /* 0x000fe400078e0223 */
[----:B------:R-:W0:Y:S01]  /*15fb0*/  LDS R35, [R35] ;  /* 0x0000000023237984 */ /* 0x000e220000000800 */
[----:B--2---:R-:W-:-:S04]  /*15fc0*/  IMAD.WIDE R8, R19, 0x4, R6 ;  /* 0x0000000413087825 */ /* 0x004fc800078e0206 */
[C---:B------:R-:W-:Y:S02]  /*15fd0*/  IMAD R37, R4.reuse, 0x4, R33 ;  /* 0x0000000404257824 */ /* 0x040fe400078e0221 */
[----:B------:R-:W2:Y:S01]  /*15fe0*/  LDS R33, [R33] ;  /* 0x0000000021217984 */ /* 0x000ea20000000800 */
[C---:B-1----:R-:W-:Y:S02]  /*15ff0*/  IMAD.WIDE R10, R19.reuse, 0x4, R8 ;  /* 0x00000004130a7825 */ /* 0x042fe400078e0208 */
[C---:B------:R-:W-:Y:S02]  /*16000*/  LEA R27, R4.reuse, R37, 0x2 ;  /* 0x00000025041b7211 */ /* 0x040fe400078e10ff */
[----:B------:R-:W1:Y:S01]  /*16010*/  LDS R37, [R37] ;  /* 0x0000000025257984 */ /* 0x000e620000000800 */
[C---:B------:R-:W-:Y:S02]  /*16020*/  IMAD R5, R4.reuse, 0x8, R5 ;  /* 0x0000000804057824 */ /* 0x040fe400078e0205 */
[----:B------:R-:W-:Y:S01]  /*16030*/  IMAD R36, R4, 0x4, R27 ;  /* 0x0000000404247824 */ /* 0x000fe200078e021b */
[----:B------:R3:W1:Y:S01]  /*16040*/  LDS R24, [R27] ;  /* 0x000000001b187984 */ /* 0x0006620000000800 */
[----:B------:R-:W-:-:S03]  /*16050*/  IMAD.WIDE R12, R19, 0x4, R10 ;  /* 0x00000004130c7825 */ /* 0x000fc600078e020a */
[----:B-----5:R-:W-:Y:S04]  /*16060*/  STG.E.STRONG.SYS desc[UR36][R22.64], R28 ;  /* 0x0000001c16007986 */ /* 0x020fe8000c115924 */
[----:B------:R-:W5:Y:S01]  /*16070*/  LDS R36, [R36] ;  /* 0x0000000024247984 */ /* 0x000f620000000800 */
[----:B---3--:R-:W-:-:S03]  /*16080*/  IMAD.WIDE R26, R19, 0x4, R12 ;  /* 0x00000004131a7825 */ /* 0x008fc600078e020c */
[----:B------:R3:W-:Y:S04]  /*16090*/  STG.E.STRONG.SYS desc[UR36][R14.64], R30 ;  /* 0x0000001e0e007986 */ /* 0x0007e8000c115924 */
[----:B----4-:R3:W-:Y:S04]  /*160a0*/  STG.E.STRONG.SYS desc[UR36][R20.64], R34 ;  /* 0x0000002214007986 */ /* 0x0107e8000c115924 */
[----:B0-----:R3:W-:Y:S04]  /*160b0*/  STG.E.STRONG.SYS desc[UR36][R6.64], R35 ;  /* 0x0000002306007986 */ /* 0x0017e8000c115924 */
[----:B--2---:R3:W-:Y:S04]  /*160c0*/  STG.E.STRONG.SYS desc[UR36][R8.64], R33 ;  /* 0x0000002108007986 */ /* 0x0047e8000c115924 */
[----:B-1----:R3:W-:Y:S04]  /*160d0*/  STG.E.STRONG.SYS desc[UR36][R10.64], R37 ;  /* 0x000000250a007986 */ /* 0x0027e8000c115924 */
[----:B------:R3:W-:Y:S04]  /*160e0*/  STG.E.STRONG.SYS desc[UR36][R12.64], R24 ;  /* 0x000000180c007986 */ /* 0x0007e8000c115924 */
[----:B-----5:R3:W-:Y:S01]  /*160f0*/  STG.E.STRONG.SYS desc[UR36][R26.64], R36 ;  /* 0x000000241a007986 */ /* 0x0207e2000c115924 */
[----:B------:R-:W-:Y:S05]  /*16100*/  @P0 BRA `(.L_x_503) ;  /* 0xfffffffc006c0947 */ /* 0x000fea000383ffff */
.L_x_502:
[----:B------:R-:W-:Y:S05]  /*16110*/  BSYNC.RECONVERGENT B0 ;  /* 0x0000000000007941 */ /* 0x000fea0003800200 */
.L_x_501:
[----:B------:R-:W-:Y:S05]  /*16120*/  @!P1 BRA `(.L_x_500) ;  /* 0x0000000000ec9947 */ /* 0x000fea0003800000 */
[----:B------:R-:W-:Y:S01]  /*16130*/  ISETP.GE.U32.AND P0, PT, R32, 0x4, PT ;  /* 0x000000042000780c */ /* 0x000fe20003f06070 */
[----:B------:R-:W-:Y:S01]  /*16140*/  BSSY.RECONVERGENT B0, `(.L_x_504) ;  /* 0x000001b000007945 */ /* 0x000fe20003800200 */
[----:B0--3--:R-:W-:-:S04]  /*16150*/  LOP3.LUT R12, R4, 0x3, RZ, 0xc0, !PT ;  /* 0x00000003040c7812 */ /* 0x009fc800078ec0ff */
[----:B------:R-:W-:-:S07]  /*16160*/  ISETP.NE.AND P1, PT, R12, RZ, PT ;  /* 0x000000ff0c00720c */ /* 0x000fce0003f25270 */
[----:B------:R-:W-:Y:S06]  /*16170*/  @!P0 BRA `(.L_x_505) ;  /* 0x00000000005c8947 */ /* 0x000fec0003800000 */
[----:B------:R-:W0:Y:S01]  /*16180*/  S2UR UR5, SR_CgaCtaId ;  /* 0x00000000000579c3 */ /* 0x000e220000008800 */
[----:B------:R-:W-:-:S07]  /*16190*/  UMOV UR4, 0x400 ;  /* 0x0000040000047882 */ /* 0x000fce0000000000 */
[----:B------:R-:W3:Y:S08]  /*161a0*/  LDC.64 R2, c[0x0][0x380] ;  /* 0x0000e000ff027b82 */ /* 0x000ef00000000a00 */
[----:B------:R-:W5:Y:S01]  /*161b0*/  LDC R23, c[0x0][0x3c8] ;  /* 0x0000f200ff177b82 */ /* 0x000f620000000800 */
[----:B0-----:R-:W-:-:S06]  /*161c0*/  ULEA UR4, UR5, UR4, 0x18 ;  /* 0x0000000405047291 */ /* 0x001fcc000f8ec0ff */
[----:B-1--4-:R-:W-:Y:S01]  /*161d0*/  LEA R13, R5, UR4, 0x2 ;  /* 0x00000004050d7c11 */ /* 0x012fe2000f8e10ff */
[----:B------:R-:W-:Y:S02]  /*161e0*/  IMAD R5, R4, 0x4, R5 ;  /* 0x0000000404057824 */ /* 0x000fe400078e0205 */
[----:B---3--:R-:W-:-:S04]  /*161f0*/  IMAD.WIDE R2, R25, 0x4, R2 ;  /* 0x0000000419027825 */ /* 0x008fc800078e0202 */
[----:B------:R-:W-:Y:S02]  /*16200*/  IMAD R15, R4, 0x4, R13 ;  /* 0x00000004040f7824 */ /* 0x000fe400078e020d */
[----:B------:R-:W0:Y:S01]  /*16210*/  LDS R13, [R13] ;  /* 0x000000000d0d7984 */ /* 0x000e220000000800 */
[C---:B-----5:R-:W-:Y:S01]  /*16220*/  IMAD.WIDE R6, R23.reuse, 0x4, R2 ;  /* 0x0000000417067825 */ /* 0x060fe200078e0202 */
[----:B------:R-:W-:-:S03]  /*16230*/  LEA R25, R23, R25, 0x2 ;  /* 0x0000001917197211 */ /* 0x000fc600078e10ff */
[----:B------:R-:W-:Y:S02]  /*16240*/  IMAD R19, R4, 0x4, R15 ;  /* 0x0000000404137824 */ /* 0x000fe400078e020f */
[----:B------:R-:W1:Y:S01]  /*16250*/  LDS R15, [R15] ;  /* 0x000000000f0f7984 */ /* 0x000e620000000800 */
[----:B--2---:R-:W-:-:S04]  /*16260*/  IMAD.WIDE R8, R23, 0x4, R6 ;  /* 0x0000000417087825 */ /* 0x004fc800078e0206 */
        /* <DEDUP_REMOVED lines=8> */
.L_x_505:
[----:B------:R-:W-:Y:S05]  /*162f0*/  BSYNC.RECONVERGENT B0 ;  /* 0x0000000000007941 */ /* 0x000fea0003800200 */
.L_x_504:
[----:B------:R-:W-:Y:S05]  /*16300*/  @!P1 BRA `(.L_x_500) ;  /* 0x0000000000749947 */ /* 0x000fea0003800000 */
[----:B------:R-:W-:Y:S01]  /*16310*/  LOP3.LUT R0, R4, 0x1, RZ, 0xc0, !PT ;  /* 0x0000000104007812 */ /* 0x000fe200078ec0ff */
[----:B------:R-:W-:Y:S01]  /*16320*/  BSSY.RECONVERGENT B0, `(.L_x_506) ;  /* 0x0000016000007945 */ /* 0x000fe20003800200 */
[----:B------:R-:W-:Y:S02]  /*16330*/  ISETP.NE.AND P1, PT, R12, 0x1, PT ;  /* 0x000000010c00780c */ /* 0x000fe40003f25270 */
[----:B------:R-:W-:-:S13]  /*16340*/  ISETP.NE.U32.AND P0, PT, R0, 0x1, PT ;  /* 0x000000010000780c */ /* 0x000fda0003f05070 */
[----:B0-----:R-:W1:Y:S01]  /*16350*/  @!P0 S2R R3, SR_CgaCtaId ;  /* 0x0000000000038919 */ /* 0x001e620000008800 */
[----:B------:R-:W-:-:S04]  /*16360*/  @!P0 MOV R0, 0x400 ;  /* 0x0000040000008802 */ /* 0x000fc80000000f00 */
[----:B-1--4-:R-:W-:Y:S01]  /*16370*/  @!P0 LEA R10, R3, R0, 0x18 ;  /* 0x00000000030a8211 */ /* 0x012fe200078ec0ff */
[----:B------:R-:W-:Y:S06]  /*16380*/  @!P1 BRA `(.L_x_507) ;  /* 0x00000000003c9947 */ /* 0x000fec0003800000 */
[----:B------:R-:W0:Y:S01]  /*16390*/  S2UR UR5, SR_CgaCtaId ;  /* 0x00000000000579c3 */ /* 0x000e220000008800 */
[----:B------:R-:W-:-:S07]  /*163a0*/  UMOV UR4, 0x400 ;  /* 0x0000040000047882 */ /* 0x000fce0000000000 */
[----:B------:R-:W1:Y:S08]  /*163b0*/  LDC.64 R2, c[0x0][0x380] ;  /* 0x0000e000ff027b82 */ /* 0x000e700000000a00 */
[----:B------:R-:W3:Y:S01]  /*163c0*/  LDC R8, c[0x0][0x3c8] ;  /* 0x0000f200ff087b82 */ /* 0x000ee20000000800 */
[----:B0-----:R-:W-:-:S06]  /*163d0*/  ULEA UR4, UR5, UR4, 0x18 ;  /* 0x0000000405047291 */ /* 0x001fcc000f8ec0ff */
[----:B--2---:R-:W-:Y:S01]  /*163e0*/  LEA R9, R5, UR4, 0x2 ;  /* 0x0000000405097c11 */ /* 0x004fe2000f8e10ff */
[----:B-1----:R-:W-:Y:S01]  /*163f0*/  IMAD.WIDE R2, R25, 0x4, R2 ;  /* 0x0000000419027825 */ /* 0x002fe200078e0202 */
[----:B------:R-:W-:-:S03]  /*16400*/  LEA R5, R4, R5, 0x1 ;  /* 0x0000000504057211 */ /* 0x000fc600078e08ff */
[----:B------:R-:W-:Y:S02]  /*16410*/  IMAD R0, R4, 0x4, R9 ;  /* 0x0000000404007824 */ /* 0x000fe400078e0209 */
[----:B------:R-:W0:Y:S01]  /*16420*/  LDS R9, [R9] ;  /* 0x0000000009097984 */ /* 0x000e220000000800 */
[----:B---3--:R-:W-:-:S03]  /*16430*/  IMAD.WIDE R6, R8, 0x4, R2 ;  /* 0x0000000408067825 */ /* 0x008fc600078e0202 */
[----:B------:R-:W1:Y:S01]  /*16440*/  LDS R11, [R0] ;  /* 0x00000000000b7984 */ /* 0x000e620000000800 */
[----:B------:R-:W-:-:S03]  /*16450*/  IMAD R25, R8, 0x2, R25 ;  /* 0x0000000208197824 */ /* 0x000fc600078e0219 */
[----:B0-----:R0:W-:Y:S04]  /*16460*/  STG.E.STRONG.SYS desc[UR36][R2.64], R9 ;  /* 0x0000000902007986 */ /* 0x0011e8000c115924 */
[----:B-1----:R0:W-:Y:S02]  /*16470*/  STG.E.STRONG.SYS desc[UR36][R6.64], R11 ;  /* 0x0000000b06007986 */ /* 0x0021e4000c115924 */
.L_x_507:
[----:B------:R-:W-:Y:S05]  /*16480*/  BSYNC.RECONVERGENT B0 ;  /* 0x0000000000007941 */ /* 0x000fea0003800200 */
.L_x_506:
[----:B------:R-:W-:Y:S01]  /*16490*/  @!P0 IMAD R0, R5, 0x4, R10 ;  /* 0x0000000405008824 */ /* 0x000fe200078e020a */
[----:B0-----:R-:W0:Y:S04]  /*164a0*/  @!P0 LDC.64 R2, c[0x0][0x380] ;  /* 0x0000e000ff028b82 */ /* 0x001e280000000a00 */
[----:B------:R-:W1:Y:S01]  /*164b0*/  @!P0 LDS R5, [R0] ;  /* 0x0000000000058984 */ /* 0x000e620000000800 */
[----:B0-----:R-:W-:-:S05]  /*164c0*/  @!P0 IMAD.WIDE R2, R25, 0x4, R2 ;  /* 0x0000000419028825 */ /* 0x001fca00078e0202 */
[----:B-1----:R0:W-:Y:S02]  /*164d0*/  @!P0 STG.E.STRONG.SYS desc[UR36][R2.64], R5 ;  /* 0x0000000502008986 */ /* 0x0021e4000c115924 */
.L_x_500:
[----:B------:R-:W-:Y:S05]  /*164e0*/  WARPSYNC.ALL ;  /* 0x0000000000007948 */ /* 0x000fea0003800000 */
[----:B0-----:R-:W0:Y:S08]  /*164f0*/  LDC.64 R2, c[0x4][0x8] ;  /* 0x01000200ff027b82 */ /* 0x001e300000000a00 */
[----:B------:R-:W-:Y:S06]  /*16500*/  BAR.SYNC.DEFER_BLOCKING 0x0 ;  /* 0x0000000000007b1d */ /* 0x000fec0000010000 */
[----:B------:R-:W5:Y:S01]  /*16510*/  LDCU UR4, c[0x0][0x3a0] ;  /* 0x00007400ff0477ac */ /* 0x000f620008000800 */
[----:B0-----:R-:W5:Y:S01]  /*16520*/  LDG.E R3, desc[UR36][R2.64] ;  /* 0x0000002402037981 */ /* 0x001f62000c1e1900 */
[----:B------:R-:W-:Y:S01]  /*16530*/  BSSY.RECONVERGENT B8, `(.L_x_508) ;  /* 0x00000ff000087945 */ /* 0x000fe20003800200 */
[----:B-----5:R-:W-:-:S04]  /*16540*/  ISETP.NE.AND P0, PT, R3, UR4, PT ;  /* 0x0000000403007c0c */ /* 0x020fc8000bf05270 */
[----:B------:R-:W-:-:S13]  /*16550*/  ISETP.NE.OR P0, PT, R31, RZ, P0 ;  /* 0x000000ff1f00720c */ /* 0x000fda0000705670 */
[----:B------:R-:W-:Y:S05]  /*16560*/  @P0 BRA `(.L_x_509) ;  /* 0x0000000c00ec0947 */ /* 0x000fea0003800000 */
[----:B------:R-:W-:Y:S01]  /*16570*/  MOV R0, 0x0 ;  /* 0x0000000000007802 */ /* 0x000fe20000000f00 */
[----:B------:R-:W0:Y:S01]  /*16580*/  LDCU.64 UR4, c[0x4][0x38] ;  /* 0x01000700ff0477ac */ /* 0x000e220008000a00 */
[----:B------:R-:W-:Y:S02]  /*16590*/  ISETP.GE.AND P0, PT, R4, 0x1, PT ;  /* 0x000000010400780c */ /* 0x000fe40003f06270 */
[----:B---3--:R-:W-:Y:S01]  /*165a0*/  CS2R R6, SRZ ;  /* 0x0000000000067805 */ /* 0x008fe2000001ff00 */
[----:B------:R3:W1:Y:S01]  /*165b0*/  LDC.64 R2, c[0x4][R0] ;  /* 0x0100000000027b82 */ /* 0x0006620000000a00 */
[----:B------:R-:W-:Y:S01]  /*165c0*/  P2R R16, PR, RZ, 0x1 ;  /* 0x00000001ff107803 */ /* 0x000fe20000000000 */
[----:B0-----:R-:W-:Y:S02]  /*165d0*/  IMAD.U32 R4, RZ, RZ, UR4 ;  /* 0x00000004ff047e24 */ /* 0x001fe4000f8e00ff */
[----:B---3--:R-:W-:-:S07]  /*165e0*/  IMAD.U32 R5, RZ, RZ, UR5 ;  /* 0x00000005ff057e24 */ /* 0x008fce000f8e00ff */
[----:B------:R-:W-:-:S07]  /*165f0*/  LEPC R20, `(.L_x_510) ;  /* 0x000000001014794e */ /* 0x000fce0000000000 */
[----:B-12-4-:R-:W-:Y:S05]  /*16600*/  CALL.ABS.NOINC R2 ;  /* 0x0000000002007343 */ /* 0x016fea0003c00000 */
.L_x_510:
[----:B------:R-:W-:Y:S01]  /*16610*/  ISETP.NE.AND P6, PT, R16, RZ, PT ;  /* 0x000000ff1000720c */ /* 0x000fe20003fc5270 */
[----:B------:R-:W-:-:S12]  /*16620*/  BSSY.RECONVERGENT B7, `(.L_x_511) ;  /* 0x00000e5000077945 */ /* 0x000fd80003800200 */
[----:B------:R-:W-:Y:S05]  /*16630*/  @!P6 BRA `(.L_x_512) ;  /* 0x0000000c008ce947 */ /* 0x000fea0003800000 */
[----:B------:R-:W0:Y:S01]  /*16640*/  LDC R27, c[0x0][0x3ac] ;  /* 0x0000eb00ff1b7b82 */ /* 0x000e220000000800 */
[----:B------:R-:W-:Y:S01]  /*16650*/  MOV R24, UR40 ;  /* 0x0000002800187c02 */ /* 0x000fe20008000f00 */
[----:B------:R-:W-:-:S03]  /*16660*/  IMAD.MOV.U32 R32, RZ, RZ, RZ ;  /* 0x000000ffff207224 */ /* 0x000fc600078e00ff */
[----:B------:R-:W-:-:S05]  /*16670*/  IADD3 R24, P0, PT, R24, 0x20, RZ ;  /* 0x0000002018187810 */ /* 0x000fca0007f1e0ff */
[----:B------:R-:W-:Y:S01]  /*16680*/  IMAD.X R23, RZ, RZ, UR41, P0 ;  /* 0x00000029ff177e24 */ /* 0x000fe200080e06ff */
[C---:B0-----:R-:W-:Y:S01]  /*16690*/  LOP3.LUT R29, R27.reuse, 0x7, RZ, 0xc0, !PT ;  /* 0x000000071b1d7812 */ /* 0x041fe200078ec0ff */
[C---:B------:R-:W-:Y:S01]  /*166a0*/  VIADD R30, R27.reuse, 0xffffffff ;  /* 0xffffffff1b1e7836 */ /* 0x040fe20000000000 */
[C---:B------:R-:W-:Y:S02]  /*166b0*/  LOP3.LUT R28, R27.reuse, 0x3, RZ, 0xc0, !PT ;  /* 0x000000031b1c7812 */ /* 0x040fe400078ec0ff */
[----:B------:R-:W-:Y:S02]  /*166c0*/  LOP3.LUT R27, R27, 0x7ffffff8, RZ, 0xc0, !PT ;  /* 0x7ffffff81b1b7812 */ /* 0x000fe400078ec0ff */
[----:B------:R-:W-:-:S07]  /*166d0*/  IADD3 R26, PT, PT, R29, -0x1, RZ ;  /* 0xffffffff1d1a7810 */ /* 0x000fce0007ffe0ff */
.L_x_534:
[----:B------:R-:W0:Y:S01]  /*166e0*/  LDCU UR4, c[0x0][0x3ac] ;  /* 0x00007580ff0477ac */ /* 0x000e220008000800 */
[----:B------:R-:W-:Y:S01]  /*166f0*/  ISETP.GE.U32.AND P0, PT, R30, 0x7, PT ;  /* 0x000000071e00780c */ /* 0x000fe20003f06070 */
[----:B------:R-:W-:Y:S02]  /*16700*/  IMAD.MOV.U32 R25, RZ, RZ, R32 ;  /* 0x000000ffff197224 */ /* 0x000fe400078e0020 */
[----:B------:R-:W-:Y:S02]  /*16710*/  VIADD R32, R32, 0x1 ;  /* 0x0000000120207836 */ /* 0x000fe40000000000 */
[----:B------:R-:W-:-:S03]  /*16720*/  IMAD.MOV.U32 R22, RZ, RZ, RZ ;  /* 0x000000ffff167224 */ /* 0x000fc600078e00ff */
[----:B0-----:R-:W-:-:S04]  /*16730*/  ISETP.NE.AND P1, PT, R32, UR4, PT ;  /* 0x0000000420007c0c */ /* 0x001fc8000bf25270 */
[----:B------:R-:W-:Y:S01]  /*16740*/  P2R R34, PR, RZ, 0x2 ;  /* 0x00000002ff227803 */ /* 0x000fe20000000000 */
[----:B------:R-:W-:Y:S08]  /*16750*/  @!P0 BRA `(.L_x_513) ;  /* 0x0000000400808947 */ /* 0x000ff00003800000 */
[----:B------:R-:W-:Y:S01]  /*16760*/  HFMA2 R22, -RZ, RZ, 0, 0 ;  /* 0x00000000ff167431 */ /* 0x000fe200000001ff */
[----:B------:R-:W-:Y:S06]  /*16770*/  BSSY.RECONVERGENT B6, `(.L_x_514) ;  /* 0x000005d000067945 */ /* 0x000fec0003800200 */
.L_x_523:
[----:B------:R-:W0:Y:S01]  /*16780*/  S2UR UR5, SR_CgaCtaId ;  /* 0x00000000000579c3 */ /* 0x000e220000008800 */
[----:B------:R-:W1:Y:S01]  /*16790*/  LDCU UR6, c[0x0][0x3ac] ;  /* 0x00007580ff0677ac */ /* 0x000e620008000800 */
[----:B------:R-:W-:Y:S01]  /*167a0*/  MOV R16, 0x0 ;  /* 0x0000000000107802 */ /* 0x000fe20000000f00 */
[----:B------:R-:W-:Y:S01]  /*167b0*/  IMAD.MOV.U32 R7, RZ, RZ, R23 ;  /* 0x000000ffff077224 */ /* 0x000fe200078e0017 */
[----:B------:R-:W-:Y:S01]  /*167c0*/  MOV R6, R24 ;  /* 0x0000001800067202 */ /* 0x000fe20000000f00 */
[----:B------:R-:W-:-:S03]  /*167d0*/  UMOV UR4, 0x400 ;  /* 0x0000040000047882 */ /* 0x000fc60000000000 */
        /* <DEDUP_REMOVED lines=9> */
[----:B-1----:R-:W-:Y:S02]  /*16870*/  IMAD.U32 R4, RZ, RZ, UR4 ;  /* 0x00000004ff047e24 */ /* 0x002fe4000f8e00ff */
[----:B------:R-:W-:Y:S01]  /*16880*/  IMAD.U32 R5, RZ, RZ, UR5 ;  /* 0x00000005ff057e24 */ /* 0x000fe2000f8e00ff */
[----:B0--3--:R2:W-:Y:S06]  /*16890*/  STL [R1+0x20], R0 ;  /* 0x0000200001007387 */ /* 0x0095ec0000100800 */
[----:B------:R-:W-:-:S07]  /*168a0*/  LEPC R20, `(.L_x_515) ;  /* 0x000000001014794e */ /* 0x000fce0000000000 */
[----:B--2---:R-:W-:Y:S05]  /*168b0*/  CALL.ABS.NOINC R2 ;  /* 0x0000000002007343 */ /* 0x004fea0003c00000 */
.L_x_515:
        /* <DEDUP_REMOVED lines=10> */
.L_x_516:
        /* <DEDUP_REMOVED lines=10> */
.L_x_517:
        /* <DEDUP_REMOVED lines=10> */
.L_x_518:
        /* <DEDUP_REMOVED lines=10> */
.L_x_519:
        /* <DEDUP_REMOVED lines=10> */
.L_x_520:
        /* <DEDUP_REMOVED lines=10> */
.L_x_521:
        /* <DEDUP_REMOVED lines=10> */
.L_x_522:
[----:B------:R-:W-:-:S13]  /*16d20*/  ISETP.NE.AND P6, PT, R33, RZ, PT ;  /* 0x000000ff2100720c */ /* 0x000fda0003fc5270 */
[----:B------:R-:W-:Y:S05]  /*16d30*/  @P6 BRA `(.L_x_523) ;  /* 0xfffffff800906947 */ /* 0x000fea000383ffff */
[----:B------:R-:W-:Y:S05]  /*16d40*/  BSYNC.RECONVERGENT B6 ;  /* 0x0000000000067941 */ /* 0x000fea0003800200 */
.L_x_514:
[----:B------:R-:W-:-:S07]  /*16d50*/  IMAD.MOV.U32 R22, RZ, RZ, R27 ;  /* 0x000000ffff167224 */ /* 0x000fce00078e001b */
.L_x_513:
        /* <DEDUP_REMOVED lines=8> */
[----:B------:R-:W-:Y:S01]  /*16de0*/  UMOV UR4, 0x400 ;  /* 0x0000040000047882 */ /* 0x000fe20000000000 */
[----:B------:R-:W-:-:S03]  /*16df0*/  IMAD.MOV.U32 R7, RZ, RZ, R23 ;  /* 0x000000ffff077224 */ /* 0x000fc600078e0017 */
[----:B------:R2:W3:Y:S01]  /*16e00*/  LDC.64 R2, c[0x4][R16] ;  /* 0x0100000010027b82 */ /* 0x0004e20000000a00 */
[----:B-1----:R-:W-:Y:S01]  /*16e10*/  IMAD R19, R25, UR6, R22 ;  /* 0x0000000619137c24 */ /* 0x002fe2000f8e0216 */
[----:B0-----:R-:W-:-:S06]  /*16e20*/  ULEA UR4, UR5, UR4, 0x18 ;  /* 0x0000000405047291 */ /* 0x001fcc000f8ec0ff */
[----:B------:R-:W-:-:S05]  /*16e30*/  LEA R19, R19, UR4, 0x2 ;  /* 0x0000000413137c11 */ /* 0x000fca000f8e10ff */
[----:B------:R-:W0:Y:S01]  /*16e40*/  LDS R0, [R19] ;  /* 0x0000000013007984 */ /* 0x000e220000000800 */
[----:B------:R-:W1:Y:S02]  /*16e50*/  LDCU.64 UR4, c[0x4][0x28] ;  /* 0x01000500ff0477ac */ /* 0x000e640008000a00 */
[----:B-1----:R-:W-:Y:S01]  /*16e60*/  IMAD.U32 R4, RZ, RZ, UR4 ;  /* 0x00000004ff047e24 */ /* 0x002fe2000f8e00ff */
[----:B------:R-:W-:Y:S01]  /*16e70*/  MOV R5, UR5 ;  /* 0x0000000500057c02 */ /* 0x000fe20008000f00 */
[----:B0--3--:R2:W-:Y:S06]  /*16e80*/  STL [R1+0x20], R0 ;  /* 0x0000200001007387 */ /* 0x0095ec0000100800 */
[----:B------:R-:W-:-:S07]  /*16e90*/  LEPC R20, `(.L_x_526) ;  /* 0x000000001014794e */ /* 0x000fce0000000000 */
[----:B--2---:R-:W-:Y:S05]  /*16ea0*/  CALL.ABS.NOINC R2 ;  /* 0x0000000002007343 */ /* 0x004fea0003c00000 */
.L_x_526:
        /* <DEDUP_REMOVED lines=10> */
.L_x_527:
        /* <DEDUP_REMOVED lines=10> */
.L_x_528:
        /* <DEDUP_REMOVED lines=10> */
.L_x_529:
[----:B------:R-:W-:-:S07]  /*17090*/  VIADD R22, R22, 0x4 ;  /* 0x0000000416167836 */ /* 0x000fce0000000000 */
.L_x_525:
        /* <DEDUP_REMOVED lines=16> */
[----:B-1----:R-:W-:Y:S01]  /*171a0*/  MOV R4, UR4 ;  /* 0x0000000400047c02 */ /* 0x002fe20008000f00 */
[----:B------:R-:W-:Y:S01]  /*171b0*/  IMAD.U32 R5, RZ, RZ, UR5 ;  /* 0x00000005ff057e24 */ /* 0x000fe2000f8e00ff */
[----:B0--3--:R2:W-:Y:S06]  /*171c0*/  STL [R1+0x20], R0 ;  /* 0x0000200001007387 */ /* 0x0095ec0000100800 */
[----:B------:R-:W-:-:S07]  /*171d0*/  LEPC R20, `(.L_x_531) ;  /* 0x000000001014794e */ /* 0x000fce0000000000 */
[----:B--2---:R-:W-:Y:S05]  /*171e0*/  CALL.ABS.NOINC R2 ;  /* 0x0000000002007343 */ /* 0x004fea0003c00000 */
.L_x_531:
        /* <DEDUP_REMOVED lines=10> */
.L_x_532:
[----:B------:R-:W-:-:S07]  /*17290*/  IADD3 R22, PT, PT, R22, 0x2, RZ ;  /* 0x0000000216167810 */ /* 0x000fce0007ffe0ff */
.L_x_530:
[----:B------:R-:W0:Y:S02]  /*172a0*/  LDCU UR6, c[0x0][0x3ac] ;  /* 0x00007580ff0677ac */ /* 0x000e240008000800 */
[----:B0-----:R-:W-:-:S09]  /*172b0*/  ULOP3.LUT UP0, URZ, UR6, 0x1, URZ, 0xc0, !UPT ;  /* 0x0000000106ff7892 */ /* 0x001fd2000f80c0ff */
[----:B------:R-:W-:Y:S05]  /*172c0*/  BRA.U !UP0, `(.L_x_524) ;  /* 0x0000000108407547 */ /* 0x000fea000b800000 */
[----:B------:R-:W0:Y:S01]  /*172d0*/  S2UR UR5, SR_CgaCtaId ;  /* 0x00000000000579c3 */ /* 0x000e220000008800 */
[----:B------:R-:W-:Y:S01]  /*172e0*/  UMOV UR4, 0x400 ;  /* 0x0000040000047882 */ /* 0x000fe20000000000 */
[----:B------:R-:W-:Y:S01]  /*172f0*/  IMAD R0, R25, UR6, R22 ;  /* 0x0000000619007c24 */ /* 0x000fe2000f8e0216 */
[----:B------:R-:W-:Y:S01]  /*17300*/  MOV R2, 0x0 ;  /* 0x0000000000027802 */ /* 0x000fe20000000f00 */
[----:B------:R-:W-:Y:S01]  /*17310*/  IMAD.MOV.U32 R6, RZ, RZ, R24 ;  /* 0x000000ffff067224 */ /* 0x000fe200078e0018 */
[----:B------:R-:W-:-:S04]  /*17320*/  MOV R7, R23 ;  /* 0x0000001700077202 */ /* 0x000fc80000000f00 */
[----:B------:R-:W1:Y:S01]  /*17330*/  LDC.64 R2, c[0x4][R2] ;  /* 0x0100000002027b82 */ /* 0x000e620000000a00 */
        /* <DEDUP_REMOVED lines=9> */
.L_x_524:
        /* <DEDUP_REMOVED lines=8> */
.L_x_533:
[----:B------:R-:W-:-:S13]  /*17450*/  ISETP.NE.AND P6, PT, R34, RZ, PT ;  /* 0x000000ff2200720c */ /* 0x000fda0003fc5270 */
[----:B------:R-:W-:Y:S05]  /*17460*/  @P6 BRA `(.L_x_534) ;  /* 0xfffffff0009c6947 */ /* 0x000fea000383ffff */
.L_x_512:
[----:B------:R-:W-:Y:S05]  /*17470*/  BSYNC.RECONVERGENT B7 ;  /* 0x0000000000077941 */ /* 0x000fea0003800200 */
.L_x_511:
        /* <DEDUP_REMOVED lines=8> */
.L_x_535:
[----:B------:R-:W0:Y:S02]  /*17500*/  LDC.64 R2, c[0x4][0x8] ;  /* 0x01000200ff027b82 */ /* 0x000e240000000a00 */
[----:B0-----:R0:W5:Y:S02]  /*17510*/  LDG.E R3, desc[UR36][R2.64] ;  /* 0x0000002402037981 */ /* 0x001164000c1e1900 */
.L_x_509:
[----:B------:R-:W-:Y:S05]  /*17520*/  BSYNC.RECONVERGENT B8 ;  /* 0x0000000000087941 */ /* 0x000fea0003800200 */
.L_x_508:
[----:B------:R-:W1:Y:S01]  /*17530*/  LDC R16, c[0x0][0x3a0] ;  /* 0x0000e800ff107b82 */ /* 0x000e620000000800 */
[----:B------:R-:W-:Y:S01]  /*17540*/  BSSY B9, `(.L_x_536) ;  /* 0x00001f0000097945 */ /* 0x000fe20003800000 */
[----:B-1---5:R-:W-:-:S04]  /*17550*/  ISETP.NE.AND P0, PT, R3, R16, PT ;  /* 0x000000100300720c */ /* 0x022fc80003f05270 */
[----:B------:R-:W-:-:S13]  /*17560*/  ISETP.NE.OR P0, PT, R31, RZ, P0 ;  /* 0x000000ff1f00720c */ /* 0x000fda0000705670 */
[----:B------:R-:W-:Y:S05]  /*17570*/  @P0 BRA `(.L_x_537) ;  /* 0x0000001c00b00947 */ /* 0x000fea0003800000 */
[----:B------:R-:W-:Y:S01]  /*17580*/  MOV R0, 0x0 ;  /* 0x0000000000007802 */ /* 0x000fe20000000f00 */
[----:B------:R1:W-:Y:S01]  /*17590*/  STL [R1+0x28], R18 ;  /* 0x0000281201007387 */ /* 0x0003e20000100800 */
[----:B------:R-:W5:Y:S01]  /*175a0*/  LDCU.64 UR4, c[0x4][0x40] ;  /* 0x01000800ff0477ac */ /* 0x000f620008000a00 */
[----:B------:R-:W-:Y:S01]  /*175b0*/  IMAD.U32 R22, RZ, RZ, UR40 ;  /* 0x00000028ff167e24 */ /* 0x000fe2000f8e00ff */
[----:B--234-:R1:W2:Y:S01]  /*175c0*/  LDC.64 R8, c[0x4][R0] ;  /* 0x0100000000087b82 */ /* 0x01c2a20000000a00 */
[----:B------:R1:W-:Y:S03]  /*175d0*/  STL.64 [R1+0x20], R16 ;  /* 0x0000201001007387 */ /* 0x0003e60000100a00 */
[----:B------:R-:W-:-:S05]  /*175e0*/  IADD3 R22, P0, PT, R22, 0x20, RZ ;  /* 0x0000002016167810 */ /* 0x000fca0007f1e0ff */
[----:B0-----:R-:W-:Y:S02]  /*175f0*/  IMAD.X R2, RZ, RZ, UR41, P0 ;  /* 0x00000029ff027e24 */ /* 0x001fe400080e06ff */
[----:B------:R-:W-:Y:S02]  /*17600*/  IMAD.MOV.U32 R6, RZ, RZ, R22 ;  /* 0x000000ffff067224 */ /* 0x000fe400078e0016 */
[----:B------:R-:W-:Y:S02]  /*17610*/  IMAD.MOV.U32 R7, RZ, RZ, R2 ;  /* 0x000000ffff077224 */ /* 0x000fe400078e0002 */
[----:B-----5:R-:W-:Y:S01]  /*17620*/  IMAD.U32 R4, RZ, RZ, UR4 ;  /* 0x00000004ff047e24 */ /* 0x020fe2000f8e00ff */
[----:B-1----:R-:W-:-:S07]  /*17630*/  MOV R5, UR5 ;  /* 0x0000000500057c02 */ /* 0x002fce0008000f00 */
[----:B------:R-:W-:-:S07]  /*17640*/  LEPC R20, `(.L_x_538) ;  /* 0x000000001014794e */ /* 0x000fce0000000000 */
[----:B--2---:R-:W-:Y:S05]  /*17650*/  CALL.ABS.NOINC R8 ;  /* 0x0000000008007343 */ /* 0x004fea0003c00000 */
.L_x_538:
[----:B------:R-:W0:Y:S02]  /*17660*/  LDC R0, c[0x0][0x3cc] ;  /* 0x0000f300ff007b82 */ /* 0x000e240000000800 */
[----:B0-----:R-:W-:-:S13]  /*17670*/  ISETP.GE.AND P0, PT, R0, 0x1, PT ;  /* 0x000000010000780c */ /* 0x001fda0003f06270 */
[----:B------:R-:W-:Y:S05]  /*17680*/  @!P0 BRA `(.L_x_539) ;  /* 0x0000001c004c8947 */ /* 0x000fea0003800000 */
[----:B------:R-:W0:Y:S01]  /*17690*/  LDC R29, c[0x0][0x3c8] ;  /* 0x0000f200ff1d7b82 */ /* 0x000e220000000800 */
[----:B------:R-:W-:Y:S01]  /*176a0*/  BSSY B8, `(.L_x_539) ;  /* 0x00001d1000087945 */ /* 0x000fe20003800000 */
[----:B0-----:R-:W-:-:S13]  /*176b0*/  ISETP.GE.AND P0, PT, R29, 0x1, PT ;  /* 0x000000011d00780c */ /* 0x001fda0003f06270 */
[----:B------:R-:W-:Y:S05]  /*176c0*/  @!P0 BRA `(.L_x_540) ;  /* 0x0000001800508947 */ /* 0x000fea0003800000 */
[----:B------:R-:W0:Y:S01]  /*176d0*/  LDC.64 R18, c[0x0][0x380] ;  /* 0x0000e000ff127b82 */ /* 0x000e220000000a00 */
        /* <DEDUP_REMOVED lines=8> */
[----:B------:R-:W-:Y:S01]  /*17760*/  IADD3 R25, PT, PT, -R30, RZ, RZ ;  /* 0x000000ff1e197210 */ /* 0x000fe20007ffe1ff */
[----:B------:R-:W-:Y:S01]  /*17770*/  VIADD R26, R32, 0xffffffff ;  /* 0xffffffff201a7836 */ /* 0x000fe20000000000 */
[----:B0-----:R-:W-:-:S04]  /*17780*/  IADD3 R18, P0, PT, R18, 0x20, RZ ;  /* 0x0000002012127810 */ /* 0x001fc80007f1e0ff */
[----:B------:R-:W-:-:S09]  /*17790*/  IADD3.X R19, PT, PT, RZ, R19, RZ, P0, !PT ;  /* 0x00000013ff137210 */ /* 0x000fd200007fe4ff */
.L_x_579:
[----:B------:R-:W-:Y:S05]  /*177a0*/  YIELD ;  /* 0x0000000000007946 */ /* 0x000fea0003800000 */
[----:B------:R-:W0:Y:S01]  /*177b0*/  LDCU UR4, c[0x0][0x3c8] ;  /* 0x00007900ff0477ac */ /* 0x000e220008000800 */
[----:B------:R-:W-:Y:S01]  /*177c0*/  ISETP.GE.U32.AND P0, PT, R34, 0xf, PT ;  /* 0x0000000f2200780c */ /* 0x000fe20003f06070 */
[----:B------:R-:W-:Y:S02]  /*177d0*/  IMAD.MOV.U32 R24, RZ, RZ, RZ ;  /* 0x000000ffff187224 */ /* 0x000fe400078e00ff */
[----:B0-----:R-:W-:-:S10]  /*177e0*/  IMAD R23, R28, UR4, RZ ;  /* 0x000000041c177c24 */ /* 0x001fd4000f8e02ff */
[----:B------:R-:W-:Y:S05]  /*177f0*/  @!P0 BRA `(.L_x_542) ;  /* 0x0000000800b88947 */ /* 0x000fea0003800000 */
[----:B------:R-:W-:Y:S01]  /*17800*/  IMAD.WIDE.U32 R4, R23, 0x4, R18 ;  /* 0x0000000417047825 */ /* 0x000fe200078e0012 */
[----:B------:R-:W-:Y:S03]  /*17810*/  BSSY B6, `(.L_x_543) ;  /* 0x00000ab000067945 */ /* 0x000fe60003800000 */
[----:B------:R-:W-:Y:S01]  /*17820*/  IMAD.MOV.U32 R35, RZ, RZ, R25 ;  /* 0x000000ffff237224 */ /* 0x000fe200078e0019 */
[----:B------:R-:W-:Y:S01]  /*17830*/  MOV R17, R5 ;  /* 0x0000000500117202 */ /* 0x000fe20000000f00 */
[----:B------:R-:W-:-:S07]  /*17840*/  IMAD.MOV.U32 R16, RZ, RZ, R4 ;  /* 0x000000ffff107224 */ /* 0x000fce00078e0004 */
.L_x_560:
        /* <DEDUP_REMOVED lines=12> */
.L_x_544:
        /* <DEDUP_REMOVED lines=10> */
.L_x_545:
        /* <DEDUP_REMOVED lines=10> */
.L_x_546:
        /* <DEDUP_REMOVED lines=10> */
.L_x_547:
        /* <DEDUP_REMOVED lines=10> */
.L_x_548:
        /* <DEDUP_REMOVED lines=10> */
.L_x_549:
        /* <DEDUP_REMOVED lines=10> */
.L_x_550:
        /* <DEDUP_REMOVED lines=10> */
.L_x_551:
        /* <DEDUP_REMOVED lines=10> */
.L_x_552:
        /* <DEDUP_REMOVED lines=10> */
.L_x_553:
        /* <DEDUP_REMOVED lines=10> */
.L_x_554:
[----:B------:R-:W2:Y:S01]  /*17f50*/  LDG.E.STRONG.SYS R0, desc[UR36][R16.64+0xc] ;  /* 0x00000c2410007981 */ /* 0x000ea2000c1f5900 */
[----:B------:R0:W1:Y:S01]  /*17f60*/  LDC.64 R8, c[0x4][R24] ;  /* 0x0100000018087b82 */ /* 0x0000620000000a00 */
[----:B------:R-:W3:Y:S01]  /*17f70*/  LDCU.64 UR4, c[0x4][0x28] ;  /* 0x01000500ff0477ac */ /* 0x000ee20008000a00 */
[----:B------:R-:W-:Y:S01]  /*17f80*/  IMAD.MOV.U32 R6, RZ, RZ, R22 ;  /* 0x000000ffff067224 */ /* 0x000fe200078e0016 */
[----:B------:R-:W-:Y:S02]  /*17f90*/  MOV R7, R2 ;  /* 0x0000000200077202 */ /* 0x000fe40000000f00 */
[----:B---3--:R-:W-:Y:S01]  /*17fa0*/  MOV R4, UR4 ;  /* 0x0000000400047c02 */ /* 0x008fe20008000f00 */
[----:B------:R-:W-:Y:S01]  /*17fb0*/  IMAD.U32 R5, RZ, RZ, UR5 ;  /* 0x00000005ff057e24 */ /* 0x000fe2000f8e00ff */
[----:B-12---:R0:W-:Y:S06]  /*17fc0*/  STL [R1+0x20], R0 ;  /* 0x0000200001007387 */ /* 0x0061ec0000100800 */
[----:B------:R-:W-:-:S07]  /*17fd0*/  LEPC R20, `(.L_x_555) ;  /* 0x000000001014794e */ /* 0x000fce0000000000 */
[----:B0-----:R-:W-:Y:S05]  /*17fe0*/  CALL.ABS.NOINC R8 ;  /* 0x0000000008007343 */ /* 0x001fea0003c00000 */
.L_x_555:
        /* <DEDUP_REMOVED lines=10> */
.L_x_556:
        /* <DEDUP_REMOVED lines=10> */
.L_x_557:
        /* <DEDUP_REMOVED lines=10> */
.L_x_558:
        /* <DEDUP_REMOVED lines=10> */
.L_x_559:
[----:B------:R-:W-:Y:S01]  /*18270*/  VIADD R35, R35, 0x10 ;  /* 0x0000001023237836 */ /* 0x000fe20000000000 */
[----:B------:R-:W-:-:S04]  /*18280*/  IADD3 R16, P1, PT, R16, 0x40, RZ ;  /* 0x0000004010107810 */ /* 0x000fc80007f3e0ff */
[----:B------:R-:W-:Y:S02]  /*18290*/  ISETP.NE.AND P0, PT, R35, RZ, PT ;  /* 0x000000ff2300720c */ /* 0x000fe40003f05270 */
[----:B------:R-:W-:-:S11]  /*182a0*/  IADD3.X R17, PT, PT, RZ, R17, RZ, P1, !PT ;  /* 0x00000011ff117210 */ /* 0x000fd60000ffe4ff */
[----:B------:R-:W-:Y:S05]  /*182b0*/  @P0 BRA `(.L_x_560) ;  /* 0xfffffff400640947 */ /* 0x000fea000383ffff */
[----:B------:R-:W-:Y:S05]  /*182c0*/  BSYNC B6 ;  /* 0x0000000000067941 */ /* 0x000fea0003800000 */
.L_x_543:
[----:B------:R-:W-:-:S07]  /*182d0*/  IMAD.MOV.U32 R24, RZ, RZ, R30 ;  /* 0x000000ffff187224 */ /* 0x000fce00078e001e */
.L_x_542:
        /* <DEDUP_REMOVED lines=12> */
[----:B------:R-:W-:Y:S01]  /*183a0*/  IMAD.U32 R5, RZ, RZ, UR5 ;  /* 0x00000005ff057e24 */ /* 0x000fe2000f8e00ff */
[----:B------:R-:W-:Y:S01]  /*183b0*/  MOV R7, R2 ;  /* 0x0000000200077202 */ /* 0x000fe20000000f00 */
[----:B------:R-:W-:Y:S01]  /*183c0*/  IMAD.MOV.U32 R6, RZ, RZ, R22 ;  /* 0x000000ffff067224 */ /* 0x000fe200078e0016 */
[----:B--23--:R0:W-:Y:S06]  /*183d0*/  STL [R1+0x20], R10 ;  /* 0x0000200a01007387 */ /* 0x00c1ec0000100800 */
[----:B------:R-:W-:-:S07]  /*183e0*/  LEPC R20, `(.L_x_563) ;  /* 0x000000001014794e */ /* 0x000fce0000000000 */
[----:B0-----:R-:W-:Y:S05]  /*183f0*/  CALL.ABS.NOINC R8 ;  /* 0x0000000008007343 */ /* 0x001fea0003c00000 */
.L_x_563:
        /* <DEDUP_REMOVED lines=15> */
.L_x_564:
        /* <DEDUP_REMOVED lines=10> */
.L_x_565:
        /* <DEDUP_REMOVED lines=10> */
.L_x_566:
        /* <DEDUP_REMOVED lines=10> */
.L_x_567:
        /* <DEDUP_REMOVED lines=10> */
.L_x_568:
        /* <DEDUP_REMOVED lines=10> */
.L_x_569:
        /* <DEDUP_REMOVED lines=10> */
.L_x_570:
[----:B------:R-:W-:-:S07]  /*188b0*/  IADD3 R24, PT, PT, R24, 0x8, RZ ;  /* 0x0000000818187810 */ /* 0x000fce0007ffe0ff */
.L_x_562:
        /* <DEDUP_REMOVED lines=18> */
.L_x_572:
        /* <DEDUP_REMOVED lines=15> */
.L_x_573:
        /* <DEDUP_REMOVED lines=10> */
.L_x_574:
        /* <DEDUP_REMOVED lines=10> */
.L_x_575:
[----:B------:R-:W-:-:S07]  /*18c10*/  VIADD R24, R24, 0x4 ;  /* 0x0000000418187836 */ /* 0x000fce0000000000 */
.L_x_571:
        /* <DEDUP_REMOVED lines=13> */
[----:B------:R-:W-:Y:S02]  /*18cf0*/  P2R R0, PR, RZ, 0x1 ;  /* 0x00000001ff007803 */ /* 0x000fe40000000000 */
[----:B------:R-:W-:Y:S01]  /*18d00*/  MOV R7, R2 ;  /* 0x0000000200077202 */ /* 0x000fe20000000f00 */
[----:B--23--:R0:W-:Y:S06]  /*18d10*/  STL [R1+0x20], R10 ;  /* 0x0000200a01007387 */ /* 0x00c1ec0000100800 */
[----:B------:R-:W-:-:S07]  /*18d20*/  LEPC R20, `(.L_x_576) ;  /* 0x000000001014794e */ /* 0x000fce0000000000 */
[----:B0-----:R-:W-:Y:S05]  /*18d30*/  CALL.ABS.NOINC R8 ;  /* 0x0000000008007343 */ /* 0x001fea0003c00000 */
.L_x_576:
        /* <DEDUP_REMOVED lines=19> */
.L_x_577:
[----:B------:R-:W-:-:S13]  /*18e70*/  ISETP.NE.AND P6, PT, R29, 0x2, PT ;  /* 0x000000021d00780c */ /* 0x000fda0003fc5270 */
[----:B------:R-:W-:Y:S05]  /*18e80*/  @!P6 BRA `(.L_x_561) ;  /* 0x000000000028e947 */ /* 0x000fea0003800000 */
        /* <DEDUP_REMOVED lines=10> */
.L_x_561:
        /* <DEDUP_REMOVED lines=8> */
.L_x_578:
[----:B------:R-:W0:Y:S01]  /*18fb0*/  LDCU UR4, c[0x0][0x3cc] ;  /* 0x00007980ff0477ac */ /* 0x000e220008000800 */
[----:B------:R-:W-:-:S04]  /*18fc0*/  IADD3 R28, PT, PT, R28, 0x1, RZ ;  /* 0x000000011c1c7810 */ /* 0x000fc80007ffe0ff */
[----:B0-----:R-:W-:-:S13]  /*18fd0*/  ISETP.NE.AND P0, PT, R28, UR4, PT ;  /* 0x000000041c007c0c */ /* 0x001fda000bf05270 */
[----:B------:R-:W-:Y:S05]  /*18fe0*/  @P0 BRA `(.L_x_579) ;  /* 0xffffffe400ec0947 */ /* 0x000fea000383ffff */
[----:B------:R-:W-:Y:S05]  /*18ff0*/  BSYNC B7 ;  /* 0x0000000000077941 */ /* 0x000fea0003800000 */
.L_x_541:
[----:B------:R-:W-:Y:S05]  /*19000*/  BRA `(.L_x_580) ;  /* 0x0000000000e87947 */ /* 0x000fea0003800000 */
.L_x_540:
[C---:B------:R-:W-:Y:S01]  /*19010*/  VIADD R2, R0.reuse, 0xffffffff ;  /* 0xffffffff00027836 */ /* 0x040fe20000000000 */
[----:B------:R-:W-:-:S04]  /*19020*/  LOP3.LUT R16, R0, 0x3, RZ, 0xc0, !PT ;  /* 0x0000000300107812 */ /* 0x000fc800078ec0ff */
[----:B------:R-:W-:-:S13]  /*19030*/  ISETP.GE.U32.AND P0, PT, R2, 0x3, PT ;  /* 0x000000030200780c */ /* 0x000fda0003f06070 */
[----:B------:R-:W-:Y:S05]  /*19040*/  @!P0 BRA `(.L_x_581) ;  /* 0x0000000000988947 */ /* 0x000fea0003800000 */
[----:B------:R-:W-:Y:S01]  /*19050*/  BSSY.RECONVERGENT B6, `(.L_x_581) ;  /* 0x0000025000067945 */ /* 0x000fe20003800200 */
[----:B------:R-:W-:Y:S01]  /*19060*/  LOP3.LUT R18, R0, 0x7ffffffc, RZ, 0xc0, !PT ;  /* 0x7ffffffc00127812 */ /* 0x000fe200078ec0ff */
[----:B------:R-:W-:-:S07]  /*19070*/  IMAD.MOV.U32 R17, RZ, RZ, RZ ;  /* 0x000000ffff117224 */ /* 0x000fce00078e00ff */
.L_x_586:
        /* <DEDUP_REMOVED lines=11> */
.L_x_582:
[----:B------:R0:W1:Y:S01]  /*19130*/  LDC.64 R8, c[0x4][R2] ;  /* 0x0100000002087b82 */ /* 0x0000620000000a00 */
[----:B------:R-:W2:Y:S01]  /*19140*/  LDCU.64 UR4, c[0x4][0x30] ;  /* 0x01000600ff0477ac */ /* 0x000ea20008000a00 */
[----:B------:R-:W-:Y:S02]  /*19150*/  CS2R R6, SRZ ;  /* 0x0000000000067805 */ /* 0x000fe4000001ff00 */
[----:B--2---:R-:W-:Y:S01]  /*19160*/  MOV R4, UR4 ;  /* 0x0000000400047c02 */ /* 0x004fe20008000f00 */
[----:B0-----:R-:W-:-:S07]  /*19170*/  IMAD.U32 R5, RZ, RZ, UR5 ;  /* 0x00000005ff057e24 */ /* 0x001fce000f8e00ff */
[----:B------:R-:W-:-:S07]  /*19180*/  LEPC R20, `(.L_x_583) ;  /* 0x000000001014794e */ /* 0x000fce0000000000 */
[----:B-1----:R-:W-:Y:S05]  /*19190*/  CALL.ABS.NOINC R8 ;  /* 0x0000000008007343 */ /* 0x002fea0003c00000 */
.L_x_583:
[----:B------:R0:W1:Y:S01]  /*191a0*/  LDC.64 R8, c[0x4][R2] ;  /* 0x0100000002087b82 */ /* 0x0000620000000a00 */
[----:B------:R-:W2:Y:S01]  /*191b0*/  LDCU.64 UR4, c[0x4][0x30] ;  /* 0x01000600ff0477ac */ /* 0x000ea20008000a00 */
[----:B------:R-:W-:Y:S01]  /*191c0*/  CS2R R6, SRZ ;  /* 0x0000000000067805 */ /* 0x000fe2000001ff00 */
[----:B--2---:R-:W-:Y:S01]  /*191d0*/  IMAD.U32 R4, RZ, RZ, UR4 ;  /* 0x00000004ff047e24 */ /* 0x004fe2000f8e00ff */
[----:B0-----:R-:W-:-:S07]  /*191e0*/  MOV R5, UR5 ;  /* 0x0000000500057c02 */ /* 0x001fce0008000f00 */
[----:B------:R-:W-:-:S07]  /*191f0*/  LEPC R20, `(.L_x_584) ;  /* 0x000000001014794e */ /* 0x000fce0000000000 */
[----:B-1----:R-:W-:Y:S05]  /*19200*/  CALL.ABS.NOINC R8 ;  /* 0x0000000008007343 */ /* 0x002fea0003c00000 */
.L_x_584:
[----:B------:R-:W0:Y:S01]  /*19210*/  LDC.64 R2, c[0x4][R2] ;  /* 0x0100000002027b82 */ /* 0x000e220000000a00 */
[----:B------:R-:W1:Y:S01]  /*19220*/  LDCU.64 UR4, c[0x4][0x30] ;  /* 0x01000600ff0477ac */ /* 0x000e620008000a00 */
[----:B------:R-:W-:Y:S01]  /*19230*/  CS2R R6, SRZ ;  /* 0x0000000000067805 */ /* 0x000fe2000001ff00 */
[----:B-1----:R-:W-:Y:S02]  /*19240*/  IMAD.U32 R4, RZ, RZ, UR4 ;  /* 0x00000004ff047e24 */ /* 0x002fe4000f8e00ff */
[----:B------:R-:W-:-:S07]  /*19250*/  IMAD.U32 R5, RZ, RZ, UR5 ;  /* 0x00000005ff057e24 */ /* 0x000fce000f8e00ff */
[----:B------:R-:W-:-:S07]  /*19260*/  LEPC R20, `(.L_x_585) ;  /* 0x000000001014794e */ /* 0x000fce0000000000 */
[----:B0-----:R-:W-:Y:S05]  /*19270*/  CALL.ABS.NOINC R2 ;  /* 0x0000000002007343 */ /* 0x001fea0003c00000 */
.L_x_585:
[----:B------:R-:W-:-:S13]  /*19280*/  ISETP.NE.AND P6, PT, R19, RZ, PT ;  /* 0x000000ff1300720c */ /* 0x000fda0003fc5270 */
[----:B------:R-:W-:Y:S05]  /*19290*/  @P6 BRA `(.L_x_586) ;  /* 0xfffffffc00786947 */ /* 0x000fea000383ffff */
[----:B------:R-:W-:Y:S05]  /*192a0*/  BSYNC.RECONVERGENT B6 ;  /* 0x0000000000067941 */ /* 0x000fea0003800200 */
.L_x_581:
[----:B------:R-:W-:-:S13]  /*192b0*/  ISETP.NE.AND P0, PT, R16, RZ, PT ;  /* 0x000000ff1000720c */ /* 0x000fda0003f05270 */
[----:B------:R-:W-:Y:S05]  /*192c0*/  @!P0 BRA `(.L_x_580) ;  /* 0x0000000000388947 */ /* 0x000fea0003800000 */
[----:B------:R-:W-:-:S07]  /*192d0*/  HFMA2 R17, -RZ, RZ, 0, 0 ;  /* 0x00000000ff117431 */ /* 0x000fce00000001ff */
.L_x_588:
        /* <DEDUP_REMOVED lines=11> */
.L_x_587:
[----:B------:R-:W-:-:S13]  /*19390*/  ISETP.NE.AND P6, PT, R17, R16, PT ;  /* 0x000000101100720c */ /* 0x000fda0003fc5270 */
[----:B------:R-:W-:Y:S05]  /*193a0*/  @P6 BRA `(.L_x_588) ;  /* 0xfffffffc00cc6947 */ /* 0x000fea000383ffff */
.L_x_580:
[----:B------:R-:W-:Y:S05]  /*193b0*/  BSYNC B8 ;  /* 0x0000000000087941 */ /* 0x000fea0003800000 */
.L_x_539:
        /* <DEDUP_REMOVED lines=8> */
.L_x_537:
[----:B------:R-:W-:Y:S05]  /*19440*/  BSYNC B9 ;  /* 0x0000000000097941 */ /* 0x000fea0003800000 */
.L_x_536:
[----:B------:R-:W-:-:S13]  /*19450*/  ISETP.NE.AND P0, PT, R31, RZ, PT ;  /* 0x000000ff1f00720c */ /* 0x000fda0003f05270 */
[----:B------:R-:W-:Y:S05]  /*19460*/  @P0 BRA `(.L_x_589) ;  /* 0x00000000001c0947 */ /* 0x000fea0003800000 */
[----:B0-----:R-:W-:Y:S01]  /*19470*/  MOV R2, UR38 ;  /* 0x0000002600027c02 */ /* 0x001fe20008000f00 */
[----:B------:R-:W-:-:S05]  /*19480*/  IMAD.U32 R3, RZ, RZ, UR39 ;  /* 0x00000027ff037e24 */ /* 0x000fca000f8e00ff */
[----:B------:R-:W3:Y:S01]  /*19490*/  LDG.E.STRONG.SYS R2, desc[UR36][R2.64+0x4] ;  /* 0x0000042402027981 */ /* 0x000ee2000c1f5900 */
[----:B------:R-:W-:Y:S01]  /*194a0*/  IMAD.U32 R4, RZ, RZ, UR38 ;  /* 0x00000026ff047e24 */ /* 0x000fe2000f8e00ff */
[----:B------:R-:W-:Y:S01]  /*194b0*/  MOV R5, UR39 ;  /* 0x0000002700057c02 */ /* 0x000fe20008000f00 */
[----:B---3--:R-:W-:-:S05]  /*194c0*/  VIADD R7, R2, 0x1 ;  /* 0x0000000102077836 */ /* 0x008fca0000000000 */
[----:B------:R1:W-:Y:S02]  /*194d0*/  STG.E.STRONG.SYS desc[UR36][R4.64+0x4], R7 ;  /* 0x0000040704007986 */ /* 0x0003e4000c115924 */
.L_x_589:
[----:B------:R-:W-:Y:S05]  /*194e0*/  WARPSYNC.ALL ;  /* 0x0000000000007948 */ /* 0x000fea0003800000 */
[----:B------:R-:W-:Y:S06]  /*194f0*/  BAR.SYNC.DEFER_BLOCKING 0x0 ;  /* 0x0000000000007b1d */ /* 0x000fec0000010000 */
[----:B------:R-:W-:Y:S05]  /*19500*/  EXIT ;  /* 0x000000000000794d */ /* 0x000fea0003800000 */
.L_x_590:
[----:B------:R-:W-:-:S00]  /*19510*/  BRA `(.L_x_590) ;  /* 0xfffffffc00fc7947 */ /* 0x000fc0000383ffff */
[----:B------:R-:W-:-:S00]  /*19520*/  NOP ;  /* 0x0000000000007918 */ /* 0x000fc00000000000 */
        /* <DEDUP_REMOVED lines=13> */
.L_x_591:


//--------------------- .nv.global.init           --------------------------
	.section	.nv.global.init,"aw",@progbits
	.align	4
.nv.global.init:
	.type		row,@object
	.size		row,($str$4 - row)
row:
        /*0000*/ 	.byte	0x01, 0x00, 0x00, 0x00
	.type		$str$4,@object
	.size		$str$4,($str$3 - $str$4)
$str$4:
        /*0004*/ 	.byte	0x0a, 0x00
	.type		$str$3,@object
	.size		$str$3,($str$5 - $str$3)
$str$3:
        /*0006*/ 	.byte	0x25, 0x64, 0x20, 0x00
	.type		$str$5,@object
	.size		$str$5,($str$8 - $str$5)
$str$5:
        /*000a*/ 	.byte	0x41, 0x66, 0x74, 0x65, 0x72, 0x20, 0x63, 0x6f, 0x6d, 0x70, 0x75, 0x74, 0x61, 0x74, 0x69, 0x6f
        /*001a*/ 	.byte	0x6e, 0x2c, 0x20, 0x69, 0x6e, 0x20, 0x73, 0x68, 0x61, 0x72, 0x65, 0x64, 0x20, 0x6d, 0x65, 0x6d
        /*002a*/ 	.byte	0x6f, 0x72, 0x79, 0x0a, 0x00
	.type		$str$8,@object
	.size		$str$8,($str$6 - $str$8)
$str$8:
        /*002f*/ 	.byte	0x6c, 0x61, 0x73, 0x74, 0x20, 0x74, 0x69, 0x6c, 0x65, 0x20, 0x67, 0x6c, 0x62, 0x53, 0x74, 0x61
        /*003f*/ 	.byte	0x72, 0x74, 0x58, 0x3a, 0x20, 0x25, 0x64, 0x2c, 0x20, 0x72, 0x6f, 0x77, 0x73, 0x69, 0x7a, 0x65
        /*004f*/ 	.byte	0x3a, 0x20, 0x25, 0x64, 0x2c, 0x20, 0x68, 0x69, 0x67, 0x68, 0x74, 0x59, 0x3a, 0x20, 0x25, 0x64
        /*005f*/ 	.byte	0x0a, 0x00
	.type		$str$6,@object
	.size		$str$6,($str - $str$6)
$str$6:
        /*0061*/ 	.byte	0x41, 0x66, 0x74, 0x65, 0x72, 0x20, 0x63, 0x6f, 0x6d, 0x70, 0x75, 0x74, 0x61, 0x74, 0x69, 0x6f
        /*0071*/ 	.byte	0x6e, 0x2e, 0x20, 0x63, 0x75, 0x72, 0x42, 0x61, 0x74, 0x63, 0x68, 0x3a, 0x20, 0x25, 0x64, 0x2c
        /*0081*/ 	.byte	0x20, 0x74, 0x69, 0x6c, 0x65, 0x3a, 0x20, 0x25, 0x64, 0x2c, 0x20, 0x67, 0x6c, 0x62, 0x53, 0x74
        /*0091*/ 	.byte	0x61, 0x72, 0x74, 0x58, 0x3a, 0x20, 0x25, 0x64, 0x0a, 0x00
	.type		$str,@object
	.size		$str,($str$2 - $str)
$str:
        /*009b*/ 	.byte	0x63, 0x75, 0x72, 0x42, 0x61, 0x74, 0x63, 0x68, 0x3a, 0x20, 0x25, 0x64, 0x2c, 0x20, 0x74, 0x69
        /*00ab*/ 	.byte	0x6c, 0x65, 0x3a, 0x20, 0x25, 0x64, 0x2c, 0x20, 0x6c, 0x69, 0x6d, 0x69, 0x74, 0x3a, 0x20, 0x25
        /*00bb*/ 	.byte	0x64, 0x2c, 0x20, 0x64, 0x65, 0x76, 0x5f, 0x6c, 0x6f, 0x63, 0x6b, 0x5b, 0x63, 0x75, 0x72, 0x42
        /*00cb*/ 	.byte	0x61, 0x74, 0x63, 0x68, 0x5d, 0x3a, 0x20, 0x25, 0x64, 0x0a, 0x00
	.type		$str$2,@object
	.size		$str$2,($str$7 - $str$2)
$str$2:
        /*00d6*/ 	.byte	0x42, 0x65, 0x66, 0x6f, 0x72, 0x65, 0x20, 0x63, 0x6f, 0x6d, 0x70, 0x75, 0x74, 0x61, 0x74, 0x69
        /*00e6*/ 	.byte	0x6f, 0x6e, 0x2e, 0x20, 0x63, 0x75, 0x72, 0x42, 0x61, 0x74, 0x63, 0x68, 0x3a, 0x20, 0x25, 0x64
        /*00f6*/ 	.byte	0x2c, 0x20, 0x74, 0x69, 0x6c, 0x65, 0x3a, 0x20, 0x25, 0x64, 0x2c, 0x20, 0x67, 0x6c, 0x62, 0x53
        /*0106*/ 	.byte	0x74, 0x61, 0x72, 0x74, 0x58, 0x3a, 0x20, 0x25, 0x64, 0x0a, 0x00
	.type		$str$7,@object
	.size		$str$7,($str$1 - $str$7)
$str$7:
        /*0111*/ 	.byte	0x42, 0x65, 0x66, 0x6f, 0x72, 0x65, 0x20, 0x63, 0x6f, 0x6d, 0x70, 0x75, 0x74, 0x61, 0x74, 0x69
        /*0121*/ 	.byte	0x6f, 0x6e, 0x2e, 0x20, 0x63, 0x75, 0x72, 0x42, 0x61, 0x74, 0x63, 0x68, 0x3a, 0x20, 0x25, 0x64
        /*0131*/ 	.byte	0x2c, 0x20, 0x74, 0x69, 0x6c, 0x65, 0x3a, 0x20, 0x25, 0x64, 0x2c, 0x20, 0x78, 0x73, 0x65, 0x67
        /*0141*/ 	.byte	0x3a, 0x20, 0x25, 0x64, 0x2c, 0x20, 0x67, 0x6c, 0x62, 0x53, 0x74, 0x61, 0x72, 0x74, 0x58, 0x3a
        /*0151*/ 	.byte	0x20, 0x25, 0x64, 0x0a, 0x00
	.type		$str$1,@object
	.size		$str$1,(.L_2 - $str$1)
$str$1:
        /*0156*/ 	.byte	0x63, 0x75, 0x72, 0x42, 0x61, 0x74, 0x63, 0x68, 0x3a, 0x20, 0x25, 0x64, 0x2c, 0x20, 0x74, 0x69
        /*0166*/ 	.byte	0x6c, 0x65, 0x3a, 0x20, 0x25, 0x64, 0x2c, 0x20, 0x69, 0x73, 0x20, 0x70, 0x65, 0x72, 0x6d, 0x69
        /*0176*/ 	.byte	0x74, 0x20, 0x74, 0x6f, 0x20, 0x70, 0x72, 0x6f, 0x63, 0x65, 0x65, 0x64, 0x2c, 0x20, 0x64, 0x65
        /*0186*/ 	.byte	0x76, 0x5f, 0x6c, 0x6f, 0x63, 0x6b, 0x5b, 0x63, 0x75, 0x72, 0x42, 0x61, 0x74, 0x63, 0x68, 0x5d
        /*0196*/ 	.byte	0x3a, 0x20, 0x25, 0x64, 0x0a, 0x00
.L_2:


//--------------------- .nv.shared._Z3GPUPViPiS1_S0_iiiiiiiiiiiiiiiii --------------------------
	.section	.nv.shared._Z3GPUPViPiS1_S0_iiiiiiiiiiiiiiiii,"aw",@nobits
	.sectionflags	@""
	.align	4
.nv.shared._Z3GPUPViPiS1_S0_iiiiiiiiiiiiiiiii:
	.zero		50176


//--------------------- .nv.shared.reserved.0     --------------------------
	.section	.nv.shared.reserved.0,"aw",@nobits
	.weak		__nv_reservedSMEM_offset_0_alias
	.size		__nv_reservedSMEM_offset_0_alias, 0, 64
	.other		__nv_reservedSMEM_offset_0_alias,@"STO_CUDA_RESERVED_SHARED STV_DEFAULT"
__nv_reservedSMEM_offset_0_alias:
	.zero		0
	.zero		64


//--------------------- .nv.constant0._Z3GPUPViPiS1_S0_iiiiiiiiiiiiiiiii --------------------------
	.section	.nv.constant0._Z3GPUPViPiS1_S0_iiiiiiiiiiiiiiiii,"a",@progbits
	.sectionflags	@""
	.align	4
.nv.constant0._Z3GPUPViPiS1_S0_iiiiiiiiiiiiiiiii:
	.zero		996


//--------------------- SYMBOLS --------------------------

	.type		.nv.reservedSmem.offset0,@object
	.size		.nv.reservedSmem.offset0,0x4
	.type		.nv.reservedSmem.cap,@object
	.size		.nv.reservedSmem.cap,0x4
	.type		vprintf,@function
